	.target	sm_80

	.elftype	@"ET_EXEC"


//--------------------- .note.nv.tkinfo           --------------------------
	.section	.note.nv.tkinfo,"",@"SHT_NOTE"
	.sectionflags	@"SHF_NOTE_NV_TKINFO"
	.tkinfo
        /*0018*/ 	.word	0x00000002
        /*0030*/ 	.string	""
        /*0030*/ 	.string	"ptxas"
        /*0030*/ 	.string	"Cuda compilation tools, release 13.0, V13.0.88"
        /*0030*/ 	.string	"Build cuda_13.0.r13.0/compiler.36424714_0"
        /*0030*/ 	.string	"-arch sm_80 -m 64 "



//--------------------- .note.nv.cuinfo           --------------------------
	.section	.note.nv.cuinfo,"",@"SHT_NOTE"
	.sectionflags	@"SHF_NOTE_NV_CUINFO"
        /*0018*/ 	.short	0x0002
        /*001a*/ 	.short	0x0050
        /*001c*/ 	.short	0x0082
	.zero		2


//--------------------- .nv.info                  --------------------------
	.section	.nv.info,"",@"SHT_CUDA_INFO"
	.align	4


	//----- nvinfo : EIATTR_REGCOUNT
	.align		4
        /*0000*/ 	.byte	0x04, 0x2f
        /*0002*/ 	.short	(.L_29 - .L_28)
	.align		4
.L_28:
        /*0004*/ 	.word	index@(_ZN2at6native61_GLOBAL__N__2cc7adc6_23_UnfoldBackwardKernel_cu_9e10b42f_333535_unfold_backward_elementwise_kernelILi128ELi8EZNS1_32_unfold_backward_internal_kernelIhEEvRNS_14TensorIteratorEllllllEUliE_EEviT1_)
        /*0008*/ 	.word	0x00000028


	//----- nvinfo : EIATTR_FRAME_SIZE
	.align		4
.L_29:
        /*000c*/ 	.byte	0x04, 0x11
        /*000e*/ 	.short	(.L_31 - .L_30)
	.align		4
.L_30:
        /*0010*/ 	.word	index@($__internal_11_$__cuda_sm20_div_s64)
        /*0014*/ 	.word	0x00000000


	//----- nvinfo : EIATTR_FRAME_SIZE
	.align		4
.L_31:
        /*0018*/ 	.byte	0x04, 0x11
        /*001a*/ 	.short	(.L_33 - .L_32)
	.align		4
.L_32:
        /*001c*/ 	.word	index@(_ZN2at6native61_GLOBAL__N__2cc7adc6_23_UnfoldBackwardKernel_cu_9e10b42f_333535_unfold_backward_elementwise_kernelILi128ELi8EZNS1_32_unfold_backward_internal_kernelIhEEvRNS_14TensorIteratorEllllllEUliE_EEviT1_)
        /*0020*/ 	.word	0x00000000


	//----- nvinfo : EIATTR_REGCOUNT
	.align		4
.L_33:
        /*0024*/ 	.byte	0x04, 0x2f
        /*0026*/ 	.short	(.L_35 - .L_34)
	.align		4
.L_34:
        /*0028*/ 	.word	index@(_ZN2at6native61_GLOBAL__N__2cc7adc6_23_UnfoldBackwardKernel_cu_9e10b42f_333535_unfold_backward_elementwise_kernelILi128ELi8EZNS1_32_unfold_backward_internal_kernelIaEEvRNS_14TensorIteratorEllllllEUliE_EEviT1_)
        /*002c*/ 	.word	0x00000028


	//----- nvinfo : EIATTR_FRAME_SIZE
	.align		4
.L_35:
        /*0030*/ 	.byte	0x04, 0x11
        /*0032*/ 	.short	(.L_37 - .L_36)
	.align		4
.L_36:
        /*0034*/ 	.word	index@($__internal_10_$__cuda_sm20_div_s64)
        /*0038*/ 	.word	0x00000000


	//----- nvinfo : EIATTR_FRAME_SIZE
	.align		4
.L_37:
        /*003c*/ 	.byte	0x04, 0x11
        /*003e*/ 	.short	(.L_39 - .L_38)
	.align		4
.L_38:
        /*0040*/ 	.word	index@(_ZN2at6native61_GLOBAL__N__2cc7adc6_23_UnfoldBackwardKernel_cu_9e10b42f_333535_unfold_backward_elementwise_kernelILi128ELi8EZNS1_32_unfold_backward_internal_kernelIaEEvRNS_14TensorIteratorEllllllEUliE_EEviT1_)
        /*0044*/ 	.word	0x00000000


	//----- nvinfo : EIATTR_REGCOUNT
	.align		4
.L_39:
        /*0048*/ 	.byte	0x04, 0x2f
        /*004a*/ 	.short	(.L_41 - .L_40)
	.align		4
.L_40:
        /*004c*/ 	.word	index@(_ZN2at6native61_GLOBAL__N__2cc7adc6_23_UnfoldBackwardKernel_cu_9e10b42f_333535_unfold_backward_elementwise_kernelILi128ELi8EZNS1_32_unfold_backward_internal_kernelIiEEvRNS_14TensorIteratorEllllllEUliE_EEviT1_)
        /*0050*/ 	.word	0x00000028


	//----- nvinfo : EIATTR_FRAME_SIZE
	.align		4
.L_41:
        /*0054*/ 	.byte	0x04, 0x11
        /*0056*/ 	.short	(.L_43 - .L_42)
	.align		4
.L_42:
        /*0058*/ 	.word	index@($__internal_9_$__cuda_sm20_div_s64)
        /*005c*/ 	.word	0x00000000


	//----- nvinfo : EIATTR_FRAME_SIZE
	.align		4
.L_43:
        /*0060*/ 	.byte	0x04, 0x11
        /*0062*/ 	.short	(.L_45 - .L_44)
	.align		4
.L_44:
        /*0064*/ 	.word	index@(_ZN2at6native61_GLOBAL__N__2cc7adc6_23_UnfoldBackwardKernel_cu_9e10b42f_333535_unfold_backward_elementwise_kernelILi128ELi8EZNS1_32_unfold_backward_internal_kernelIiEEvRNS_14TensorIteratorEllllllEUliE_EEviT1_)
        /*0068*/ 	.word	0x00000000


	//----- nvinfo : EIATTR_REGCOUNT
	.align		4
.L_45:
        /*006c*/ 	.byte	0x04, 0x2f
        /*006e*/ 	.short	(.L_47 - .L_46)
	.align		4
.L_46:
        /*0070*/ 	.word	index@(_ZN2at6native61_GLOBAL__N__2cc7adc6_23_UnfoldBackwardKernel_cu_9e10b42f_333535_unfold_backward_elementwise_kernelILi128ELi8EZNS1_32_unfold_backward_internal_kernelIlEEvRNS_14TensorIteratorEllllllEUliE_EEviT1_)
        /*0074*/ 	.word	0x00000036


	//----- nvinfo : EIATTR_FRAME_SIZE
	.align		4
.L_47:
        /*0078*/ 	.byte	0x04, 0x11
        /*007a*/ 	.short	(.L_49 - .L_48)
	.align		4
.L_48:
        /*007c*/ 	.word	index@($__internal_8_$__cuda_sm20_div_s64)
        /*0080*/ 	.word	0x00000000


	//----- nvinfo : EIATTR_FRAME_SIZE
	.align		4
.L_49:
        /*0084*/ 	.byte	0x04, 0x11
        /*0086*/ 	.short	(.L_51 - .L_50)
	.align		4
.L_50:
        /*0088*/ 	.word	index@(_ZN2at6native61_GLOBAL__N__2cc7adc6_23_UnfoldBackwardKernel_cu_9e10b42f_333535_unfold_backward_elementwise_kernelILi128ELi8EZNS1_32_unfold_backward_internal_kernelIlEEvRNS_14TensorIteratorEllllllEUliE_EEviT1_)
        /*008c*/ 	.word	0x00000000


	//----- nvinfo : EIATTR_REGCOUNT
	.align		4
.L_51:
        /*0090*/ 	.byte	0x04, 0x2f
        /*0092*/ 	.short	(.L_53 - .L_52)
	.align		4
.L_52:
        /*0094*/ 	.word	index@(_ZN2at6native61_GLOBAL__N__2cc7adc6_23_UnfoldBackwardKernel_cu_9e10b42f_333535_unfold_backward_elementwise_kernelILi128ELi8EZNS1_32_unfold_backward_internal_kernelIsEEvRNS_14TensorIteratorEllllllEUliE_EEviT1_)
        /*0098*/ 	.word	0x00000028


	//----- nvinfo : EIATTR_FRAME_SIZE
	.align		4
.L_53:
        /*009c*/ 	.byte	0x04, 0x11
        /*009e*/ 	.short	(.L_55 - .L_54)
	.align		4
.L_54:
        /*00a0*/ 	.word	index@($__internal_7_$__cuda_sm20_div_s64)
        /*00a4*/ 	.word	0x00000000


	//----- nvinfo : EIATTR_FRAME_SIZE
	.align		4
.L_55:
        /*00a8*/ 	.byte	0x04, 0x11
        /*00aa*/ 	.short	(.L_57 - .L_56)
	.align		4
.L_56:
        /*00ac*/ 	.word	index@(_ZN2at6native61_GLOBAL__N__2cc7adc6_23_UnfoldBackwardKernel_cu_9e10b42f_333535_unfold_backward_elementwise_kernelILi128ELi8EZNS1_32_unfold_backward_internal_kernelIsEEvRNS_14TensorIteratorEllllllEUliE_EEviT1_)
        /*00b0*/ 	.word	0x00000000


	//----- nvinfo : EIATTR_REGCOUNT
	.align		4
.L_57:
        /*00b4*/ 	.byte	0x04, 0x2f
        /*00b6*/ 	.short	(.L_59 - .L_58)
	.align		4
.L_58:
        /*00b8*/ 	.word	index@(_ZN2at6native61_GLOBAL__N__2cc7adc6_23_UnfoldBackwardKernel_cu_9e10b42f_333535_unfold_backward_elementwise_kernelILi128ELi8EZNS1_32_unfold_backward_internal_kernelIdEEvRNS_14TensorIteratorEllllllEUliE_EEviT1_)
        /*00bc*/ 	.word	0x00000036


	//----- nvinfo : EIATTR_FRAME_SIZE
	.align		4
.L_59:
        /*00c0*/ 	.byte	0x04, 0x11
        /*00c2*/ 	.short	(.L_61 - .L_60)
	.align		4
.L_60:
        /*00c4*/ 	.word	index@($__internal_6_$__cuda_sm20_div_s64)
        /*00c8*/ 	.word	0x00000000


	//----- nvinfo : EIATTR_FRAME_SIZE
	.align		4
.L_61:
        /*00cc*/ 	.byte	0x04, 0x11
        /*00ce*/ 	.short	(.L_63 - .L_62)
	.align		4
.L_62:
        /*00d0*/ 	.word	index@(_ZN2at6native61_GLOBAL__N__2cc7adc6_23_UnfoldBackwardKernel_cu_9e10b42f_333535_unfold_backward_elementwise_kernelILi128ELi8EZNS1_32_unfold_backward_internal_kernelIdEEvRNS_14TensorIteratorEllllllEUliE_EEviT1_)
        /*00d4*/ 	.word	0x00000000


	//----- nvinfo : EIATTR_REGCOUNT
	.align		4
.L_63:
        /*00d8*/ 	.byte	0x04, 0x2f
        /*00da*/ 	.short	(.L_65 - .L_64)
	.align		4
.L_64:
        /*00dc*/ 	.word	index@(_ZN2at6native61_GLOBAL__N__2cc7adc6_23_UnfoldBackwardKernel_cu_9e10b42f_333535_unfold_backward_elementwise_kernelILi128ELi8EZNS1_32_unfold_backward_internal_kernelIfEEvRNS_14TensorIteratorEllllllEUliE_EEviT1_)
        /*00e0*/ 	.word	0x00000028


	//----- nvinfo : EIATTR_FRAME_SIZE
	.align		4
.L_65:
        /*00e4*/ 	.byte	0x04, 0x11
        /*00e6*/ 	.short	(.L_67 - .L_66)
	.align		4
.L_66:
        /*00e8*/ 	.word	index@($__internal_5_$__cuda_sm20_div_s64)
        /*00ec*/ 	.word	0x00000000


	//----- nvinfo : EIATTR_FRAME_SIZE
	.align		4
.L_67:
        /*00f0*/ 	.byte	0x04, 0x11
        /*00f2*/ 	.short	(.L_69 - .L_68)
	.align		4
.L_68:
        /*00f4*/ 	.word	index@(_ZN2at6native61_GLOBAL__N__2cc7adc6_23_UnfoldBackwardKernel_cu_9e10b42f_333535_unfold_backward_elementwise_kernelILi128ELi8EZNS1_32_unfold_backward_internal_kernelIfEEvRNS_14TensorIteratorEllllllEUliE_EEviT1_)
        /*00f8*/ 	.word	0x00000000


	//----- nvinfo : EIATTR_REGCOUNT
	.align		4
.L_69:
        /*00fc*/ 	.byte	0x04, 0x2f
        /*00fe*/ 	.short	(.L_71 - .L_70)
	.align		4
.L_70:
        /*0100*/ 	.word	index@(_ZN2at6native61_GLOBAL__N__2cc7adc6_23_UnfoldBackwardKernel_cu_9e10b42f_333535_unfold_backward_elementwise_kernelILi128ELi8EZNS1_32_unfold_backward_internal_kernelIN3c107complexIdEEEEvRNS_14TensorIteratorEllllllEUliE_EEviT1_)
        /*0104*/ 	.word	0x00000028


	//----- nvinfo : EIATTR_FRAME_SIZE
	.align		4
.L_71:
        /*0108*/ 	.byte	0x04, 0x11
        /*010a*/ 	.short	(.L_73 - .L_72)
	.align		4
.L_72:
        /*010c*/ 	.word	index@($__internal_4_$__cuda_sm20_div_s64)
        /*0110*/ 	.word	0x00000000


	//----- nvinfo : EIATTR_FRAME_SIZE
	.align		4
.L_73:
        /*0114*/ 	.byte	0x04, 0x11
        /*0116*/ 	.short	(.L_75 - .L_74)
	.align		4
.L_74:
        /*0118*/ 	.word	index@(_ZN2at6native61_GLOBAL__N__2cc7adc6_23_UnfoldBackwardKernel_cu_9e10b42f_333535_unfold_backward_elementwise_kernelILi128ELi8EZNS1_32_unfold_backward_internal_kernelIN3c107complexIdEEEEvRNS_14TensorIteratorEllllllEUliE_EEviT1_)
        /*011c*/ 	.word	0x00000000


	//----- nvinfo : EIATTR_REGCOUNT
	.align		4
.L_75:
        /*0120*/ 	.byte	0x04, 0x2f
        /*0122*/ 	.short	(.L_77 - .L_76)
	.align		4
.L_76:
        /*0124*/ 	.word	index@(_ZN2at6native61_GLOBAL__N__2cc7adc6_23_UnfoldBackwardKernel_cu_9e10b42f_333535_unfold_backward_elementwise_kernelILi128ELi8EZNS1_32_unfold_backward_internal_kernelIN3c107complexIfEEEEvRNS_14TensorIteratorEllllllEUliE_EEviT1_)
        /*0128*/ 	.word	0x0000001c


	//----- nvinfo : EIATTR_FRAME_SIZE
	.align		4
.L_77:
        /*012c*/ 	.byte	0x04, 0x11
        /*012e*/ 	.short	(.L_79 - .L_78)
	.align		4
.L_78:
        /*0130*/ 	.word	index@($__internal_3_$__cuda_sm20_div_s64)
        /*0134*/ 	.word	0x00000000


	//----- nvinfo : EIATTR_FRAME_SIZE
	.align		4
.L_79:
        /*0138*/ 	.byte	0x04, 0x11
        /*013a*/ 	.short	(.L_81 - .L_80)
	.align		4
.L_80:
        /*013c*/ 	.word	index@(_ZN2at6native61_GLOBAL__N__2cc7adc6_23_UnfoldBackwardKernel_cu_9e10b42f_333535_unfold_backward_elementwise_kernelILi128ELi8EZNS1_32_unfold_backward_internal_kernelIN3c107complexIfEEEEvRNS_14TensorIteratorEllllllEUliE_EEviT1_)
        /*0140*/ 	.word	0x00000000


	//----- nvinfo : EIATTR_REGCOUNT
	.align		4
.L_81:
        /*0144*/ 	.byte	0x04, 0x2f
        /*0146*/ 	.short	(.L_83 - .L_82)
	.align		4
.L_82:
        /*0148*/ 	.word	index@(_ZN2at6native61_GLOBAL__N__2cc7adc6_23_UnfoldBackwardKernel_cu_9e10b42f_333535_unfold_backward_elementwise_kernelILi128ELi8EZNS1_32_unfold_backward_internal_kernelIN3c104HalfEEEvRNS_14TensorIteratorEllllllEUliE_EEviT1_)
        /*014c*/ 	.word	0x00000020


	//----- nvinfo : EIATTR_FRAME_SIZE
	.align		4
.L_83:
        /*0150*/ 	.byte	0x04, 0x11
        /*0152*/ 	.short	(.L_85 - .L_84)
	.align		4
.L_84:
        /*0154*/ 	.word	index@($__internal_2_$__cuda_sm20_div_s64)
        /*0158*/ 	.word	0x00000000


	//----- nvinfo : EIATTR_FRAME_SIZE
	.align		4
.L_85:
        /*015c*/ 	.byte	0x04, 0x11
        /*015e*/ 	.short	(.L_87 - .L_86)
	.align		4
.L_86:
        /*0160*/ 	.word	index@(_ZN2at6native61_GLOBAL__N__2cc7adc6_23_UnfoldBackwardKernel_cu_9e10b42f_333535_unfold_backward_elementwise_kernelILi128ELi8EZNS1_32_unfold_backward_internal_kernelIN3c104HalfEEEvRNS_14TensorIteratorEllllllEUliE_EEviT1_)
        /*0164*/ 	.word	0x00000000


	//----- nvinfo : EIATTR_REGCOUNT
	.align		4
.L_87:
        /*0168*/ 	.byte	0x04, 0x2f
        /*016a*/ 	.short	(.L_89 - .L_88)
	.align		4
.L_88:
        /*016c*/ 	.word	index@(_ZN2at6native61_GLOBAL__N__2cc7adc6_23_UnfoldBackwardKernel_cu_9e10b42f_333535_unfold_backward_elementwise_kernelILi128ELi8EZNS1_32_unfold_backward_internal_kernelIbEEvRNS_14TensorIteratorEllllllEUliE_EEviT1_)
        /*0170*/ 	.word	0x00000026


	//----- nvinfo : EIATTR_FRAME_SIZE
	.align		4
.L_89:
        /*0174*/ 	.byte	0x04, 0x11
        /*0176*/ 	.short	(.L_91 - .L_90)
	.align		4
.L_90:
        /*0178*/ 	.word	index@($__internal_1_$__cuda_sm20_div_s64)
        /*017c*/ 	.word	0x00000000


	//----- nvinfo : EIATTR_FRAME_SIZE
	.align		4
.L_91:
        /*0180*/ 	.byte	0x04, 0x11
        /*0182*/ 	.short	(.L_93 - .L_92)
	.align		4
.L_92:
        /*0184*/ 	.word	index@(_ZN2at6native61_GLOBAL__N__2cc7adc6_23_UnfoldBackwardKernel_cu_9e10b42f_333535_unfold_backward_elementwise_kernelILi128ELi8EZNS1_32_unfold_backward_internal_kernelIbEEvRNS_14TensorIteratorEllllllEUliE_EEviT1_)
        /*0188*/ 	.word	0x00000000


	//----- nvinfo : EIATTR_REGCOUNT
	.align		4
.L_93:
        /*018c*/ 	.byte	0x04, 0x2f
        /*018e*/ 	.short	(.L_95 - .L_94)
	.align		4
.L_94:
        /*0190*/ 	.word	index@(_ZN2at6native61_GLOBAL__N__2cc7adc6_23_UnfoldBackwardKernel_cu_9e10b42f_333535_unfold_backward_elementwise_kernelILi128ELi8EZNS1_32_unfold_backward_internal_kernelIN3c108BFloat16EEEvRNS_14TensorIteratorEllllllEUliE_EEviT1_)
        /*0194*/ 	.word	0x00000020


	//----- nvinfo : EIATTR_FRAME_SIZE
	.align		4
.L_95:
        /*0198*/ 	.byte	0x04, 0x11
        /*019a*/ 	.short	(.L_97 - .L_96)
	.align		4
.L_96:
        /*019c*/ 	.word	index@($__internal_0_$__cuda_sm20_div_s64)
        /*01a0*/ 	.word	0x00000000


	//----- nvinfo : EIATTR_FRAME_SIZE
	.align		4
.L_97:
        /*01a4*/ 	.byte	0x04, 0x11
        /*01a6*/ 	.short	(.L_99 - .L_98)
	.align		4
.L_98:
        /*01a8*/ 	.word	index@(_ZN2at6native61_GLOBAL__N__2cc7adc6_23_UnfoldBackwardKernel_cu_9e10b42f_333535_unfold_backward_elementwise_kernelILi128ELi8EZNS1_32_unfold_backward_internal_kernelIN3c108BFloat16EEEvRNS_14TensorIteratorEllllllEUliE_EEviT1_)
        /*01ac*/ 	.word	0x00000000


	//----- nvinfo : EIATTR_MIN_STACK_SIZE
	.align		4
.L_99:
        /*01b0*/ 	.byte	0x04, 0x12
        /*01b2*/ 	.short	(.L_101 - .L_100)
	.align		4
.L_100:
        /*01b4*/ 	.word	index@(_ZN2at6native61_GLOBAL__N__2cc7adc6_23_UnfoldBackwardKernel_cu_9e10b42f_333535_unfold_backward_elementwise_kernelILi128ELi8EZNS1_32_unfold_backward_internal_kernelIN3c108BFloat16EEEvRNS_14TensorIteratorEllllllEUliE_EEviT1_)
        /*01b8*/ 	.word	0x00000000


	//----- nvinfo : EIATTR_MIN_STACK_SIZE
	.align		4
.L_101:
        /*01bc*/ 	.byte	0x04, 0x12
        /*01be*/ 	.short	(.L_103 - .L_102)
	.align		4
.L_102:
        /*01c0*/ 	.word	index@(_ZN2at6native61_GLOBAL__N__2cc7adc6_23_UnfoldBackwardKernel_cu_9e10b42f_333535_unfold_backward_elementwise_kernelILi128ELi8EZNS1_32_unfold_backward_internal_kernelIbEEvRNS_14TensorIteratorEllllllEUliE_EEviT1_)
        /*01c4*/ 	.word	0x00000000


	//----- nvinfo : EIATTR_MIN_STACK_SIZE
	.align		4
.L_103:
        /*01c8*/ 	.byte	0x04, 0x12
        /*01ca*/ 	.short	(.L_105 - .L_104)
	.align		4
.L_104:
        /*01cc*/ 	.word	index@(_ZN2at6native61_GLOBAL__N__2cc7adc6_23_UnfoldBackwardKernel_cu_9e10b42f_333535_unfold_backward_elementwise_kernelILi128ELi8EZNS1_32_unfold_backward_internal_kernelIN3c104HalfEEEvRNS_14TensorIteratorEllllllEUliE_EEviT1_)
        /*01d0*/ 	.word	0x00000000


	//----- nvinfo : EIATTR_MIN_STACK_SIZE
	.align		4
.L_105:
        /*01d4*/ 	.byte	0x04, 0x12
        /*01d6*/ 	.short	(.L_107 - .L_106)
	.align		4
.L_106:
        /*01d8*/ 	.word	index@(_ZN2at6native61_GLOBAL__N__2cc7adc6_23_UnfoldBackwardKernel_cu_9e10b42f_333535_unfold_backward_elementwise_kernelILi128ELi8EZNS1_32_unfold_backward_internal_kernelIN3c107complexIfEEEEvRNS_14TensorIteratorEllllllEUliE_EEviT1_)
        /*01dc*/ 	.word	0x00000000


	//----- nvinfo : EIATTR_MIN_STACK_SIZE
	.align		4
.L_107:
        /*01e0*/ 	.byte	0x04, 0x12
        /*01e2*/ 	.short	(.L_109 - .L_108)
	.align		4
.L_108:
        /*01e4*/ 	.word	index@(_ZN2at6native61_GLOBAL__N__2cc7adc6_23_UnfoldBackwardKernel_cu_9e10b42f_333535_unfold_backward_elementwise_kernelILi128ELi8EZNS1_32_unfold_backward_internal_kernelIN3c107complexIdEEEEvRNS_14TensorIteratorEllllllEUliE_EEviT1_)
        /*01e8*/ 	.word	0x00000000


	//----- nvinfo : EIATTR_MIN_STACK_SIZE
	.align		4
.L_109:
        /*01ec*/ 	.byte	0x04, 0x12
        /*01ee*/ 	.short	(.L_111 - .L_110)
	.align		4
.L_110:
        /*01f0*/ 	.word	index@(_ZN2at6native61_GLOBAL__N__2cc7adc6_23_UnfoldBackwardKernel_cu_9e10b42f_333535_unfold_backward_elementwise_kernelILi128ELi8EZNS1_32_unfold_backward_internal_kernelIfEEvRNS_14TensorIteratorEllllllEUliE_EEviT1_)
        /*01f4*/ 	.word	0x00000000


	//----- nvinfo : EIATTR_MIN_STACK_SIZE
	.align		4
.L_111:
        /*01f8*/ 	.byte	0x04, 0x12
        /*01fa*/ 	.short	(.L_113 - .L_112)
	.align		4
.L_112:
        /*01fc*/ 	.word	index@(_ZN2at6native61_GLOBAL__N__2cc7adc6_23_UnfoldBackwardKernel_cu_9e10b42f_333535_unfold_backward_elementwise_kernelILi128ELi8EZNS1_32_unfold_backward_internal_kernelIdEEvRNS_14TensorIteratorEllllllEUliE_EEviT1_)
        /*0200*/ 	.word	0x00000000


	//----- nvinfo : EIATTR_MIN_STACK_SIZE
	.align		4
.L_113:
        /*0204*/ 	.byte	0x04, 0x12
        /*0206*/ 	.short	(.L_115 - .L_114)
	.align		4
.L_114:
        /*0208*/ 	.word	index@(_ZN2at6native61_GLOBAL__N__2cc7adc6_23_UnfoldBackwardKernel_cu_9e10b42f_333535_unfold_backward_elementwise_kernelILi128ELi8EZNS1_32_unfold_backward_internal_kernelIsEEvRNS_14TensorIteratorEllllllEUliE_EEviT1_)
        /*020c*/ 	.word	0x00000000


	//----- nvinfo : EIATTR_MIN_STACK_SIZE
	.align		4
.L_115:
        /*0210*/ 	.byte	0x04, 0x12
        /*0212*/ 	.short	(.L_117 - .L_116)
	.align		4
.L_116:
        /*0214*/ 	.word	index@(_ZN2at6native61_GLOBAL__N__2cc7adc6_23_UnfoldBackwardKernel_cu_9e10b42f_333535_unfold_backward_elementwise_kernelILi128ELi8EZNS1_32_unfold_backward_internal_kernelIlEEvRNS_14TensorIteratorEllllllEUliE_EEviT1_)
        /*0218*/ 	.word	0x00000000


	//----- nvinfo : EIATTR_MIN_STACK_SIZE
	.align		4
.L_117:
        /*021c*/ 	.byte	0x04, 0x12
        /*021e*/ 	.short	(.L_119 - .L_118)
	.align		4
.L_118:
        /*0220*/ 	.word	index@(_ZN2at6native61_GLOBAL__N__2cc7adc6_23_UnfoldBackwardKernel_cu_9e10b42f_333535_unfold_backward_elementwise_kernelILi128ELi8EZNS1_32_unfold_backward_internal_kernelIiEEvRNS_14TensorIteratorEllllllEUliE_EEviT1_)
        /*0224*/ 	.word	0x00000000


	//----- nvinfo : EIATTR_MIN_STACK_SIZE
	.align		4
.L_119:
        /*0228*/ 	.byte	0x04, 0x12
        /*022a*/ 	.short	(.L_121 - .L_120)
	.align		4
.L_120:
        /*022c*/ 	.word	index@(_ZN2at6native61_GLOBAL__N__2cc7adc6_23_UnfoldBackwardKernel_cu_9e10b42f_333535_unfold_backward_elementwise_kernelILi128ELi8EZNS1_32_unfold_backward_internal_kernelIaEEvRNS_14TensorIteratorEllllllEUliE_EEviT1_)
        /*0230*/ 	.word	0x00000000


	//----- nvinfo : EIATTR_MIN_STACK_SIZE
	.align		4
.L_121:
        /*0234*/ 	.byte	0x04, 0x12
        /*0236*/ 	.short	(.L_123 - .L_122)
	.align		4
.L_122:
        /*0238*/ 	.word	index@(_ZN2at6native61_GLOBAL__N__2cc7adc6_23_UnfoldBackwardKernel_cu_9e10b42f_333535_unfold_backward_elementwise_kernelILi128ELi8EZNS1_32_unfold_backward_internal_kernelIhEEvRNS_14TensorIteratorEllllllEUliE_EEviT1_)
        /*023c*/ 	.word	0x00000000
.L_123:


//--------------------- .nv.info._ZN2at6native61_GLOBAL__N__2cc7adc6_23_UnfoldBackwardKernel_cu_9e10b42f_333535_unfold_backward_elementwise_kernelILi128ELi8EZNS1_32_unfold_backward_internal_kernelIN3c108BFloat16EEEvRNS_14TensorIteratorEllllllEUliE_EEviT1_ --------------------------
	.section	.nv.info._ZN2at6native61_GLOBAL__N__2cc7adc6_23_UnfoldBackwardKernel_cu_9e10b42f_333535_unfold_backward_elementwise_kernelILi128ELi8EZNS1_32_unfold_backward_internal_kernelIN3c108BFloat16EEEvRNS_14TensorIteratorEllllllEUliE_EEviT1_,"",@"SHT_CUDA_INFO"
	.sectionflags	@""
	.align	4


	//----- nvinfo : EIATTR_CUDA_API_VERSION
	.align		4
        /*0000*/ 	.byte	0x04, 0x37
        /*0002*/ 	.short	(.L_125 - .L_124)
.L_124:
        /*0004*/ 	.word	0x00000082


	//----- nvinfo : EIATTR_SW2861232_WAR
	.align		4
.L_125:
        /*0008*/ 	.byte	0x01, 0x35
	.zero		2


	//----- nvinfo : EIATTR_PARAM_CBANK
	.align		4
        /*000c*/ 	.byte	0x04, 0x0a
        /*000e*/ 	.short	(.L_127 - .L_126)
	.align		4
.L_126:
        /*0010*/ 	.word	index@(.nv.constant0._ZN2at6native61_GLOBAL__N__2cc7adc6_23_UnfoldBackwardKernel_cu_9e10b42f_333535_unfold_backward_elementwise_kernelILi128ELi8EZNS1_32_unfold_backward_internal_kernelIN3c108BFloat16EEEvRNS_14TensorIteratorEllllllEUliE_EEviT1_)
        /*0014*/ 	.short	0x0160
        /*0016*/ 	.short	0x02a8


	//----- nvinfo : EIATTR_CBANK_PARAM_SIZE
	.align		4
.L_127:
        /*0018*/ 	.byte	0x03, 0x19
        /*001a*/ 	.short	0x02a8


	//----- nvinfo : EIATTR_KPARAM_INFO
	.align		4
        /*001c*/ 	.byte	0x04, 0x17
        /*001e*/ 	.short	(.L_129 - .L_128)
.L_128:
        /*0020*/ 	.word	0x00000000
        /*0024*/ 	.short	0x0001
        /*0026*/ 	.short	0x0008
        /*0028*/ 	.byte	0x00, 0xf0, 0x81, 0x0a


	//----- nvinfo : EIATTR_KPARAM_INFO
	.align		4
.L_129:
        /*002c*/ 	.byte	0x04, 0x17
        /*002e*/ 	.short	(.L_131 - .L_130)
.L_130:
        /*0030*/ 	.word	0x00000000
        /*0034*/ 	.short	0x0000
        /*0036*/ 	.short	0x0000
        /*0038*/ 	.byte	0x00, 0xf0, 0x11, 0x00


	//----- nvinfo : EIATTR_MAXREG_COUNT
	.align		4
.L_131:
        /*003c*/ 	.byte	0x03, 0x1b
        /*003e*/ 	.short	0x0040


	//----- nvinfo : EIATTR_MERCURY_ISA_VERSION
	.align		4
        /*0040*/ 	.byte	0x03, 0x5f
        /*0042*/ 	.short	0x0000


	//----- nvinfo : EIATTR_EXIT_INSTR_OFFSETS
	.align		4
        /*0044*/ 	.byte	0x04, 0x1c
        /*0046*/ 	.short	(.L_133 - .L_132)


	//   ....[0]....
.L_132:
        /*0048*/ 	.word	0x0000e330


	//   ....[1]....
        /*004c*/ 	.word	0x0000f900


	//   ....[2]....
        /*0050*/ 	.word	0x0000fec0


	//   ....[3]....
        /*0054*/ 	.word	0x00010350


	//----- nvinfo : EIATTR_MAX_THREADS
	.align		4
.L_133:
        /*0058*/ 	.byte	0x04, 0x05
        /*005a*/ 	.short	(.L_135 - .L_134)
.L_134:
        /*005c*/ 	.word	0x00000080
        /*0060*/ 	.word	0x00000001
        /*0064*/ 	.word	0x00000001


	//----- nvinfo : EIATTR_CRS_STACK_SIZE
	.align		4
.L_135:
        /*0068*/ 	.byte	0x04, 0x1e
        /*006a*/ 	.short	(.L_137 - .L_136)
.L_136:
        /*006c*/ 	.word	0x00000000
.L_137:


//--------------------- .nv.info._ZN2at6native61_GLOBAL__N__2cc7adc6_23_UnfoldBackwardKernel_cu_9e10b42f_333535_unfold_backward_elementwise_kernelILi128ELi8EZNS1_32_unfold_backward_internal_kernelIbEEvRNS_14TensorIteratorEllllllEUliE_EEviT1_ --------------------------
	.section	.nv.info._ZN2at6native61_GLOBAL__N__2cc7adc6_23_UnfoldBackwardKernel_cu_9e10b42f_333535_unfold_backward_elementwise_kernelILi128ELi8EZNS1_32_unfold_backward_internal_kernelIbEEvRNS_14TensorIteratorEllllllEUliE_EEviT1_,"",@"SHT_CUDA_INFO"
	.sectionflags	@""
	.align	4


	//----- nvinfo : EIATTR_CUDA_API_VERSION
	.align		4
        /*0000*/ 	.byte	0x04, 0x37
        /*0002*/ 	.short	(.L_139 - .L_138)
.L_138:
        /*0004*/ 	.word	0x00000082


	//----- nvinfo : EIATTR_SW2861232_WAR
	.align		4
.L_139:
        /*0008*/ 	.byte	0x01, 0x35
	.zero		2


	//----- nvinfo : EIATTR_PARAM_CBANK
	.align		4
        /*000c*/ 	.byte	0x04, 0x0a
        /*000e*/ 	.short	(.L_141 - .L_140)
	.align		4
.L_140:
        /*0010*/ 	.word	index@(.nv.constant0._ZN2at6native61_GLOBAL__N__2cc7adc6_23_UnfoldBackwardKernel_cu_9e10b42f_333535_unfold_backward_elementwise_kernelILi128ELi8EZNS1_32_unfold_backward_internal_kernelIbEEvRNS_14TensorIteratorEllllllEUliE_EEviT1_)
        /*0014*/ 	.short	0x0160
        /*0016*/ 	.short	0x02a8


	//----- nvinfo : EIATTR_CBANK_PARAM_SIZE
	.align		4
.L_141:
        /*0018*/ 	.byte	0x03, 0x19
        /*001a*/ 	.short	0x02a8


	//----- nvinfo : EIATTR_KPARAM_INFO
	.align		4
        /*001c*/ 	.byte	0x04, 0x17
        /*001e*/ 	.short	(.L_143 - .L_142)
.L_142:
        /*0020*/ 	.word	0x00000000
        /*0024*/ 	.short	0x0001
        /*0026*/ 	.short	0x0008
        /*0028*/ 	.byte	0x00, 0xf0, 0x81, 0x0a


	//----- nvinfo : EIATTR_KPARAM_INFO
	.align		4
.L_143:
        /*002c*/ 	.byte	0x04, 0x17
        /*002e*/ 	.short	(.L_145 - .L_144)
.L_144:
        /*0030*/ 	.word	0x00000000
        /*0034*/ 	.short	0x0000
        /*0036*/ 	.short	0x0000
        /*0038*/ 	.byte	0x00, 0xf0, 0x11, 0x00


	//----- nvinfo : EIATTR_MAXREG_COUNT
	.align		4
.L_145:
        /*003c*/ 	.byte	0x03, 0x1b
        /*003e*/ 	.short	0x0040


	//----- nvinfo : EIATTR_MERCURY_ISA_VERSION
	.align		4
        /*0040*/ 	.byte	0x03, 0x5f
        /*0042*/ 	.short	0x0000


	//----- nvinfo : EIATTR_EXIT_INSTR_OFFSETS
	.align		4
        /*0044*/ 	.byte	0x04, 0x1c
        /*0046*/ 	.short	(.L_147 - .L_146)


	//   ....[0]....
.L_146:
        /*0048*/ 	.word	0x00014080


	//   ....[1]....
        /*004c*/ 	.word	0x00015660


	//   ....[2]....
        /*0050*/ 	.word	0x00016de0


	//----- nvinfo : EIATTR_MAX_THREADS
	.align		4
.L_147:
        /*0054*/ 	.byte	0x04, 0x05
        /*0056*/ 	.short	(.L_149 - .L_148)
.L_148:
        /*0058*/ 	.word	0x00000080
        /*005c*/ 	.word	0x00000001
        /*0060*/ 	.word	0x00000001


	//----- nvinfo : EIATTR_CRS_STACK_SIZE
	.align		4
.L_149:
        /*0064*/ 	.byte	0x04, 0x1e
        /*0066*/ 	.short	(.L_151 - .L_150)
.L_150:
        /*0068*/ 	.word	0x00000000
.L_151:


//--------------------- .nv.info._ZN2at6native61_GLOBAL__N__2cc7adc6_23_UnfoldBackwardKernel_cu_9e10b42f_333535_unfold_backward_elementwise_kernelILi128ELi8EZNS1_32_unfold_backward_internal_kernelIN3c104HalfEEEvRNS_14TensorIteratorEllllllEUliE_EEviT1_ --------------------------
	.section	.nv.info._ZN2at6native61_GLOBAL__N__2cc7adc6_23_UnfoldBackwardKernel_cu_9e10b42f_333535_unfold_backward_elementwise_kernelILi128ELi8EZNS1_32_unfold_backward_internal_kernelIN3c104HalfEEEvRNS_14TensorIteratorEllllllEUliE_EEviT1_,"",@"SHT_CUDA_INFO"
	.sectionflags	@""
	.align	4


	//----- nvinfo : EIATTR_CUDA_API_VERSION
	.align		4
        /*0000*/ 	.byte	0x04, 0x37
        /*0002*/ 	.short	(.L_153 - .L_152)
.L_152:
        /*0004*/ 	.word	0x00000082


	//----- nvinfo : EIATTR_SW2861232_WAR
	.align		4
.L_153:
        /*0008*/ 	.byte	0x01, 0x35
	.zero		2


	//----- nvinfo : EIATTR_PARAM_CBANK
	.align		4
        /*000c*/ 	.byte	0x04, 0x0a
        /*000e*/ 	.short	(.L_155 - .L_154)
	.align		4
.L_154:
        /*0010*/ 	.word	index@(.nv.constant0._ZN2at6native61_GLOBAL__N__2cc7adc6_23_UnfoldBackwardKernel_cu_9e10b42f_333535_unfold_backward_elementwise_kernelILi128ELi8EZNS1_32_unfold_backward_internal_kernelIN3c104HalfEEEvRNS_14TensorIteratorEllllllEUliE_EEviT1_)
        /*0014*/ 	.short	0x0160
        /*0016*/ 	.short	0x02a8


	//----- nvinfo : EIATTR_CBANK_PARAM_SIZE
	.align		4
.L_155:
        /*0018*/ 	.byte	0x03, 0x19
        /*001a*/ 	.short	0x02a8


	//----- nvinfo : EIATTR_KPARAM_INFO
	.align		4
        /*001c*/ 	.byte	0x04, 0x17
        /*001e*/ 	.short	(.L_157 - .L_156)
.L_156:
        /*0020*/ 	.word	0x00000000
        /*0024*/ 	.short	0x0001
        /*0026*/ 	.short	0x0008
        /*0028*/ 	.byte	0x00, 0xf0, 0x81, 0x0a


	//----- nvinfo : EIATTR_KPARAM_INFO
	.align		4
.L_157:
        /*002c*/ 	.byte	0x04, 0x17
        /*002e*/ 	.short	(.L_159 - .L_158)
.L_158:
        /*0030*/ 	.word	0x00000000
        /*0034*/ 	.short	0x0000
        /*0036*/ 	.short	0x0000
        /*0038*/ 	.byte	0x00, 0xf0, 0x11, 0x00


	//----- nvinfo : EIATTR_MAXREG_COUNT
	.align		4
.L_159:
        /*003c*/ 	.byte	0x03, 0x1b
        /*003e*/ 	.short	0x0040


	//----- nvinfo : EIATTR_MERCURY_ISA_VERSION
	.align		4
        /*0040*/ 	.byte	0x03, 0x5f
        /*0042*/ 	.short	0x0000


	//----- nvinfo : EIATTR_EXIT_INSTR_OFFSETS
	.align		4
        /*0044*/ 	.byte	0x04, 0x1c
        /*0046*/ 	.short	(.L_161 - .L_160)


	//   ....[0]....
.L_160:
        /*0048*/ 	.word	0x0000e360


	//   ....[1]....
        /*004c*/ 	.word	0x0000f950


	//   ....[2]....
        /*0050*/ 	.word	0x0000ff10


	//   ....[3]....
        /*0054*/ 	.word	0x000103a0


	//----- nvinfo : EIATTR_MAX_THREADS
	.align		4
.L_161:
        /*0058*/ 	.byte	0x04, 0x05
        /*005a*/ 	.short	(.L_163 - .L_162)
.L_162:
        /*005c*/ 	.word	0x00000080
        /*0060*/ 	.word	0x00000001
        /*0064*/ 	.word	0x00000001


	//----- nvinfo : EIATTR_CRS_STACK_SIZE
	.align		4
.L_163:
        /*0068*/ 	.byte	0x04, 0x1e
        /*006a*/ 	.short	(.L_165 - .L_164)
.L_164:
        /*006c*/ 	.word	0x00000000
.L_165:


//--------------------- .nv.info._ZN2at6native61_GLOBAL__N__2cc7adc6_23_UnfoldBackwardKernel_cu_9e10b42f_333535_unfold_backward_elementwise_kernelILi128ELi8EZNS1_32_unfold_backward_internal_kernelIN3c107complexIfEEEEvRNS_14TensorIteratorEllllllEUliE_EEviT1_ --------------------------
	.section	.nv.info._ZN2at6native61_GLOBAL__N__2cc7adc6_23_UnfoldBackwardKernel_cu_9e10b42f_333535_unfold_backward_elementwise_kernelILi128ELi8EZNS1_32_unfold_backward_internal_kernelIN3c107complexIfEEEEvRNS_14TensorIteratorEllllllEUliE_EEviT1_,"",@"SHT_CUDA_INFO"
	.sectionflags	@""
	.align	4


	//----- nvinfo : EIATTR_CUDA_API_VERSION
	.align		4
        /*0000*/ 	.byte	0x04, 0x37
        /*0002*/ 	.short	(.L_167 - .L_166)
.L_166:
        /*0004*/ 	.word	0x00000082


	//----- nvinfo : EIATTR_SW2861232_WAR
	.align		4
.L_167:
        /*0008*/ 	.byte	0x01, 0x35
	.zero		2


	//----- nvinfo : EIATTR_PARAM_CBANK
	.align		4
        /*000c*/ 	.byte	0x04, 0x0a
        /*000e*/ 	.short	(.L_169 - .L_168)
	.align		4
.L_168:
        /*0010*/ 	.word	index@(.nv.constant0._ZN2at6native61_GLOBAL__N__2cc7adc6_23_UnfoldBackwardKernel_cu_9e10b42f_333535_unfold_backward_elementwise_kernelILi128ELi8EZNS1_32_unfold_backward_internal_kernelIN3c107complexIfEEEEvRNS_14TensorIteratorEllllllEUliE_EEviT1_)
        /*0014*/ 	.short	0x0160
        /*0016*/ 	.short	0x02a8


	//----- nvinfo : EIATTR_CBANK_PARAM_SIZE
	.align		4
.L_169:
        /*0018*/ 	.byte	0x03, 0x19
        /*001a*/ 	.short	0x02a8


	//----- nvinfo : EIATTR_KPARAM_INFO
	.align		4
        /*001c*/ 	.byte	0x04, 0x17
        /*001e*/ 	.short	(.L_171 - .L_170)
.L_170:
        /*0020*/ 	.word	0x00000000
        /*0024*/ 	.short	0x0001
        /*0026*/ 	.short	0x0008
        /*0028*/ 	.byte	0x00, 0xf0, 0x81, 0x0a


	//----- nvinfo : EIATTR_KPARAM_INFO
	.align		4
.L_171:
        /*002c*/ 	.byte	0x04, 0x17
        /*002e*/ 	.short	(.L_173 - .L_172)
.L_172:
        /*0030*/ 	.word	0x00000000
        /*0034*/ 	.short	0x0000
        /*0036*/ 	.short	0x0000
        /*0038*/ 	.byte	0x00, 0xf0, 0x11, 0x00


	//----- nvinfo : EIATTR_MAXREG_COUNT
	.align		4
.L_173:
        /*003c*/ 	.byte	0x03, 0x1b
        /*003e*/ 	.short	0x0040


	//----- nvinfo : EIATTR_MERCURY_ISA_VERSION
	.align		4
        /*0040*/ 	.byte	0x03, 0x5f
        /*0042*/ 	.short	0x0000


	//----- nvinfo : EIATTR_EXIT_INSTR_OFFSETS
	.align		4
        /*0044*/ 	.byte	0x04, 0x1c
        /*0046*/ 	.short	(.L_175 - .L_174)


	//   ....[0]....
.L_174:
        /*0048*/ 	.word	0x0000dcb0


	//   ....[1]....
        /*004c*/ 	.word	0x0000f290


	//   ....[2]....
        /*0050*/ 	.word	0x0000fbc0


	//----- nvinfo : EIATTR_MAX_THREADS
	.align		4
.L_175:
        /*0054*/ 	.byte	0x04, 0x05
        /*0056*/ 	.short	(.L_177 - .L_176)
.L_176:
        /*0058*/ 	.word	0x00000080
        /*005c*/ 	.word	0x00000001
        /*0060*/ 	.word	0x00000001


	//----- nvinfo : EIATTR_CRS_STACK_SIZE
	.align		4
.L_177:
        /*0064*/ 	.byte	0x04, 0x1e
        /*0066*/ 	.short	(.L_179 - .L_178)
.L_178:
        /*0068*/ 	.word	0x00000000
.L_179:


//--------------------- .nv.info._ZN2at6native61_GLOBAL__N__2cc7adc6_23_UnfoldBackwardKernel_cu_9e10b42f_333535_unfold_backward_elementwise_kernelILi128ELi8EZNS1_32_unfold_backward_internal_kernelIN3c107complexIdEEEEvRNS_14TensorIteratorEllllllEUliE_EEviT1_ --------------------------
	.section	.nv.info._ZN2at6native61_GLOBAL__N__2cc7adc6_23_UnfoldBackwardKernel_cu_9e10b42f_333535_unfold_backward_elementwise_kernelILi128ELi8EZNS1_32_unfold_backward_internal_kernelIN3c107complexIdEEEEvRNS_14TensorIteratorEllllllEUliE_EEviT1_,"",@"SHT_CUDA_INFO"
	.sectionflags	@""
	.align	4


	//----- nvinfo : EIATTR_CUDA_API_VERSION
	.align		4
        /*0000*/ 	.byte	0x04, 0x37
        /*0002*/ 	.short	(.L_181 - .L_180)
.L_180:
        /*0004*/ 	.word	0x00000082


	//----- nvinfo : EIATTR_SW2861232_WAR
	.align		4
.L_181:
        /*0008*/ 	.byte	0x01, 0x35
	.zero		2


	//----- nvinfo : EIATTR_PARAM_CBANK
	.align		4
        /*000c*/ 	.byte	0x04, 0x0a
        /*000e*/ 	.short	(.L_183 - .L_182)
	.align		4
.L_182:
        /*0010*/ 	.word	index@(.nv.constant0._ZN2at6native61_GLOBAL__N__2cc7adc6_23_UnfoldBackwardKernel_cu_9e10b42f_333535_unfold_backward_elementwise_kernelILi128ELi8EZNS1_32_unfold_backward_internal_kernelIN3c107complexIdEEEEvRNS_14TensorIteratorEllllllEUliE_EEviT1_)
        /*0014*/ 	.short	0x0160
        /*0016*/ 	.short	0x02a8


	//----- nvinfo : EIATTR_CBANK_PARAM_SIZE
	.align		4
.L_183:
        /*0018*/ 	.byte	0x03, 0x19
        /*001a*/ 	.short	0x02a8


	//----- nvinfo : EIATTR_KPARAM_INFO
	.align		4
        /*001c*/ 	.byte	0x04, 0x17
        /*001e*/ 	.short	(.L_185 - .L_184)
.L_184:
        /*0020*/ 	.word	0x00000000
        /*0024*/ 	.short	0x0001
        /*0026*/ 	.short	0x0008
        /*0028*/ 	.byte	0x00, 0xf0, 0x81, 0x0a


	//----- nvinfo : EIATTR_KPARAM_INFO
	.align		4
.L_185:
        /*002c*/ 	.byte	0x04, 0x17
        /*002e*/ 	.short	(.L_187 - .L_186)
.L_186:
        /*0030*/ 	.word	0x00000000
        /*0034*/ 	.short	0x0000
        /*0036*/ 	.short	0x0000
        /*0038*/ 	.byte	0x00, 0xf0, 0x11, 0x00


	//----- nvinfo : EIATTR_MAXREG_COUNT
	.align		4
.L_187:
        /*003c*/ 	.byte	0x03, 0x1b
        /*003e*/ 	.short	0x0040


	//----- nvinfo : EIATTR_MERCURY_ISA_VERSION
	.align		4
        /*0040*/ 	.byte	0x03, 0x5f
        /*0042*/ 	.short	0x0000


	//----- nvinfo : EIATTR_EXIT_INSTR_OFFSETS
	.align		4
        /*0044*/ 	.byte	0x04, 0x1c
        /*0046*/ 	.short	(.L_189 - .L_188)


	//   ....[0]....
.L_188:
        /*0048*/ 	.word	0x0000dc10


	//   ....[1]....
        /*004c*/ 	.word	0x0000f1d0


	//   ....[2]....
        /*0050*/ 	.word	0x0000fb10


	//----- nvinfo : EIATTR_MAX_THREADS
	.align		4
.L_189:
        /*0054*/ 	.byte	0x04, 0x05
        /*0056*/ 	.short	(.L_191 - .L_190)
.L_190:
        /*0058*/ 	.word	0x00000080
        /*005c*/ 	.word	0x00000001
        /*0060*/ 	.word	0x00000001


	//----- nvinfo : EIATTR_CRS_STACK_SIZE
	.align		4
.L_191:
        /*0064*/ 	.byte	0x04, 0x1e
        /*0066*/ 	.short	(.L_193 - .L_192)
.L_192:
        /*0068*/ 	.word	0x00000000
.L_193:


//--------------------- .nv.info._ZN2at6native61_GLOBAL__N__2cc7adc6_23_UnfoldBackwardKernel_cu_9e10b42f_333535_unfold_backward_elementwise_kernelILi128ELi8EZNS1_32_unfold_backward_internal_kernelIfEEvRNS_14TensorIteratorEllllllEUliE_EEviT1_ --------------------------
	.section	.nv.info._ZN2at6native61_GLOBAL__N__2cc7adc6_23_UnfoldBackwardKernel_cu_9e10b42f_333535_unfold_backward_elementwise_kernelILi128ELi8EZNS1_32_unfold_backward_internal_kernelIfEEvRNS_14TensorIteratorEllllllEUliE_EEviT1_,"",@"SHT_CUDA_INFO"
	.sectionflags	@""
	.align	4


	//----- nvinfo : EIATTR_CUDA_API_VERSION
	.align		4
        /*0000*/ 	.byte	0x04, 0x37
        /*0002*/ 	.short	(.L_195 - .L_194)
.L_194:
        /*0004*/ 	.word	0x00000082


	//----- nvinfo : EIATTR_SW2861232_WAR
	.align		4
.L_195:
        /*0008*/ 	.byte	0x01, 0x35
	.zero		2


	//----- nvinfo : EIATTR_PARAM_CBANK
	.align		4
        /*000c*/ 	.byte	0x04, 0x0a
        /*000e*/ 	.short	(.L_197 - .L_196)
	.align		4
.L_196:
        /*0010*/ 	.word	index@(.nv.constant0._ZN2at6native61_GLOBAL__N__2cc7adc6_23_UnfoldBackwardKernel_cu_9e10b42f_333535_unfold_backward_elementwise_kernelILi128ELi8EZNS1_32_unfold_backward_internal_kernelIfEEvRNS_14TensorIteratorEllllllEUliE_EEviT1_)
        /*0014*/ 	.short	0x0160
        /*0016*/ 	.short	0x02a8


	//----- nvinfo : EIATTR_CBANK_PARAM_SIZE
	.align		4
.L_197:
        /*0018*/ 	.byte	0x03, 0x19
        /*001a*/ 	.short	0x02a8


	//----- nvinfo : EIATTR_KPARAM_INFO
	.align		4
        /*001c*/ 	.byte	0x04, 0x17
        /*001e*/ 	.short	(.L_199 - .L_198)
.L_198:
        /*0020*/ 	.word	0x00000000
        /*0024*/ 	.short	0x0001
        /*0026*/ 	.short	0x0008
        /*0028*/ 	.byte	0x00, 0xf0, 0x81, 0x0a


	//----- nvinfo : EIATTR_KPARAM_INFO
	.align		4
.L_199:
        /*002c*/ 	.byte	0x04, 0x17
        /*002e*/ 	.short	(.L_201 - .L_200)
.L_200:
        /*0030*/ 	.word	0x00000000
        /*0034*/ 	.short	0x0000
        /*0036*/ 	.short	0x0000
        /*0038*/ 	.byte	0x00, 0xf0, 0x11, 0x00


	//----- nvinfo : EIATTR_MAXREG_COUNT
	.align		4
.L_201:
        /*003c*/ 	.byte	0x03, 0x1b
        /*003e*/ 	.short	0x0040


	//----- nvinfo : EIATTR_MERCURY_ISA_VERSION
	.align		4
        /*0040*/ 	.byte	0x03, 0x5f
        /*0042*/ 	.short	0x0000


	//----- nvinfo : EIATTR_EXIT_INSTR_OFFSETS
	.align		4
        /*0044*/ 	.byte	0x04, 0x1c
        /*0046*/ 	.short	(.L_203 - .L_202)


	//   ....[0]....
.L_202:
        /*0048*/ 	.word	0x00010e10


	//   ....[1]....
        /*004c*/ 	.word	0x000123d0


	//   ....[2]....
        /*0050*/ 	.word	0x000133f0


	//----- nvinfo : EIATTR_MAX_THREADS
	.align		4
.L_203:
        /*0054*/ 	.byte	0x04, 0x05
        /*0056*/ 	.short	(.L_205 - .L_204)
.L_204:
        /*0058*/ 	.word	0x00000080
        /*005c*/ 	.word	0x00000001
        /*0060*/ 	.word	0x00000001


	//----- nvinfo : EIATTR_CRS_STACK_SIZE
	.align		4
.L_205:
        /*0064*/ 	.byte	0x04, 0x1e
        /*0066*/ 	.short	(.L_207 - .L_206)
.L_206:
        /*0068*/ 	.word	0x00000000
.L_207:


//--------------------- .nv.info._ZN2at6native61_GLOBAL__N__2cc7adc6_23_UnfoldBackwardKernel_cu_9e10b42f_333535_unfold_backward_elementwise_kernelILi128ELi8EZNS1_32_unfold_backward_internal_kernelIdEEvRNS_14TensorIteratorEllllllEUliE_EEviT1_ --------------------------
	.section	.nv.info._ZN2at6native61_GLOBAL__N__2cc7adc6_23_UnfoldBackwardKernel_cu_9e10b42f_333535_unfold_backward_elementwise_kernelILi128ELi8EZNS1_32_unfold_backward_internal_kernelIdEEvRNS_14TensorIteratorEllllllEUliE_EEviT1_,"",@"SHT_CUDA_INFO"
	.sectionflags	@""
	.align	4


	//----- nvinfo : EIATTR_CUDA_API_VERSION
	.align		4
        /*0000*/ 	.byte	0x04, 0x37
        /*0002*/ 	.short	(.L_209 - .L_208)
.L_208:
        /*0004*/ 	.word	0x00000082


	//----- nvinfo : EIATTR_SW2861232_WAR
	.align		4
.L_209:
        /*0008*/ 	.byte	0x01, 0x35
	.zero		2


	//----- nvinfo : EIATTR_PARAM_CBANK
	.align		4
        /*000c*/ 	.byte	0x04, 0x0a
        /*000e*/ 	.short	(.L_211 - .L_210)
	.align		4
.L_210:
        /*0010*/ 	.word	index@(.nv.constant0._ZN2at6native61_GLOBAL__N__2cc7adc6_23_UnfoldBackwardKernel_cu_9e10b42f_333535_unfold_backward_elementwise_kernelILi128ELi8EZNS1_32_unfold_backward_internal_kernelIdEEvRNS_14TensorIteratorEllllllEUliE_EEviT1_)
        /*0014*/ 	.short	0x0160
        /*0016*/ 	.short	0x02a8


	//----- nvinfo : EIATTR_CBANK_PARAM_SIZE
	.align		4
.L_211:
        /*0018*/ 	.byte	0x03, 0x19
        /*001a*/ 	.short	0x02a8


	//----- nvinfo : EIATTR_KPARAM_INFO
	.align		4
        /*001c*/ 	.byte	0x04, 0x17
        /*001e*/ 	.short	(.L_213 - .L_212)
.L_212:
        /*0020*/ 	.word	0x00000000
        /*0024*/ 	.short	0x0001
        /*0026*/ 	.short	0x0008
        /*0028*/ 	.byte	0x00, 0xf0, 0x81, 0x0a


	//----- nvinfo : EIATTR_KPARAM_INFO
	.align		4
.L_213:
        /*002c*/ 	.byte	0x04, 0x17
        /*002e*/ 	.short	(.L_215 - .L_214)
.L_214:
        /*0030*/ 	.word	0x00000000
        /*0034*/ 	.short	0x0000
        /*0036*/ 	.short	0x0000
        /*0038*/ 	.byte	0x00, 0xf0, 0x11, 0x00


	//----- nvinfo : EIATTR_MAXREG_COUNT
	.align		4
.L_215:
        /*003c*/ 	.byte	0x03, 0x1b
        /*003e*/ 	.short	0x0040


	//----- nvinfo : EIATTR_MERCURY_ISA_VERSION
	.align		4
        /*0040*/ 	.byte	0x03, 0x5f
        /*0042*/ 	.short	0x0000


	//----- nvinfo : EIATTR_EXIT_INSTR_OFFSETS
	.align		4
        /*0044*/ 	.byte	0x04, 0x1c
        /*0046*/ 	.short	(.L_217 - .L_216)


	//   ....[0]....
.L_216:
        /*0048*/ 	.word	0x00010ea0


	//   ....[1]....
        /*004c*/ 	.word	0x00012480


	//   ....[2]....
        /*0050*/ 	.word	0x000134e0


	//----- nvinfo : EIATTR_MAX_THREADS
	.align		4
.L_217:
        /*0054*/ 	.byte	0x04, 0x05
        /*0056*/ 	.short	(.L_219 - .L_218)
.L_218:
        /*0058*/ 	.word	0x00000080
        /*005c*/ 	.word	0x00000001
        /*0060*/ 	.word	0x00000001


	//----- nvinfo : EIATTR_CRS_STACK_SIZE
	.align		4
.L_219:
        /*0064*/ 	.byte	0x04, 0x1e
        /*0066*/ 	.short	(.L_221 - .L_220)
.L_220:
        /*0068*/ 	.word	0x00000000
.L_221:


//--------------------- .nv.info._ZN2at6native61_GLOBAL__N__2cc7adc6_23_UnfoldBackwardKernel_cu_9e10b42f_333535_unfold_backward_elementwise_kernelILi128ELi8EZNS1_32_unfold_backward_internal_kernelIsEEvRNS_14TensorIteratorEllllllEUliE_EEviT1_ --------------------------
	.section	.nv.info._ZN2at6native61_GLOBAL__N__2cc7adc6_23_UnfoldBackwardKernel_cu_9e10b42f_333535_unfold_backward_elementwise_kernelILi128ELi8EZNS1_32_unfold_backward_internal_kernelIsEEvRNS_14TensorIteratorEllllllEUliE_EEviT1_,"",@"SHT_CUDA_INFO"
	.sectionflags	@""
	.align	4


	//----- nvinfo : EIATTR_CUDA_API_VERSION
	.align		4
        /*0000*/ 	.byte	0x04, 0x37
        /*0002*/ 	.short	(.L_223 - .L_222)
.L_222:
        /*0004*/ 	.word	0x00000082


	//----- nvinfo : EIATTR_SW2861232_WAR
	.align		4
.L_223:
        /*0008*/ 	.byte	0x01, 0x35
	.zero		2


	//----- nvinfo : EIATTR_PARAM_CBANK
	.align		4
        /*000c*/ 	.byte	0x04, 0x0a
        /*000e*/ 	.short	(.L_225 - .L_224)
	.align		4
.L_224:
        /*0010*/ 	.word	index@(.nv.constant0._ZN2at6native61_GLOBAL__N__2cc7adc6_23_UnfoldBackwardKernel_cu_9e10b42f_333535_unfold_backward_elementwise_kernelILi128ELi8EZNS1_32_unfold_backward_internal_kernelIsEEvRNS_14TensorIteratorEllllllEUliE_EEviT1_)
        /*0014*/ 	.short	0x0160
        /*0016*/ 	.short	0x02a8


	//----- nvinfo : EIATTR_CBANK_PARAM_SIZE
	.align		4
.L_225:
        /*0018*/ 	.byte	0x03, 0x19
        /*001a*/ 	.short	0x02a8


	//----- nvinfo : EIATTR_KPARAM_INFO
	.align		4
        /*001c*/ 	.byte	0x04, 0x17
        /*001e*/ 	.short	(.L_227 - .L_226)
.L_226:
        /*0020*/ 	.word	0x00000000
        /*0024*/ 	.short	0x0001
        /*0026*/ 	.short	0x0008
        /*0028*/ 	.byte	0x00, 0xf0, 0x81, 0x0a


	//----- nvinfo : EIATTR_KPARAM_INFO
	.align		4
.L_227:
        /*002c*/ 	.byte	0x04, 0x17
        /*002e*/ 	.short	(.L_229 - .L_228)
.L_228:
        /*0030*/ 	.word	0x00000000
        /*0034*/ 	.short	0x0000
        /*0036*/ 	.short	0x0000
        /*0038*/ 	.byte	0x00, 0xf0, 0x11, 0x00


	//----- nvinfo : EIATTR_MAXREG_COUNT
	.align		4
.L_229:
        /*003c*/ 	.byte	0x03, 0x1b
        /*003e*/ 	.short	0x0040


	//----- nvinfo : EIATTR_MERCURY_ISA_VERSION
	.align		4
        /*0040*/ 	.byte	0x03, 0x5f
        /*0042*/ 	.short	0x0000


	//----- nvinfo : EIATTR_EXIT_INSTR_OFFSETS
	.align		4
        /*0044*/ 	.byte	0x04, 0x1c
        /*0046*/ 	.short	(.L_231 - .L_230)


	//   ....[0]....
.L_230:
        /*0048*/ 	.word	0x000107f0


	//   ....[1]....
        /*004c*/ 	.word	0x00011de0


	//   ....[2]....
        /*0050*/ 	.word	0x00012d90


	//----- nvinfo : EIATTR_MAX_THREADS
	.align		4
.L_231:
        /*0054*/ 	.byte	0x04, 0x05
        /*0056*/ 	.short	(.L_233 - .L_232)
.L_232:
        /*0058*/ 	.word	0x00000080
        /*005c*/ 	.word	0x00000001
        /*0060*/ 	.word	0x00000001


	//----- nvinfo : EIATTR_CRS_STACK_SIZE
	.align		4
.L_233:
        /*0064*/ 	.byte	0x04, 0x1e
        /*0066*/ 	.short	(.L_235 - .L_234)
.L_234:
        /*0068*/ 	.word	0x00000000
.L_235:


//--------------------- .nv.info._ZN2at6native61_GLOBAL__N__2cc7adc6_23_UnfoldBackwardKernel_cu_9e10b42f_333535_unfold_backward_elementwise_kernelILi128ELi8EZNS1_32_unfold_backward_internal_kernelIlEEvRNS_14TensorIteratorEllllllEUliE_EEviT1_ --------------------------
	.section	.nv.info._ZN2at6native61_GLOBAL__N__2cc7adc6_23_UnfoldBackwardKernel_cu_9e10b42f_333535_unfold_backward_elementwise_kernelILi128ELi8EZNS1_32_unfold_backward_internal_kernelIlEEvRNS_14TensorIteratorEllllllEUliE_EEviT1_,"",@"SHT_CUDA_INFO"
	.sectionflags	@""
	.align	4


	//----- nvinfo : EIATTR_CUDA_API_VERSION
	.align		4
        /*0000*/ 	.byte	0x04, 0x37
        /*0002*/ 	.short	(.L_237 - .L_236)
.L_236:
        /*0004*/ 	.word	0x00000082


	//----- nvinfo : EIATTR_SW2861232_WAR
	.align		4
.L_237:
        /*0008*/ 	.byte	0x01, 0x35
	.zero		2


	//----- nvinfo : EIATTR_PARAM_CBANK
	.align		4
        /*000c*/ 	.byte	0x04, 0x0a
        /*000e*/ 	.short	(.L_239 - .L_238)
	.align		4
.L_238:
        /*0010*/ 	.word	index@(.nv.constant0._ZN2at6native61_GLOBAL__N__2cc7adc6_23_UnfoldBackwardKernel_cu_9e10b42f_333535_unfold_backward_elementwise_kernelILi128ELi8EZNS1_32_unfold_backward_internal_kernelIlEEvRNS_14TensorIteratorEllllllEUliE_EEviT1_)
        /*0014*/ 	.short	0x0160
        /*0016*/ 	.short	0x02a8


	//----- nvinfo : EIATTR_CBANK_PARAM_SIZE
	.align		4
.L_239:
        /*0018*/ 	.byte	0x03, 0x19
        /*001a*/ 	.short	0x02a8


	//----- nvinfo : EIATTR_KPARAM_INFO
	.align		4
        /*001c*/ 	.byte	0x04, 0x17
        /*001e*/ 	.short	(.L_241 - .L_240)
.L_240:
        /*0020*/ 	.word	0x00000000
        /*0024*/ 	.short	0x0001
        /*0026*/ 	.short	0x0008
        /*0028*/ 	.byte	0x00, 0xf0, 0x81, 0x0a


	//----- nvinfo : EIATTR_KPARAM_INFO
	.align		4
.L_241:
        /*002c*/ 	.byte	0x04, 0x17
        /*002e*/ 	.short	(.L_243 - .L_242)
.L_242:
        /*0030*/ 	.word	0x00000000
        /*0034*/ 	.short	0x0000
        /*0036*/ 	.short	0x0000
        /*0038*/ 	.byte	0x00, 0xf0, 0x11, 0x00


	//----- nvinfo : EIATTR_MAXREG_COUNT
	.align		4
.L_243:
        /*003c*/ 	.byte	0x03, 0x1b
        /*003e*/ 	.short	0x0040


	//----- nvinfo : EIATTR_MERCURY_ISA_VERSION
	.align		4
        /*0040*/ 	.byte	0x03, 0x5f
        /*0042*/ 	.short	0x0000


	//----- nvinfo : EIATTR_EXIT_INSTR_OFFSETS
	.align		4
        /*0044*/ 	.byte	0x04, 0x1c
        /*0046*/ 	.short	(.L_245 - .L_244)


	//   ....[0]....
.L_244:
        /*0048*/ 	.word	0x00010fb0


	//   ....[1]....
        /*004c*/ 	.word	0x00012590


	//   ....[2]....
        /*0050*/ 	.word	0x000135e0


	//----- nvinfo : EIATTR_MAX_THREADS
	.align		4
.L_245:
        /*0054*/ 	.byte	0x04, 0x05
        /*0056*/ 	.short	(.L_247 - .L_246)
.L_246:
        /*0058*/ 	.word	0x00000080
        /*005c*/ 	.word	0x00000001
        /*0060*/ 	.word	0x00000001


	//----- nvinfo : EIATTR_CRS_STACK_SIZE
	.align		4
.L_247:
        /*0064*/ 	.byte	0x04, 0x1e
        /*0066*/ 	.short	(.L_249 - .L_248)
.L_248:
        /*0068*/ 	.word	0x00000000
.L_249:


//--------------------- .nv.info._ZN2at6native61_GLOBAL__N__2cc7adc6_23_UnfoldBackwardKernel_cu_9e10b42f_333535_unfold_backward_elementwise_kernelILi128ELi8EZNS1_32_unfold_backward_internal_kernelIiEEvRNS_14TensorIteratorEllllllEUliE_EEviT1_ --------------------------
	.section	.nv.info._ZN2at6native61_GLOBAL__N__2cc7adc6_23_UnfoldBackwardKernel_cu_9e10b42f_333535_unfold_backward_elementwise_kernelILi128ELi8EZNS1_32_unfold_backward_internal_kernelIiEEvRNS_14TensorIteratorEllllllEUliE_EEviT1_,"",@"SHT_CUDA_INFO"
	.sectionflags	@""
	.align	4


	//----- nvinfo : EIATTR_CUDA_API_VERSION
	.align		4
        /*0000*/ 	.byte	0x04, 0x37
        /*0002*/ 	.short	(.L_251 - .L_250)
.L_250:
        /*0004*/ 	.word	0x00000082


	//----- nvinfo : EIATTR_SW2861232_WAR
	.align		4
.L_251:
        /*0008*/ 	.byte	0x01, 0x35
	.zero		2


	//----- nvinfo : EIATTR_PARAM_CBANK
	.align		4
        /*000c*/ 	.byte	0x04, 0x0a
        /*000e*/ 	.short	(.L_253 - .L_252)
	.align		4
.L_252:
        /*0010*/ 	.word	index@(.nv.constant0._ZN2at6native61_GLOBAL__N__2cc7adc6_23_UnfoldBackwardKernel_cu_9e10b42f_333535_unfold_backward_elementwise_kernelILi128ELi8EZNS1_32_unfold_backward_internal_kernelIiEEvRNS_14TensorIteratorEllllllEUliE_EEviT1_)
        /*0014*/ 	.short	0x0160
        /*0016*/ 	.short	0x02a8


	//----- nvinfo : EIATTR_CBANK_PARAM_SIZE
	.align		4
.L_253:
        /*0018*/ 	.byte	0x03, 0x19
        /*001a*/ 	.short	0x02a8


	//----- nvinfo : EIATTR_KPARAM_INFO
	.align		4
        /*001c*/ 	.byte	0x04, 0x17
        /*001e*/ 	.short	(.L_255 - .L_254)
.L_254:
        /*0020*/ 	.word	0x00000000
        /*0024*/ 	.short	0x0001
        /*0026*/ 	.short	0x0008
        /*0028*/ 	.byte	0x00, 0xf0, 0x81, 0x0a


	//----- nvinfo : EIATTR_KPARAM_INFO
	.align		4
.L_255:
        /*002c*/ 	.byte	0x04, 0x17
        /*002e*/ 	.short	(.L_257 - .L_256)
.L_256:
        /*0030*/ 	.word	0x00000000
        /*0034*/ 	.short	0x0000
        /*0036*/ 	.short	0x0000
        /*0038*/ 	.byte	0x00, 0xf0, 0x11, 0x00


	//----- nvinfo : EIATTR_MAXREG_COUNT
	.align		4
.L_257:
        /*003c*/ 	.byte	0x03, 0x1b
        /*003e*/ 	.short	0x0040


	//----- nvinfo : EIATTR_MERCURY_ISA_VERSION
	.align		4
        /*0040*/ 	.byte	0x03, 0x5f
        /*0042*/ 	.short	0x0000


	//----- nvinfo : EIATTR_EXIT_INSTR_OFFSETS
	.align		4
        /*0044*/ 	.byte	0x04, 0x1c
        /*0046*/ 	.short	(.L_259 - .L_258)


	//   ....[0]....
.L_258:
        /*0048*/ 	.word	0x00010640


	//   ....[1]....
        /*004c*/ 	.word	0x00011c20


	//   ....[2]....
        /*0050*/ 	.word	0x00012ba0


	//----- nvinfo : EIATTR_MAX_THREADS
	.align		4
.L_259:
        /*0054*/ 	.byte	0x04, 0x05
        /*0056*/ 	.short	(.L_261 - .L_260)
.L_260:
        /*0058*/ 	.word	0x00000080
        /*005c*/ 	.word	0x00000001
        /*0060*/ 	.word	0x00000001


	//----- nvinfo : EIATTR_CRS_STACK_SIZE
	.align		4
.L_261:
        /*0064*/ 	.byte	0x04, 0x1e
        /*0066*/ 	.short	(.L_263 - .L_262)
.L_262:
        /*0068*/ 	.word	0x00000000
.L_263:


//--------------------- .nv.info._ZN2at6native61_GLOBAL__N__2cc7adc6_23_UnfoldBackwardKernel_cu_9e10b42f_333535_unfold_backward_elementwise_kernelILi128ELi8EZNS1_32_unfold_backward_internal_kernelIaEEvRNS_14TensorIteratorEllllllEUliE_EEviT1_ --------------------------
	.section	.nv.info._ZN2at6native61_GLOBAL__N__2cc7adc6_23_UnfoldBackwardKernel_cu_9e10b42f_333535_unfold_backward_elementwise_kernelILi128ELi8EZNS1_32_unfold_backward_internal_kernelIaEEvRNS_14TensorIteratorEllllllEUliE_EEviT1_,"",@"SHT_CUDA_INFO"
	.sectionflags	@""
	.align	4


	//----- nvinfo : EIATTR_CUDA_API_VERSION
	.align		4
        /*0000*/ 	.byte	0x04, 0x37
        /*0002*/ 	.short	(.L_265 - .L_264)
.L_264:
        /*0004*/ 	.word	0x00000082


	//----- nvinfo : EIATTR_SW2861232_WAR
	.align		4
.L_265:
        /*0008*/ 	.byte	0x01, 0x35
	.zero		2


	//----- nvinfo : EIATTR_PARAM_CBANK
	.align		4
        /*000c*/ 	.byte	0x04, 0x0a
        /*000e*/ 	.short	(.L_267 - .L_266)
	.align		4
.L_266:
        /*0010*/ 	.word	index@(.nv.constant0._ZN2at6native61_GLOBAL__N__2cc7adc6_23_UnfoldBackwardKernel_cu_9e10b42f_333535_unfold_backward_elementwise_kernelILi128ELi8EZNS1_32_unfold_backward_internal_kernelIaEEvRNS_14TensorIteratorEllllllEUliE_EEviT1_)
        /*0014*/ 	.short	0x0160
        /*0016*/ 	.short	0x02a8


	//----- nvinfo : EIATTR_CBANK_PARAM_SIZE
	.align		4
.L_267:
        /*0018*/ 	.byte	0x03, 0x19
        /*001a*/ 	.short	0x02a8


	//----- nvinfo : EIATTR_KPARAM_INFO
	.align		4
        /*001c*/ 	.byte	0x04, 0x17
        /*001e*/ 	.short	(.L_269 - .L_268)
.L_268:
        /*0020*/ 	.word	0x00000000
        /*0024*/ 	.short	0x0001
        /*0026*/ 	.short	0x0008
        /*0028*/ 	.byte	0x00, 0xf0, 0x81, 0x0a


	//----- nvinfo : EIATTR_KPARAM_INFO
	.align		4
.L_269:
        /*002c*/ 	.byte	0x04, 0x17
        /*002e*/ 	.short	(.L_271 - .L_270)
.L_270:
        /*0030*/ 	.word	0x00000000
        /*0034*/ 	.short	0x0000
        /*0036*/ 	.short	0x0000
        /*0038*/ 	.byte	0x00, 0xf0, 0x11, 0x00


	//----- nvinfo : EIATTR_MAXREG_COUNT
	.align		4
.L_271:
        /*003c*/ 	.byte	0x03, 0x1b
        /*003e*/ 	.short	0x0040


	//----- nvinfo : EIATTR_MERCURY_ISA_VERSION
	.align		4
        /*0040*/ 	.byte	0x03, 0x5f
        /*0042*/ 	.short	0x0000


	//----- nvinfo : EIATTR_EXIT_INSTR_OFFSETS
	.align		4
        /*0044*/ 	.byte	0x04, 0x1c
        /*0046*/ 	.short	(.L_273 - .L_272)


	//   ....[0]....
.L_272:
        /*0048*/ 	.word	0x00010150


	//   ....[1]....
        /*004c*/ 	.word	0x00011730


	//   ....[2]....
        /*0050*/ 	.word	0x00012630


	//----- nvinfo : EIATTR_MAX_THREADS
	.align		4
.L_273:
        /*0054*/ 	.byte	0x04, 0x05
        /*0056*/ 	.short	(.L_275 - .L_274)
.L_274:
        /*0058*/ 	.word	0x00000080
        /*005c*/ 	.word	0x00000001
        /*0060*/ 	.word	0x00000001


	//----- nvinfo : EIATTR_CRS_STACK_SIZE
	.align		4
.L_275:
        /*0064*/ 	.byte	0x04, 0x1e
        /*0066*/ 	.short	(.L_277 - .L_276)
.L_276:
        /*0068*/ 	.word	0x00000000
.L_277:


//--------------------- .nv.info._ZN2at6native61_GLOBAL__N__2cc7adc6_23_UnfoldBackwardKernel_cu_9e10b42f_333535_unfold_backward_elementwise_kernelILi128ELi8EZNS1_32_unfold_backward_internal_kernelIhEEvRNS_14TensorIteratorEllllllEUliE_EEviT1_ --------------------------
	.section	.nv.info._ZN2at6native61_GLOBAL__N__2cc7adc6_23_UnfoldBackwardKernel_cu_9e10b42f_333535_unfold_backward_elementwise_kernelILi128ELi8EZNS1_32_unfold_backward_internal_kernelIhEEvRNS_14TensorIteratorEllllllEUliE_EEviT1_,"",@"SHT_CUDA_INFO"
	.sectionflags	@""
	.align	4


	//----- nvinfo : EIATTR_CUDA_API_VERSION
	.align		4
        /*0000*/ 	.byte	0x04, 0x37
        /*0002*/ 	.short	(.L_279 - .L_278)
.L_278:
        /*0004*/ 	.word	0x00000082


	//----- nvinfo : EIATTR_SW2861232_WAR
	.align		4
.L_279:
        /*0008*/ 	.byte	0x01, 0x35
	.zero		2


	//----- nvinfo : EIATTR_PARAM_CBANK
	.align		4
        /*000c*/ 	.byte	0x04, 0x0a
        /*000e*/ 	.short	(.L_281 - .L_280)
	.align		4
.L_280:
        /*0010*/ 	.word	index@(.nv.constant0._ZN2at6native61_GLOBAL__N__2cc7adc6_23_UnfoldBackwardKernel_cu_9e10b42f_333535_unfold_backward_elementwise_kernelILi128ELi8EZNS1_32_unfold_backward_internal_kernelIhEEvRNS_14TensorIteratorEllllllEUliE_EEviT1_)
        /*0014*/ 	.short	0x0160
        /*0016*/ 	.short	0x02a8


	//----- nvinfo : EIATTR_CBANK_PARAM_SIZE
	.align		4
.L_281:
        /*0018*/ 	.byte	0x03, 0x19
        /*001a*/ 	.short	0x02a8


	//----- nvinfo : EIATTR_KPARAM_INFO
	.align		4
        /*001c*/ 	.byte	0x04, 0x17
        /*001e*/ 	.short	(.L_283 - .L_282)
.L_282:
        /*0020*/ 	.word	0x00000000
        /*0024*/ 	.short	0x0001
        /*0026*/ 	.short	0x0008
        /*0028*/ 	.byte	0x00, 0xf0, 0x81, 0x0a


	//----- nvinfo : EIATTR_KPARAM_INFO
	.align		4
.L_283:
        /*002c*/ 	.byte	0x04, 0x17
        /*002e*/ 	.short	(.L_285 - .L_284)
.L_284:
        /*0030*/ 	.word	0x00000000
        /*0034*/ 	.short	0x0000
        /*0036*/ 	.short	0x0000
        /*0038*/ 	.byte	0x00, 0xf0, 0x11, 0x00


	//----- nvinfo : EIATTR_MAXREG_COUNT
	.align		4
.L_285:
        /*003c*/ 	.byte	0x03, 0x1b
        /*003e*/ 	.short	0x0040


	//----- nvinfo : EIATTR_MERCURY_ISA_VERSION
	.align		4
        /*0040*/ 	.byte	0x03, 0x5f
        /*0042*/ 	.short	0x0000


	//----- nvinfo : EIATTR_EXIT_INSTR_OFFSETS
	.align		4
        /*0044*/ 	.byte	0x04, 0x1c
        /*0046*/ 	.short	(.L_287 - .L_286)


	//   ....[0]....
.L_286:
        /*0048*/ 	.word	0x00010150


	//   ....[1]....
        /*004c*/ 	.word	0x00011730


	//   ....[2]....
        /*0050*/ 	.word	0x00012630


	//----- nvinfo : EIATTR_MAX_THREADS
	.align		4
.L_287:
        /*0054*/ 	.byte	0x04, 0x05
        /*0056*/ 	.short	(.L_289 - .L_288)
.L_288:
        /*0058*/ 	.word	0x00000080
        /*005c*/ 	.word	0x00000001
        /*0060*/ 	.word	0x00000001


	//----- nvinfo : EIATTR_CRS_STACK_SIZE
	.align		4
.L_289:
        /*0064*/ 	.byte	0x04, 0x1e
        /*0066*/ 	.short	(.L_291 - .L_290)
.L_290:
        /*0068*/ 	.word	0x00000000
.L_291:


//--------------------- .nv.callgraph             --------------------------
	.section	.nv.callgraph,"",@"SHT_CUDA_CALLGRAPH"
	.align	4
	.sectionentsize	8
	.align		4
        /*0000*/ 	.word	0x00000000
	.align		4
        /*0004*/ 	.word	0xffffffff
	.align		4
        /*0008*/ 	.word	0x00000000
	.align		4
        /*000c*/ 	.word	0xfffffffe
	.align		4
        /*0010*/ 	.word	0x00000000
	.align		4
        /*0014*/ 	.word	0xfffffffd
	.align		4
        /*0018*/ 	.word	0x00000000
	.align		4
        /*001c*/ 	.word	0xfffffffc


//--------------------- .nv.rel.action            --------------------------
	.section	.nv.rel.action,"",@"SHT_CUDA_RELOCINFO"
	.align	8
	.sectionentsize	8
        /*0000*/ 	.byte	0x73, 0x00, 0x00, 0x00, 0x00, 0x00, 0x00, 0x00, 0x00, 0x00, 0x00, 0x11, 0x25, 0x00, 0x05, 0x36


//--------------------- .nv.constant4             --------------------------
	.section	.nv.constant4,"a",@progbits
	.align	8
	.align		8
.nv.constant4:
        /*0000*/ 	.dword	_ZN59_INTERNAL_2cc7adc6_23_UnfoldBackwardKernel_cu_9e10b42f_33354cuda3std3__45__cpo5beginE
	.align		8
        /*0008*/ 	.dword	_ZN59_INTERNAL_2cc7adc6_23_UnfoldBackwardKernel_cu_9e10b42f_33354cuda3std3__45__cpo3endE
	.align		8
        /*0010*/ 	.dword	_ZN59_INTERNAL_2cc7adc6_23_UnfoldBackwardKernel_cu_9e10b42f_33354cuda3std3__45__cpo6cbeginE
	.align		8
        /*0018*/ 	.dword	_ZN59_INTERNAL_2cc7adc6_23_UnfoldBackwardKernel_cu_9e10b42f_33354cuda3std3__45__cpo4cendE
	.align		8
        /*0020*/ 	.dword	_ZN59_INTERNAL_2cc7adc6_23_UnfoldBackwardKernel_cu_9e10b42f_33354cuda3std3__45__cpo6rbeginE
	.align		8
        /*0028*/ 	.dword	_ZN59_INTERNAL_2cc7adc6_23_UnfoldBackwardKernel_cu_9e10b42f_33354cuda3std3__45__cpo4rendE
	.align		8
        /*0030*/ 	.dword	_ZN59_INTERNAL_2cc7adc6_23_UnfoldBackwardKernel_cu_9e10b42f_33354cuda3std3__45__cpo7crbeginE
	.align		8
        /*0038*/ 	.dword	_ZN59_INTERNAL_2cc7adc6_23_UnfoldBackwardKernel_cu_9e10b42f_33354cuda3std3__45__cpo5crendE
	.align		8
        /*0040*/ 	.dword	_ZN59_INTERNAL_2cc7adc6_23_UnfoldBackwardKernel_cu_9e10b42f_33354cuda3std3__461_GLOBAL__N__2cc7adc6_23_UnfoldBackwardKernel_cu_9e10b42f_33356ignoreE
	.align		8
        /*0048*/ 	.dword	_ZN59_INTERNAL_2cc7adc6_23_UnfoldBackwardKernel_cu_9e10b42f_33354cuda3std3__419piecewise_constructE
	.align		8
        /*0050*/ 	.dword	_ZN59_INTERNAL_2cc7adc6_23_UnfoldBackwardKernel_cu_9e10b42f_33354cuda3std3__48in_placeE
	.align		8
        /*0058*/ 	.dword	_ZN59_INTERNAL_2cc7adc6_23_UnfoldBackwardKernel_cu_9e10b42f_33354cuda3std3__420unreachable_sentinelE
	.align		8
        /*0060*/ 	.dword	_ZN59_INTERNAL_2cc7adc6_23_UnfoldBackwardKernel_cu_9e10b42f_33354cuda3std6ranges3__45__cpo4swapE
	.align		8
        /*0068*/ 	.dword	_ZN59_INTERNAL_2cc7adc6_23_UnfoldBackwardKernel_cu_9e10b42f_33354cuda3std6ranges3__45__cpo9iter_moveE
	.align		8
        /*0070*/ 	.dword	_ZN59_INTERNAL_2cc7adc6_23_UnfoldBackwardKernel_cu_9e10b42f_33354cuda3std6ranges3__45__cpo5beginE
	.align		8
        /*0078*/ 	.dword	_ZN59_INTERNAL_2cc7adc6_23_UnfoldBackwardKernel_cu_9e10b42f_33354cuda3std6ranges3__45__cpo3endE
	.align		8
        /*0080*/ 	.dword	_ZN59_INTERNAL_2cc7adc6_23_UnfoldBackwardKernel_cu_9e10b42f_33354cuda3std6ranges3__45__cpo6cbeginE
	.align		8
        /*0088*/ 	.dword	_ZN59_INTERNAL_2cc7adc6_23_UnfoldBackwardKernel_cu_9e10b42f_33354cuda3std6ranges3__45__cpo4cendE
	.align		8
        /*0090*/ 	.dword	_ZN59_INTERNAL_2cc7adc6_23_UnfoldBackwardKernel_cu_9e10b42f_33354cuda3std6ranges3__45__cpo7advanceE
	.align		8
        /*0098*/ 	.dword	_ZN59_INTERNAL_2cc7adc6_23_UnfoldBackwardKernel_cu_9e10b42f_33354cuda3std6ranges3__45__cpo9iter_swapE
	.align		8
        /*00a0*/ 	.dword	_ZN59_INTERNAL_2cc7adc6_23_UnfoldBackwardKernel_cu_9e10b42f_33354cuda3std6ranges3__45__cpo4nextE
	.align		8
        /*00a8*/ 	.dword	_ZN59_INTERNAL_2cc7adc6_23_UnfoldBackwardKernel_cu_9e10b42f_33354cuda3std6ranges3__45__cpo4prevE
	.align		8
        /*00b0*/ 	.dword	_ZN59_INTERNAL_2cc7adc6_23_UnfoldBackwardKernel_cu_9e10b42f_33354cuda3std6ranges3__45__cpo4dataE
	.align		8
        /*00b8*/ 	.dword	_ZN59_INTERNAL_2cc7adc6_23_UnfoldBackwardKernel_cu_9e10b42f_33354cuda3std6ranges3__45__cpo5cdataE
	.align		8
        /*00c0*/ 	.dword	_ZN59_INTERNAL_2cc7adc6_23_UnfoldBackwardKernel_cu_9e10b42f_33354cuda3std6ranges3__45__cpo4sizeE
	.align		8
        /*00c8*/ 	.dword	_ZN59_INTERNAL_2cc7adc6_23_UnfoldBackwardKernel_cu_9e10b42f_33354cuda3std6ranges3__45__cpo5ssizeE
	.align		8
        /*00d0*/ 	.dword	_ZN59_INTERNAL_2cc7adc6_23_UnfoldBackwardKernel_cu_9e10b42f_33354cuda3std6ranges3__45__cpo8distanceE
	.align		8
        /*00d8*/ 	.dword	_ZN59_INTERNAL_2cc7adc6_23_UnfoldBackwardKernel_cu_9e10b42f_33356thrust23THRUST_300001_SM_800_NS6system6detail10sequential3seqE


//--------------------- .nv.constant0._ZN2at6native61_GLOBAL__N__2cc7adc6_23_UnfoldBackwardKernel_cu_9e10b42f_333535_unfold_backward_elementwise_kernelILi128ELi8EZNS1_32_unfold_backward_internal_kernelIN3c108BFloat16EEEvRNS_14TensorIteratorEllllllEUliE_EEviT1_ --------------------------
	.section	.nv.constant0._ZN2at6native61_GLOBAL__N__2cc7adc6_23_UnfoldBackwardKernel_cu_9e10b42f_333535_unfold_backward_elementwise_kernelILi128ELi8EZNS1_32_unfold_backward_internal_kernelIN3c108BFloat16EEEvRNS_14TensorIteratorEllllllEUliE_EEviT1_,"a",@progbits
	.sectionflags	@""
	.align	4
.nv.constant0._ZN2at6native61_GLOBAL__N__2cc7adc6_23_UnfoldBackwardKernel_cu_9e10b42f_333535_unfold_backward_elementwise_kernelILi128ELi8EZNS1_32_unfold_backward_internal_kernelIN3c108BFloat16EEEvRNS_14TensorIteratorEllllllEUliE_EEviT1_:
	.zero		1032


//--------------------- .nv.constant0._ZN2at6native61_GLOBAL__N__2cc7adc6_23_UnfoldBackwardKernel_cu_9e10b42f_333535_unfold_backward_elementwise_kernelILi128ELi8EZNS1_32_unfold_backward_internal_kernelIbEEvRNS_14TensorIteratorEllllllEUliE_EEviT1_ --------------------------
	.section	.nv.constant0._ZN2at6native61_GLOBAL__N__2cc7adc6_23_UnfoldBackwardKernel_cu_9e10b42f_333535_unfold_backward_elementwise_kernelILi128ELi8EZNS1_32_unfold_backward_internal_kernelIbEEvRNS_14TensorIteratorEllllllEUliE_EEviT1_,"a",@progbits
	.sectionflags	@""
	.align	4
.nv.constant0._ZN2at6native61_GLOBAL__N__2cc7adc6_23_UnfoldBackwardKernel_cu_9e10b42f_333535_unfold_backward_elementwise_kernelILi128ELi8EZNS1_32_unfold_backward_internal_kernelIbEEvRNS_14TensorIteratorEllllllEUliE_EEviT1_:
	.zero		1032


//--------------------- .nv.constant0._ZN2at6native61_GLOBAL__N__2cc7adc6_23_UnfoldBackwardKernel_cu_9e10b42f_333535_unfold_backward_elementwise_kernelILi128ELi8EZNS1_32_unfold_backward_internal_kernelIN3c104HalfEEEvRNS_14TensorIteratorEllllllEUliE_EEviT1_ --------------------------
	.section	.nv.constant0._ZN2at6native61_GLOBAL__N__2cc7adc6_23_UnfoldBackwardKernel_cu_9e10b42f_333535_unfold_backward_elementwise_kernelILi128ELi8EZNS1_32_unfold_backward_internal_kernelIN3c104HalfEEEvRNS_14TensorIteratorEllllllEUliE_EEviT1_,"a",@progbits
	.sectionflags	@""
	.align	4
.nv.constant0._ZN2at6native61_GLOBAL__N__2cc7adc6_23_UnfoldBackwardKernel_cu_9e10b42f_333535_unfold_backward_elementwise_kernelILi128ELi8EZNS1_32_unfold_backward_internal_kernelIN3c104HalfEEEvRNS_14TensorIteratorEllllllEUliE_EEviT1_:
	.zero		1032


//--------------------- .nv.constant0._ZN2at6native61_GLOBAL__N__2cc7adc6_23_UnfoldBackwardKernel_cu_9e10b42f_333535_unfold_backward_elementwise_kernelILi128ELi8EZNS1_32_unfold_backward_internal_kernelIN3c107complexIfEEEEvRNS_14TensorIteratorEllllllEUliE_EEviT1_ --------------------------
	.section	.nv.constant0._ZN2at6native61_GLOBAL__N__2cc7adc6_23_UnfoldBackwardKernel_cu_9e10b42f_333535_unfold_backward_elementwise_kernelILi128ELi8EZNS1_32_unfold_backward_internal_kernelIN3c107complexIfEEEEvRNS_14TensorIteratorEllllllEUliE_EEviT1_,"a",@progbits
	.sectionflags	@""
	.align	4
.nv.constant0._ZN2at6native61_GLOBAL__N__2cc7adc6_23_UnfoldBackwardKernel_cu_9e10b42f_333535_unfold_backward_elementwise_kernelILi128ELi8EZNS1_32_unfold_backward_internal_kernelIN3c107complexIfEEEEvRNS_14TensorIteratorEllllllEUliE_EEviT1_:
	.zero		1032


//--------------------- .nv.constant0._ZN2at6native61_GLOBAL__N__2cc7adc6_23_UnfoldBackwardKernel_cu_9e10b42f_333535_unfold_backward_elementwise_kernelILi128ELi8EZNS1_32_unfold_backward_internal_kernelIN3c107complexIdEEEEvRNS_14TensorIteratorEllllllEUliE_EEviT1_ --------------------------
	.section	.nv.constant0._ZN2at6native61_GLOBAL__N__2cc7adc6_23_UnfoldBackwardKernel_cu_9e10b42f_333535_unfold_backward_elementwise_kernelILi128ELi8EZNS1_32_unfold_backward_internal_kernelIN3c107complexIdEEEEvRNS_14TensorIteratorEllllllEUliE_EEviT1_,"a",@progbits
	.sectionflags	@""
	.align	4
.nv.constant0._ZN2at6native61_GLOBAL__N__2cc7adc6_23_UnfoldBackwardKernel_cu_9e10b42f_333535_unfold_backward_elementwise_kernelILi128ELi8EZNS1_32_unfold_backward_internal_kernelIN3c107complexIdEEEEvRNS_14TensorIteratorEllllllEUliE_EEviT1_:
	.zero		1032


//--------------------- .nv.constant0._ZN2at6native61_GLOBAL__N__2cc7adc6_23_UnfoldBackwardKernel_cu_9e10b42f_333535_unfold_backward_elementwise_kernelILi128ELi8EZNS1_32_unfold_backward_internal_kernelIfEEvRNS_14TensorIteratorEllllllEUliE_EEviT1_ --------------------------
	.section	.nv.constant0._ZN2at6native61_GLOBAL__N__2cc7adc6_23_UnfoldBackwardKernel_cu_9e10b42f_333535_unfold_backward_elementwise_kernelILi128ELi8EZNS1_32_unfold_backward_internal_kernelIfEEvRNS_14TensorIteratorEllllllEUliE_EEviT1_,"a",@progbits
	.sectionflags	@""
	.align	4
.nv.constant0._ZN2at6native61_GLOBAL__N__2cc7adc6_23_UnfoldBackwardKernel_cu_9e10b42f_333535_unfold_backward_elementwise_kernelILi128ELi8EZNS1_32_unfold_backward_internal_kernelIfEEvRNS_14TensorIteratorEllllllEUliE_EEviT1_:
	.zero		1032


//--------------------- .nv.constant0._ZN2at6native61_GLOBAL__N__2cc7adc6_23_UnfoldBackwardKernel_cu_9e10b42f_333535_unfold_backward_elementwise_kernelILi128ELi8EZNS1_32_unfold_backward_internal_kernelIdEEvRNS_14TensorIteratorEllllllEUliE_EEviT1_ --------------------------
	.section	.nv.constant0._ZN2at6native61_GLOBAL__N__2cc7adc6_23_UnfoldBackwardKernel_cu_9e10b42f_333535_unfold_backward_elementwise_kernelILi128ELi8EZNS1_32_unfold_backward_internal_kernelIdEEvRNS_14TensorIteratorEllllllEUliE_EEviT1_,"a",@progbits
	.sectionflags	@""
	.align	4
.nv.constant0._ZN2at6native61_GLOBAL__N__2cc7adc6_23_UnfoldBackwardKernel_cu_9e10b42f_333535_unfold_backward_elementwise_kernelILi128ELi8EZNS1_32_unfold_backward_internal_kernelIdEEvRNS_14TensorIteratorEllllllEUliE_EEviT1_:
	.zero		1032


//--------------------- .nv.constant0._ZN2at6native61_GLOBAL__N__2cc7adc6_23_UnfoldBackwardKernel_cu_9e10b42f_333535_unfold_backward_elementwise_kernelILi128ELi8EZNS1_32_unfold_backward_internal_kernelIsEEvRNS_14TensorIteratorEllllllEUliE_EEviT1_ --------------------------
	.section	.nv.constant0._ZN2at6native61_GLOBAL__N__2cc7adc6_23_UnfoldBackwardKernel_cu_9e10b42f_333535_unfold_backward_elementwise_kernelILi128ELi8EZNS1_32_unfold_backward_internal_kernelIsEEvRNS_14TensorIteratorEllllllEUliE_EEviT1_,"a",@progbits
	.sectionflags	@""
	.align	4
.nv.constant0._ZN2at6native61_GLOBAL__N__2cc7adc6_23_UnfoldBackwardKernel_cu_9e10b42f_333535_unfold_backward_elementwise_kernelILi128ELi8EZNS1_32_unfold_backward_internal_kernelIsEEvRNS_14TensorIteratorEllllllEUliE_EEviT1_:
	.zero		1032


//--------------------- .nv.constant0._ZN2at6native61_GLOBAL__N__2cc7adc6_23_UnfoldBackwardKernel_cu_9e10b42f_333535_unfold_backward_elementwise_kernelILi128ELi8EZNS1_32_unfold_backward_internal_kernelIlEEvRNS_14TensorIteratorEllllllEUliE_EEviT1_ --------------------------
	.section	.nv.constant0._ZN2at6native61_GLOBAL__N__2cc7adc6_23_UnfoldBackwardKernel_cu_9e10b42f_333535_unfold_backward_elementwise_kernelILi128ELi8EZNS1_32_unfold_backward_internal_kernelIlEEvRNS_14TensorIteratorEllllllEUliE_EEviT1_,"a",@progbits
	.sectionflags	@""
	.align	4
.nv.constant0._ZN2at6native61_GLOBAL__N__2cc7adc6_23_UnfoldBackwardKernel_cu_9e10b42f_333535_unfold_backward_elementwise_kernelILi128ELi8EZNS1_32_unfold_backward_internal_kernelIlEEvRNS_14TensorIteratorEllllllEUliE_EEviT1_:
	.zero		1032


//--------------------- .nv.constant0._ZN2at6native61_GLOBAL__N__2cc7adc6_23_UnfoldBackwardKernel_cu_9e10b42f_333535_unfold_backward_elementwise_kernelILi128ELi8EZNS1_32_unfold_backward_internal_kernelIiEEvRNS_14TensorIteratorEllllllEUliE_EEviT1_ --------------------------
	.section	.nv.constant0._ZN2at6native61_GLOBAL__N__2cc7adc6_23_UnfoldBackwardKernel_cu_9e10b42f_333535_unfold_backward_elementwise_kernelILi128ELi8EZNS1_32_unfold_backward_internal_kernelIiEEvRNS_14TensorIteratorEllllllEUliE_EEviT1_,"a",@progbits
	.sectionflags	@""
	.align	4
.nv.constant0._ZN2at6native61_GLOBAL__N__2cc7adc6_23_UnfoldBackwardKernel_cu_9e10b42f_333535_unfold_backward_elementwise_kernelILi128ELi8EZNS1_32_unfold_backward_internal_kernelIiEEvRNS_14TensorIteratorEllllllEUliE_EEviT1_:
	.zero		1032


//--------------------- .nv.constant0._ZN2at6native61_GLOBAL__N__2cc7adc6_23_UnfoldBackwardKernel_cu_9e10b42f_333535_unfold_backward_elementwise_kernelILi128ELi8EZNS1_32_unfold_backward_internal_kernelIaEEvRNS_14TensorIteratorEllllllEUliE_EEviT1_ --------------------------
	.section	.nv.constant0._ZN2at6native61_GLOBAL__N__2cc7adc6_23_UnfoldBackwardKernel_cu_9e10b42f_333535_unfold_backward_elementwise_kernelILi128ELi8EZNS1_32_unfold_backward_internal_kernelIaEEvRNS_14TensorIteratorEllllllEUliE_EEviT1_,"a",@progbits
	.sectionflags	@""
	.align	4
.nv.constant0._ZN2at6native61_GLOBAL__N__2cc7adc6_23_UnfoldBackwardKernel_cu_9e10b42f_333535_unfold_backward_elementwise_kernelILi128ELi8EZNS1_32_unfold_backward_internal_kernelIaEEvRNS_14TensorIteratorEllllllEUliE_EEviT1_:
	.zero		1032


//--------------------- .nv.constant0._ZN2at6native61_GLOBAL__N__2cc7adc6_23_UnfoldBackwardKernel_cu_9e10b42f_333535_unfold_backward_elementwise_kernelILi128ELi8EZNS1_32_unfold_backward_internal_kernelIhEEvRNS_14TensorIteratorEllllllEUliE_EEviT1_ --------------------------
	.section	.nv.constant0._ZN2at6native61_GLOBAL__N__2cc7adc6_23_UnfoldBackwardKernel_cu_9e10b42f_333535_unfold_backward_elementwise_kernelILi128ELi8EZNS1_32_unfold_backward_internal_kernelIhEEvRNS_14TensorIteratorEllllllEUliE_EEviT1_,"a",@progbits
	.sectionflags	@""
	.align	4
.nv.constant0._ZN2at6native61_GLOBAL__N__2cc7adc6_23_UnfoldBackwardKernel_cu_9e10b42f_333535_unfold_backward_elementwise_kernelILi128ELi8EZNS1_32_unfold_backward_internal_kernelIhEEvRNS_14TensorIteratorEllllllEUliE_EEviT1_:
	.zero		1032


//--------------------- .text._ZN2at6native61_GLOBAL__N__2cc7adc6_23_UnfoldBackwardKernel_cu_9e10b42f_333535_unfold_backward_elementwise_kernelILi128ELi8EZNS1_32_unfold_backward_internal_kernelIN3c108BFloat16EEEvRNS_14TensorIteratorEllllllEUliE_EEviT1_ --------------------------
	.section	.text._ZN2at6native61_GLOBAL__N__2cc7adc6_23_UnfoldBackwardKernel_cu_9e10b42f_333535_unfold_backward_elementwise_kernelILi128ELi8EZNS1_32_unfold_backward_internal_kernelIN3c108BFloat16EEEvRNS_14TensorIteratorEllllllEUliE_EEviT1_,"ax",@progbits
	.sectioninfo	@"SHI_REGISTERS=32"
	.align	128
.text._ZN2at6native61_GLOBAL__N__2cc7adc6_23_UnfoldBackwardKernel_cu_9e10b42f_333535_unfold_backward_elementwise_kernelILi128ELi8EZNS1_32_unfold_backward_internal_kernelIN3c108BFloat16EEEvRNS_14TensorIteratorEllllllEUliE_EEviT1_:
        .type           _ZN2at6native61_GLOBAL__N__2cc7adc6_23_UnfoldBackwardKernel_cu_9e10b42f_333535_unfold_backward_elementwise_kernelILi128ELi8EZNS1_32_unfold_backward_internal_kernelIN3c108BFloat16EEEvRNS_14TensorIteratorEllllllEUliE_EEviT1_,@function
        .size           _ZN2at6native61_GLOBAL__N__2cc7adc6_23_UnfoldBackwardKernel_cu_9e10b42f_333535_unfold_backward_elementwise_kernelILi128ELi8EZNS1_32_unfold_backward_internal_kernelIN3c108BFloat16EEEvRNS_14TensorIteratorEllllllEUliE_EEviT1_,(.L_x_1664 - _ZN2at6native61_GLOBAL__N__2cc7adc6_23_UnfoldBackwardKernel_cu_9e10b42f_333535_unfold_backward_elementwise_kernelILi128ELi8EZNS1_32_unfold_backward_internal_kernelIN3c108BFloat16EEEvRNS_14TensorIteratorEllllllEUliE_EEviT1_)
        .other          _ZN2at6native61_GLOBAL__N__2cc7adc6_23_UnfoldBackwardKernel_cu_9e10b42f_333535_unfold_backward_elementwise_kernelILi128ELi8EZNS1_32_unfold_backward_internal_kernelIN3c108BFloat16EEEvRNS_14TensorIteratorEllllllEUliE_EEviT1_,@"STO_CUDA_ENTRY STV_DEFAULT"
_ZN2at6native61_GLOBAL__N__2cc7adc6_23_UnfoldBackwardKernel_cu_9e10b42f_333535_unfold_backward_elementwise_kernelILi128ELi8EZNS1_32_unfold_backward_internal_kernelIN3c108BFloat16EEEvRNS_14TensorIteratorEllllllEUliE_EEviT1_:
[----:B------:R-:W-:Y:S02]  /*0000*/  MOV R1, c[0x0][0x28] ;  /* 0x00000a0000017a02 */ /* 0x000fe40000000f00 */
[----:B------:R-:W0:Y:S01]  /*0010*/  S2R R18, SR_CTAID.X ;  /* 0x0000000000127919 */ /* 0x000e220000002500 */
[----:B------:R-:W-:Y:S01]  /*0020*/  ULDC.64 UR10, c[0x0][0x118] ;  /* 0x00004600000a7ab9 */ /* 0x000fe20000000a00 */
[----:B------:R-:W-:Y:S02]  /*0030*/  BSSY B0, `(.L_x_0) ;  /* 0x000020b000007945 */ /* 0x000fe40003800000 */
[----:B------:R-:W0:Y:S02]  /*0040*/  S2R R21, SR_TID.X ;  /* 0x0000000000157919 */ /* 0x000e240000002100 */
[----:B0-----:R-:W-:-:S05]  /*0050*/  IMAD R23, R18, 0x400, R21 ;  /* 0x0000040012177824 */ /* 0x001fca00078e0215 */
[----:B------:R-:W-:-:S13]  /*0060*/  ISETP.GE.AND P0, PT, R23, c[0x0][0x160], PT ;  /* 0x0000580017007a0c */ /* 0x000fda0003f06270 */
[----:B------:R-:W-:Y:S05]  /*0070*/  @P0 BRA `(.L_x_1) ;  /* 0x0000206000000947 */ /* 0x000fea0003800000 */
[----:B------:R-:W-:Y:S01]  /*0080*/  ISETP.NE.AND P0, PT, RZ, c[0x0][0x168], PT ;  /* 0x00005a00ff007a0c */ /* 0x000fe20003f05270 */
[----:B------:R-:W-:Y:S01]  /*0090*/  HFMA2.MMA R0, -RZ, RZ, 0, 0 ;  /* 0x00000000ff007435 */ /* 0x000fe200000001ff */
[----:B------:R-:W-:Y:S01]  /*00a0*/  IMAD.MOV.U32 R20, RZ, RZ, RZ ;  /* 0x000000ffff147224 */ /* 0x000fe200078e00ff */
[----:B------:R-:W-:-:S10]  /*00b0*/  MOV R16, RZ ;  /* 0x000000ff00107202 */ /* 0x000fd40000000f00 */
[----:B------:R-:W-:Y:S05]  /*00c0*/  @!P0 BRA `(.L_x_2) ;  /* 0x00000f8000008947 */ /* 0x000fea0003800000 */
[----:B------:R-:W-:Y:S01]  /*00d0*/  IMAD.MOV.U32 R22, RZ, RZ, RZ ;  /* 0x000000ffff167224 */ /* 0x000fe200078e00ff */
[----:B------:R-:W-:-:S03]  /*00e0*/  MOV R6, c[0x0][0x168] ;  /* 0x00005a0000067a02 */ /* 0x000fc60000000f00 */
[----:B------:R-:W-:Y:S01]  /*00f0*/  IMAD.HI.U32 R2, R23, c[0x0][0x170], R22 ;  /* 0x00005c0017027a27 */ /* 0x000fe200078e0016 */
[----:B------:R-:W-:-:S04]  /*0100*/  ISETP.NE.AND P0, PT, R6, 0x1, PT ;  /* 0x000000010600780c */ /* 0x000fc80003f05270 */
[----:B------:R-:W-:-:S05]  /*0110*/  SHF.R.U32.HI R3, RZ, c[0x0][0x174], R2 ;  /* 0x00005d00ff037a19 */ /* 0x000fca0000011602 */
[----:B------:R-:W-:-:S04]  /*0120*/  IMAD.MOV R0, RZ, RZ, -R3 ;  /* 0x000000ffff007224 */ /* 0x000fc800078e0a03 */
[----:B------:R-:W-:-:S04]  /*0130*/  IMAD R0, R0, c[0x0][0x16c], R23 ;  /* 0x00005b0000007a24 */ /* 0x000fc800078e0217 */
[C---:B------:R-:W-:Y:S02]  /*0140*/  IMAD R16, R0.reuse, c[0x0][0x298], RZ ;  /* 0x0000a60000107a24 */ /* 0x040fe400078e02ff */
[C---:B------:R-:W-:Y:S02]  /*0150*/  IMAD R20, R0.reuse, c[0x0][0x29c], RZ ;  /* 0x0000a70000147a24 */ /* 0x040fe400078e02ff */
[----:B------:R-:W-:Y:S01]  /*0160*/  IMAD R0, R0, c[0x0][0x2a0], RZ ;  /* 0x0000a80000007a24 */ /* 0x000fe200078e02ff */
[----:B------:R-:W-:Y:S05]  /*0170*/  @!P0 BRA `(.L_x_2) ;  /* 0x00000ed000008947 */ /* 0x000fea0003800000 */
[----:B------:R-:W-:Y:S01]  /*0180*/  HFMA2.MMA R2, -RZ, RZ, 0, 0 ;  /* 0x00000000ff027435 */ /* 0x000fe200000001ff */
[----:B------:R-:W-:-:S09]  /*0190*/  ISETP.NE.AND P0, PT, R6, 0x2, PT ;  /* 0x000000020600780c */ /* 0x000fd20003f05270 */
[----:B------:R-:W-:-:S05]  /*01a0*/  IMAD.HI.U32 R4, R3, c[0x0][0x17c], R2 ;  /* 0x00005f0003047a27 */ /* 0x000fca00078e0002 */
[----:B------:R-:W-:-:S05]  /*01b0*/  SHF.R.U32.HI R5, RZ, c[0x0][0x180], R4 ;  /* 0x00006000ff057a19 */ /* 0x000fca0000011604 */
[----:B------:R-:W-:-:S04]  /*01c0*/  IMAD.MOV R2, RZ, RZ, -R5 ;  /* 0x000000ffff027224 */ /* 0x000fc800078e0a05 */
[----:B------:R-:W-:-:S04]  /*01d0*/  IMAD R3, R2, c[0x0][0x178], R3 ;  /* 0x00005e0002037a24 */ /* 0x000fc800078e0203 */
[C---:B------:R-:W-:Y:S02]  /*01e0*/  IMAD R16, R3.reuse, c[0x0][0x2a4], R16 ;  /* 0x0000a90003107a24 */ /* 0x040fe400078e0210 */
[C---:B------:R-:W-:Y:S02]  /*01f0*/  IMAD R20, R3.reuse, c[0x0][0x2a8], R20 ;  /* 0x0000aa0003147a24 */ /* 0x040fe400078e0214 */
[----:B------:R-:W-:Y:S01]  /*0200*/  IMAD R0, R3, c[0x0][0x2ac], R0 ;  /* 0x0000ab0003007a24 */ /* 0x000fe200078e0200 */
[----:B------:R-:W-:Y:S05]  /*0210*/  @!P0 BRA `(.L_x_2) ;  /* 0x00000e3000008947 */ /* 0x000fea0003800000 */
[----:B------:R-:W-:Y:S02]  /*0220*/  MOV R4, RZ ;  /* 0x000000ff00047202 */ /* 0x000fe40000000f00 */
[----:B------:R-:W-:-:S03]  /*0230*/  ISETP.NE.AND P0, PT, R6, 0x3, PT ;  /* 0x000000030600780c */ /* 0x000fc60003f05270 */
        /* <DEDUP_REMOVED lines=208> */
[----:B------:R-:W-:Y:S02]  /*0f40*/  ISETP.NE.AND P0, PT, R6, 0x18, PT ;  /* 0x000000180600780c */ /* 0x000fe40003f05270 */
[----:B------:R-:W-:-:S05]  /*0f50*/  MOV R2, RZ ;  /* 0x000000ff00027202 */ /* 0x000fca0000000f00 */
[----:B------:R-:W-:-:S05]  /*0f60*/  IMAD.HI.U32 R4, R3, c[0x0][0x284], R2 ;  /* 0x0000a10003047a27 */ /* 0x000fca00078e0002 */
[----:B------:R-:W-:Y:S01]  /*0f70*/  SHF.R.U32.HI R5, RZ, c[0x0][0x288], R4 ;  /* 0x0000a200ff057a19 */ /* 0x000fe20000011604 */
[----:B------:R-:W-:-:S03]  /*0f80*/  @P0 IMAD.MOV.U32 R4, RZ, RZ, RZ ;  /* 0x000000ffff040224 */ /* 0x000fc600078e00ff */
[C---:B------:R-:W-:Y:S01]  /*0f90*/  IADD3 R7, -R5.reuse, RZ, RZ ;  /* 0x000000ff05077210 */ /* 0x040fe20007ffe1ff */
[----:B------:R-:W-:-:S04]  /*0fa0*/  @P0 IMAD.HI.U32 R2, R5, c[0x0][0x290], R4 ;  /* 0x0000a40005020a27 */ /* 0x000fc800078e0004 */
[----:B------:R-:W-:Y:S01]  /*0fb0*/  IMAD R3, R7, c[0x0][0x280], R3 ;  /* 0x0000a00007037a24 */ /* 0x000fe200078e0203 */
[----:B------:R-:W-:-:S03]  /*0fc0*/  @P0 SHF.R.U32.HI R2, RZ, c[0x0][0x294], R2 ;  /* 0x0000a500ff020a19 */ /* 0x000fc60000011602 */
[C---:B------:R-:W-:Y:S02]  /*0fd0*/  IMAD R16, R3.reuse, c[0x0][0x3ac], R16 ;  /* 0x0000eb0003107a24 */ /* 0x040fe400078e0210 */
[----:B------:R-:W-:Y:S02]  /*0fe0*/  @P0 IMAD.MOV R4, RZ, RZ, -R2 ;  /* 0x000000ffff040224 */ /* 0x000fe400078e0a02 */
[C---:B------:R-:W-:Y:S02]  /*0ff0*/  IMAD R20, R3.reuse, c[0x0][0x3b0], R20 ;  /* 0x0000ec0003147a24 */ /* 0x040fe400078e0214 */
[----:B------:R-:W-:Y:S02]  /*1000*/  @P0 IMAD R5, R4, c[0x0][0x28c], R5 ;  /* 0x0000a30004050a24 */ /* 0x000fe400078e0205 */
[----:B------:R-:W-:Y:S02]  /*1010*/  IMAD R0, R3, c[0x0][0x3b4], R0 ;  /* 0x0000ed0003007a24 */ /* 0x000fe400078e0200 */
[----:B------:R-:W-:-:S02]  /*1020*/  @P0 IMAD R16, R5, c[0x0][0x3b8], R16 ;  /* 0x0000ee0005100a24 */ /* 0x000fc400078e0210 */
[C---:B------:R-:W-:Y:S02]  /*1030*/  @P0 IMAD R20, R5.reuse, c[0x0][0x3bc], R20 ;  /* 0x0000ef0005140a24 */ /* 0x040fe400078e0214 */
[----:B------:R-:W-:-:S05]  /*1040*/  @P0 IMAD R0, R5, c[0x0][0x3c0], R0 ;  /* 0x0000f00005000a24 */ /* 0x000fca00078e0200 */
.L_x_2:
[----:B------:R-:W-:-:S04]  /*1050*/  IADD3 R14, P0, R0, c[0x0][0x3d8], RZ ;  /* 0x0000f600000e7a10 */ /* 0x000fc80007f1e0ff */
[----:B------:R-:W-:-:S06]  /*1060*/  IADD3.X R15, RZ, c[0x0][0x3dc], RZ, P0, !PT ;  /* 0x0000f700ff0f7a10 */ /* 0x000fcc00007fe4ff */
[----:B------:R-:W2:Y:S01]  /*1070*/  LDG.E.64.CONSTANT R14, [R14.64] ;  /* 0x0000000a0e0e7981 */ /* 0x000ea2000c1e9b00 */
[----:B------:R-:W-:Y:S01]  /*1080*/  IADD3 R16, P1, R16, c[0x0][0x3c8], RZ ;  /* 0x0000f20010107a10 */ /* 0x000fe20007f3e0ff */
[----:B------:R-:W-:Y:S04]  /*1090*/  BSSY B1, `(.L_x_3) ;  /* 0x0000023000017945 */ /* 0x000fe80003800000 */
[----:B------:R-:W-:Y:S01]  /*10a0*/  IMAD.X R17, RZ, RZ, c[0x0][0x3cc], P1 ;  /* 0x0000f300ff117624 */ /* 0x000fe200008e06ff */
[----:B--2---:R-:W-:-:S04]  /*10b0*/  ISETP.GT.U32.AND P0, PT, R14, c[0x0][0x3e0], PT ;  /* 0x0000f8000e007a0c */ /* 0x004fc80003f04070 */
[----:B------:R-:W-:-:S13]  /*10c0*/  ISETP.GT.AND.EX P0, PT, R15, c[0x0][0x3e4], PT, P0 ;  /* 0x0000f9000f007a0c */ /* 0x000fda0003f04300 */
[----:B------:R-:W-:Y:S01]  /*10d0*/  @!P0 CS2R R2, SRZ ;  /* 0x0000000000028805 */ /* 0x000fe2000001ff00 */
[----:B------:R-:W-:Y:S05]  /*10e0*/  @!P0 BRA `(.L_x_4) ;  /* 0x000001d000008947 */ /* 0x000fea0003800000 */
[----:B------:R-:W-:-:S04]  /*10f0*/  IADD3 R8, P0, R14, -c[0x0][0x3e0], RZ ;  /* 0x8000f8000e087a10 */ /* 0x000fc80007f1e0ff */
[----:B------:R-:W-:-:S04]  /*1100*/  IADD3.X R5, R15, ~c[0x0][0x3e4], RZ, P0, !PT ;  /* 0x8000f9000f057a10 */ /* 0x000fc800007fe4ff */
[----:B------:R-:W-:-:S04]  /*1110*/  LOP3.LUT R0, R5, c[0x0][0x3ec], RZ, 0xfc, !PT ;  /* 0x0000fb0005007a12 */ /* 0x000fc800078efcff */
[----:B------:R-:W-:-:S13]  /*1120*/  ISETP.NE.U32.AND P0, PT, R0, RZ, PT ;  /* 0x000000ff0000720c */ /* 0x000fda0003f05070 */
[----:B------:R-:W-:Y:S05]  /*1130*/  @!P0 BRA `(.L_x_5) ;  /* 0x0000005000008947 */ /* 0x000fea0003800000 */
[----:B------:R-:W-:Y:S01]  /*1140*/  MOV R3, c[0x0][0x3e8] ;  /* 0x0000fa0000037a02 */ /* 0x000fe20000000f00 */
[----:B------:R-:W-:Y:S01]  /*1150*/  IMAD.MOV.U32 R2, RZ, RZ, c[0x0][0x3ec] ;  /* 0x0000fb00ff027624 */ /* 0x000fe200078e00ff */
[----:B------:R-:W-:Y:S02]  /*1160*/  MOV R0, 0x1180 ;  /* 0x0000118000007802 */ /* 0x000fe40000000f00 */
[----:B------:R-:W-:Y:S05]  /*1170*/  CALL.REL.NOINC `($__internal_0_$__cuda_sm20_div_s64) ;  /* 0x0000f1e000007944 */ /* 0x000fea0003c00000 */
[----:B------:R-:W-:Y:S05]  /*1180*/  BRA `(.L_x_4) ;  /* 0x0000013000007947 */ /* 0x000fea0003800000 */
.L_x_5:
[----:B------:R-:W0:Y:S01]  /*1190*/  I2F.U32.RP R0, c[0x0][0x3e8] ;  /* 0x0000fa0000007b06 */ /* 0x000e220000209000 */
[----:B------:R-:W-:-:S07]  /*11a0*/  ISETP.NE.U32.AND P2, PT, RZ, c[0x0][0x3e8], PT ;  /* 0x0000fa00ff007a0c */ /* 0x000fce0003f45070 */
[----:B0-----:R-:W0:Y:S02]  /*11b0*/  MUFU.RCP R0, R0 ;  /* 0x0000000000007308 */ /* 0x001e240000001000 */
[----:B0-----:R-:W-:-:S06]  /*11c0*/  IADD3 R2, R0, 0xffffffe, RZ ;  /* 0x0ffffffe00027810 */ /* 0x001fcc0007ffe0ff */
[----:B------:R0:W1:Y:S02]  /*11d0*/  F2I.FTZ.U32.TRUNC.NTZ R3, R2 ;  /* 0x0000000200037305 */ /* 0x000064000021f000 */
[----:B0-----:R-:W-:Y:S01]  /*11e0*/  IMAD.MOV.U32 R2, RZ, RZ, RZ ;  /* 0x000000ffff027224 */ /* 0x001fe200078e00ff */
[----:B-1----:R-:W-:-:S05]  /*11f0*/  IADD3 R5, RZ, -R3, RZ ;  /* 0x80000003ff057210 */ /* 0x002fca0007ffe0ff */
[----:B------:R-:W-:-:S04]  /*1200*/  IMAD R5, R5, c[0x0][0x3e8], RZ ;  /* 0x0000fa0005057a24 */ /* 0x000fc800078e02ff */
[----:B------:R-:W-:-:S06]  /*1210*/  IMAD.HI.U32 R3, R3, R5, R2 ;  /* 0x0000000503037227 */ /* 0x000fcc00078e0002 */
[----:B------:R-:W-:-:S05]  /*1220*/  IMAD.HI.U32 R2, R3, R8, RZ ;  /* 0x0000000803027227 */ /* 0x000fca00078e00ff */
[----:B------:R-:W-:-:S05]  /*1230*/  IADD3 R3, -R2, RZ, RZ ;  /* 0x000000ff02037210 */ /* 0x000fca0007ffe1ff */
[----:B------:R-:W-:-:S05]  /*1240*/  IMAD R3, R3, c[0x0][0x3e8], R8 ;  /* 0x0000fa0003037a24 */ /* 0x000fca00078e0208 */
[----:B------:R-:W-:-:S13]  /*1250*/  ISETP.GE.U32.AND P0, PT, R3, c[0x0][0x3e8], PT ;  /* 0x0000fa0003007a0c */ /* 0x000fda0003f06070 */
[----:B------:R-:W-:Y:S02]  /*1260*/  @P0 IADD3 R3, R3, -c[0x0][0x3e8], RZ ;  /* 0x8000fa0003030a10 */ /* 0x000fe40007ffe0ff */
[----:B------:R-:W-:Y:S02]  /*1270*/  @P0 IADD3 R2, R2, 0x1, RZ ;  /* 0x0000000102020810 */ /* 0x000fe40007ffe0ff */
[----:B------:R-:W-:Y:S01]  /*1280*/  ISETP.GE.U32.AND P1, PT, R3, c[0x0][0x3e8], PT ;  /* 0x0000fa0003007a0c */ /* 0x000fe20003f26070 */
[----:B------:R-:W-:-:S12]  /*1290*/  IMAD.MOV.U32 R3, RZ, RZ, RZ ;  /* 0x000000ffff037224 */ /* 0x000fd800078e00ff */
[----:B------:R-:W-:Y:S02]  /*12a0*/  @P1 IADD3 R2, R2, 0x1, RZ ;  /* 0x0000000102021810 */ /* 0x000fe40007ffe0ff */
[----:B------:R-:W-:Y:S02]  /*12b0*/  @!P2 LOP3.LUT R2, RZ, c[0x0][0x3e8], RZ, 0x33, !PT ;  /* 0x0000fa00ff02aa12 */ /* 0x000fe400078e33ff */
.L_x_4:
[----:B------:R-:W-:Y:S05]  /*12c0*/  BSYNC B1 ;  /* 0x0000000000017941 */ /* 0x000fea0003800000 */
.L_x_3:
[----:B------:R-:W-:Y:S01]  /*12d0*/  IMAD R7, R3, c[0x0][0x3e8], RZ ;  /* 0x0000fa0003077a24 */ /* 0x000fe200078e02ff */
[----:B------:R-:W-:Y:S01]  /*12e0*/  LOP3.LUT R0, R15, c[0x0][0x3ec], RZ, 0xfc, !PT ;  /* 0x0000fb000f007a12 */ /* 0x000fe200078efcff */
[C---:B------:R-:W-:Y:S01]  /*12f0*/  IMAD.WIDE.U32 R4, R2.reuse, c[0x0][0x3e8], RZ ;  /* 0x0000fa0002047a25 */ /* 0x040fe200078e00ff */
[----:B------:R-:W-:Y:S03]  /*1300*/  BSSY B1, `(.L_x_6) ;  /* 0x000002a000017945 */ /* 0x000fe60003800000 */
[----:B------:R-:W-:Y:S01]  /*1310*/  IMAD R9, R2, c[0x0][0x3ec], R7 ;  /* 0x0000fb0002097a24 */ /* 0x000fe200078e0207 */
[----:B------:R-:W-:-:S04]  /*1320*/  IADD3 R7, P1, R4, c[0x0][0x3e0], RZ ;  /* 0x0000f80004077a10 */ /* 0x000fc80007f3e0ff */
[----:B------:R-:W-:Y:S02]  /*1330*/  IADD3 R9, R5, R9, RZ ;  /* 0x0000000905097210 */ /* 0x000fe40007ffe0ff */
[----:B------:R-:W-:Y:S02]  /*1340*/  ISETP.GE.U32.AND P0, PT, R14, R7, PT ;  /* 0x000000070e00720c */ /* 0x000fe40003f06070 */
[----:B------:R-:W-:Y:S02]  /*1350*/  IADD3.X R5, R9, c[0x0][0x3e4], RZ, P1, !PT ;  /* 0x0000f90009057a10 */ /* 0x000fe40000ffe4ff */
[----:B------:R-:W-:Y:S02]  /*1360*/  ISETP.GT.U32.AND P1, PT, R4, R14, PT ;  /* 0x0000000e0400720c */ /* 0x000fe40003f24070 */
[----:B------:R-:W-:-:S04]  /*1370*/  ISETP.GE.AND.EX P0, PT, R15, R5, PT, P0 ;  /* 0x000000050f00720c */ /* 0x000fc80003f06300 */
[----:B------:R-:W-:-:S04]  /*1380*/  ISETP.GT.OR.EX P0, PT, R9, R15, P0, P1 ;  /* 0x0000000f0900720c */ /* 0x000fc80000704710 */
[----:B------:R-:W-:Y:S02]  /*1390*/  SEL R5, RZ, 0x1, !P0 ;  /* 0x00000001ff057807 */ /* 0x000fe40004000000 */
[----:B------:R-:W-:Y:S02]  /*13a0*/  ISETP.NE.U32.AND P0, PT, R0, RZ, PT ;  /* 0x000000ff0000720c */ /* 0x000fe40003f05070 */
[----:B------:R-:W-:-:S05]  /*13b0*/  IADD3 R22, P1, R2, R5, RZ ;  /* 0x0000000502167210 */ /* 0x000fca0007f3e0ff */
[----:B------:R-:W-:-:S06]  /*13c0*/  IMAD.X R23, RZ, RZ, R3, P1 ;  /* 0x000000ffff177224 */ /* 0x000fcc00008e0603 */
[----:B------:R-:W-:Y:S05]  /*13d0*/  @!P0 BRA `(.L_x_7) ;  /* 0x0000009000008947 */ /* 0x000fea0003800000 */
[----:B------:R-:W-:Y:S01]  /*13e0*/  MOV R8, R14 ;  /* 0x0000000e00087202 */ /* 0x000fe20000000f00 */
[----:B------:R-:W-:Y:S01]  /*13f0*/  IMAD.MOV.U32 R5, RZ, RZ, R15 ;  /* 0x000000ffff057224 */ /* 0x000fe200078e000f */
[----:B------:R-:W-:Y:S01]  /*1400*/  MOV R3, c[0x0][0x3e8] ;  /* 0x0000fa0000037a02 */ /* 0x000fe20000000f00 */
[----:B------:R-:W-:Y:S01]  /*1410*/  IMAD.MOV.U32 R2, RZ, RZ, c[0x0][0x3ec] ;  /* 0x0000fb00ff027624 */ /* 0x000fe200078e00ff */
[----:B------:R-:W-:Y:S02]  /*1420*/  MOV R0, 0x1440 ;  /* 0x0000144000007802 */ /* 0x000fe40000000f00 */
[----:B------:R-:W-:Y:S05]  /*1430*/  CALL.REL.NOINC `($__internal_0_$__cuda_sm20_div_s64) ;  /* 0x0000ef2000007944 */ /* 0x000fea0003c00000 */
[----:B------:R-:W-:Y:S01]  /*1440*/  MOV R4, R2 ;  /* 0x0000000200047202 */ /* 0x000fe20000000f00 */
[----:B------:R-:W-:Y:S01]  /*1450*/  IMAD.MOV.U32 R5, RZ, RZ, R3 ;  /* 0x000000ffff057224 */ /* 0x000fe200078e0003 */
[----:B------:R-:W-:Y:S05]  /*1460*/  BRA `(.L_x_8) ;  /* 0x0000013000007947 */ /* 0x000fea0003800000 */
.L_x_7:
[----:B------:R-:W0:Y:S01]  /*1470*/  I2F.U32.RP R5, c[0x0][0x3e8] ;  /* 0x0000fa0000057b06 */ /* 0x000e220000209000 */
[----:B------:R-:W-:-:S07]  /*1480*/  ISETP.NE.U32.AND P2, PT, RZ, c[0x0][0x3e8], PT ;  /* 0x0000fa00ff007a0c */ /* 0x000fce0003f45070 */
[----:B0-----:R-:W0:Y:S02]  /*1490*/  MUFU.RCP R5, R5 ;  /* 0x0000000500057308 */ /* 0x001e240000001000 */
[----:B0-----:R-:W-:Y:S01]  /*14a0*/  IADD3 R2, R5, 0xffffffe, RZ ;  /* 0x0ffffffe05027810 */ /* 0x001fe20007ffe0ff */
[----:B------:R-:W-:-:S05]  /*14b0*/  IMAD.MOV.U32 R5, RZ, RZ, RZ ;  /* 0x000000ffff057224 */ /* 0x000fca00078e00ff */
        /* <DEDUP_REMOVED lines=11> */
[----:B------:R-:W-:-:S13]  /*1570*/  ISETP.GE.U32.AND P1, PT, R0, c[0x0][0x3e8], PT ;  /* 0x0000fa0000007a0c */ /* 0x000fda0003f26070 */
[----:B------:R-:W-:Y:S02]  /*1580*/  @P1 IADD3 R4, R4, 0x1, RZ ;  /* 0x0000000104041810 */ /* 0x000fe40007ffe0ff */
[----:B------:R-:W-:Y:S02]  /*1590*/  @!P2 LOP3.LUT R4, RZ, c[0x0][0x3e8], RZ, 0x33, !PT ;  /* 0x0000fa00ff04aa12 */ /* 0x000fe400078e33ff */
.L_x_8:
[----:B------:R-:W-:Y:S05]  /*15a0*/  BSYNC B1 ;  /* 0x0000000000017941 */ /* 0x000fea0003800000 */
.L_x_6:
[----:B------:R-:W-:Y:S01]  /*15b0*/  UMOV UR4, 0x1 ;  /* 0x0000000100047882 */ /* 0x000fe20000000000 */
[----:B------:R-:W-:Y:S01]  /*15c0*/  ISETP.GE.U32.AND P0, PT, R4, c[0x0][0x3f0], PT ;  /* 0x0000fc0004007a0c */ /* 0x000fe20003f06070 */
[----:B------:R-:W-:Y:S01]  /*15d0*/  ULDC.64 UR6, c[0x0][0x3f0] ;  /* 0x0000fc0000067ab9 */ /* 0x000fe20000000a00 */
[----:B------:R-:W-:Y:S01]  /*15e0*/  BSSY B1, `(.L_x_9) ;  /* 0x00000ad000017945 */ /* 0x000fe20003800000 */
[----:B------:R-:W-:Y:S01]  /*15f0*/  UIADD3 UR4, UP0, -UR4, UR6, URZ ;  /* 0x0000000604047290 */ /* 0x000fe2000ff1e13f */
[----:B------:R-:W-:-:S03]  /*1600*/  ISETP.GE.AND.EX P0, PT, R5, c[0x0][0x3f4], PT, P0 ;  /* 0x0000fd0005007a0c */ /* 0x000fc60003f06300 */
[----:B------:R-:W-:Y:S02]  /*1610*/  UIADD3.X UR5, UR7, -0x1, URZ, UP0, !UPT ;  /* 0xffffffff07057890 */ /* 0x000fe400087fe43f */
[----:B------:R-:W-:-:S04]  /*1620*/  SEL R3, R4, UR4, !P0 ;  /* 0x0000000404037c07 */ /* 0x000fc8000c000000 */
[----:B------:R-:W-:Y:S02]  /*1630*/  SEL R0, R5, UR5, !P0 ;  /* 0x0000000505007c07 */ /* 0x000fe4000c000000 */
[----:B------:R-:W-:-:S04]  /*1640*/  ISETP.GT.U32.AND P0, PT, R22, R3, PT ;  /* 0x000000031600720c */ /* 0x000fc80003f04070 */
[----:B------:R-:W-:-:S13]  /*1650*/  ISETP.GT.AND.EX P0, PT, R23, R0, PT, P0 ;  /* 0x000000001700720c */ /* 0x000fda0003f04300 */
[----:B------:R-:W-:Y:S05]  /*1660*/  @P0 BRA `(.L_x_10) ;  /* 0x00000a4000000947 */ /* 0x000fea0003800000 */
[----:B------:R-:W-:Y:S01]  /*1670*/  ISETP.GT.U32.AND P0, PT, R3, R22, PT ;  /* 0x000000160300720c */ /* 0x000fe20003f04070 */
[----:B------:R-:W-:Y:S01]  /*1680*/  BSSY B2, `(.L_x_11) ;  /* 0x0000059000027945 */ /* 0x000fe20003800000 */
[----:B------:R-:W-:Y:S01]  /*1690*/  IMAD.MOV.U32 R13, RZ, RZ, R22 ;  /* 0x000000ffff0d7224 */ /* 0x000fe200078e0016 */
[-C--:B------:R-:W-:Y:S02]  /*16a0*/  MOV R12, R23.reuse ;  /* 0x00000017000c7202 */ /* 0x080fe40000000f00 */
[----:B------:R-:W-:-:S04]  /*16b0*/  ISETP.GT.AND.EX P0, PT, R0, R23, PT, P0 ;  /* 0x000000170000720c */ /* 0x000fc80003f04300 */
[-C--:B------:R-:W-:Y:S02]  /*16c0*/  SEL R5, R3, R22.reuse, P0 ;  /* 0x0000001603057207 */ /* 0x080fe40000000000 */
[----:B------:R-:W-:Y:S02]  /*16d0*/  SEL R4, R0, R23, P0 ;  /* 0x0000001700047207 */ /* 0x000fe40000000000 */
[----:B------:R-:W-:Y:S02]  /*16e0*/  IADD3 R19, -R22, 0x1, R5 ;  /* 0x0000000116137810 */ /* 0x000fe40007ffe105 */
[----:B------:R-:W-:Y:S02]  /*16f0*/  IADD3 R2, P2, R5, -R22, RZ ;  /* 0x8000001605027210 */ /* 0x000fe40007f5e0ff */
[----:B------:R-:W-:Y:S02]  /*1700*/  LOP3.LUT R19, R19, 0x3, RZ, 0xc0, !PT ;  /* 0x0000000313137812 */ /* 0x000fe400078ec0ff */
[----:B------:R-:W-:-:S02]  /*1710*/  ISETP.GE.U32.AND P0, PT, R2, 0x3, PT ;  /* 0x000000030200780c */ /* 0x000fc40003f06070 */
[----:B------:R-:W-:Y:S02]  /*1720*/  ISETP.NE.U32.AND P1, PT, R19, RZ, PT ;  /* 0x000000ff1300720c */ /* 0x000fe40003f25070 */
[----:B------:R-:W-:Y:S02]  /*1730*/  IADD3.X R2, R4, ~R23, RZ, P2, !PT ;  /* 0x8000001704027210 */ /* 0x000fe400017fe4ff */
[----:B------:R-:W-:Y:S02]  /*1740*/  ISETP.NE.AND.EX P1, PT, RZ, RZ, PT, P1 ;  /* 0x000000ffff00720c */ /* 0x000fe40003f25310 */
[----:B------:R-:W-:-:S11]  /*1750*/  ISETP.GE.U32.AND.EX P0, PT, R2, RZ, PT, P0 ;  /* 0x000000ff0200720c */ /* 0x000fd60003f06100 */
[----:B------:R-:W-:Y:S05]  /*1760*/  @!P1 BRA `(.L_x_12) ;  /* 0x000004a000009947 */ /* 0x000fea0003800000 */
[----:B------:R-:W-:Y:S01]  /*1770*/  IADD3 R7, P1, RZ, -R22, RZ ;  /* 0x80000016ff077210 */ /* 0x000fe20007f3e0ff */
[----:B------:R-:W-:Y:S02]  /*1780*/  IMAD R11, R23, c[0x0][0x3f8], RZ ;  /* 0x0000fe00170b7a24 */ /* 0x000fe400078e02ff */
[----:B------:R-:W-:-:S04]  /*1790*/  IMAD.WIDE.U32 R8, R22, c[0x0][0x3f8], RZ ;  /* 0x0000fe0016087a25 */ /* 0x000fc800078e00ff */
[----:B------:R-:W-:Y:S01]  /*17a0*/  IMAD.X R2, RZ, RZ, ~R23, P1 ;  /* 0x000000ffff027224 */ /* 0x000fe200008e0e17 */
[----:B------:R-:W-:Y:S01]  /*17b0*/  MOV R10, R8 ;  /* 0x00000008000a7202 */ /* 0x000fe20000000f00 */
[----:B------:R-:W-:-:S04]  /*17c0*/  IMAD.WIDE.U32 R4, R7, c[0x0][0x3e8], R14 ;  /* 0x0000fa0007047a25 */ /* 0x000fc800078e000e */
[----:B------:R-:W-:Y:S02]  /*17d0*/  IMAD R2, R2, c[0x0][0x3e8], RZ ;  /* 0x0000fa0002027a24 */ /* 0x000fe400078e02ff */
[----:B------:R-:W-:Y:S02]  /*17e0*/  IMAD R11, R22, c[0x0][0x3fc], R11 ;  /* 0x0000ff00160b7a24 */ /* 0x000fe400078e020b */
[----:B------:R-:W-:Y:S02]  /*17f0*/  IMAD R7, R7, c[0x0][0x3ec], R2 ;  /* 0x0000fb0007077a24 */ /* 0x000fe400078e0202 */
[----:B------:R-:W-:-:S03]  /*1800*/  IMAD.IADD R11, R9, 0x1, R11 ;  /* 0x00000001090b7824 */ /* 0x000fc600078e020b */
[----:B------:R-:W-:Y:S01]  /*1810*/  IADD3 R2, R5, R7, RZ ;  /* 0x0000000705027210 */ /* 0x000fe20007ffe0ff */
[----:B------:R-:W-:-:S04]  /*1820*/  IMAD.WIDE.U32 R12, R4, c[0x0][0x400], R10 ;  /* 0x00010000040c7a25 */ /* 0x000fc800078e000a */
[----:B------:R-:W-:Y:S01]  /*1830*/  IMAD R5, R2, c[0x0][0x400], RZ ;  /* 0x0001000002057a24 */ /* 0x000fe200078e02ff */
[----:B------:R-:W-:-:S03]  /*1840*/  IADD3 R2, P1, R20, c[0x0][0x3d0], RZ ;  /* 0x0000f40014027a10 */ /* 0x000fc60007f3e0ff */
[----:B------:R-:W-:Y:S02]  /*1850*/  IMAD R5, R4, c[0x0][0x404], R5 ;  /* 0x0001010004057a24 */ /* 0x000fe400078e0205 */
[----:B------:R-:W-:Y:S01]  /*1860*/  IMAD.X R4, RZ, RZ, c[0x0][0x3d4], P1 ;  /* 0x0000f500ff047624 */ /* 0x000fe200008e06ff */
[----:B------:R-:W-:Y:S02]  /*1870*/  LEA R6, P1, R12, R2, 0x1 ;  /* 0x000000020c067211 */ /* 0x000fe400078208ff */
[----:B------:R-:W-:-:S04]  /*1880*/  IADD3 R5, R13, R5, RZ ;  /* 0x000000050d057210 */ /* 0x000fc80007ffe0ff */
[----:B------:R-:W-:Y:S02]  /*1890*/  LEA.HI.X R7, R12, R4, R5, 0x1, P1 ;  /* 0x000000040c077211 */ /* 0x000fe400008f0c05 */
[----:B------:R-:W2:Y:S04]  /*18a0*/  LDG.E.U16 R5, [R16.64] ;  /* 0x0000000a10057981 */ /* 0x000ea8000c1e1500 */
[----:B------:R-:W3:Y:S01]  /*18b0*/  LDG.E.U16.CONSTANT R6, [R6.64] ;  /* 0x0000000a06067981 */ /* 0x000ee2000c1e9500 */
[----:B------:R-:W-:Y:S02]  /*18c0*/  ISETP.NE.U32.AND P1, PT, R19, 0x1, PT ;  /* 0x000000011300780c */ /* 0x000fe40003f25070 */
[----:B------:R-:W-:Y:S02]  /*18d0*/  IADD3 R13, P2, R22, 0x1, RZ ;  /* 0x00000001160d7810 */ /* 0x000fe40007f5e0ff */
[----:B------:R-:W-:-:S03]  /*18e0*/  ISETP.NE.AND.EX P1, PT, RZ, RZ, PT, P1 ;  /* 0x000000ffff00720c */ /* 0x000fc60003f25310 */
[----:B------:R-:W-:Y:S01]  /*18f0*/  IMAD.X R12, RZ, RZ, R23, P2 ;  /* 0x000000ffff0c7224 */ /* 0x000fe200010e0617 */
[----:B--2---:R-:W-:Y:S02]  /*1900*/  PRMT R5, RZ, 0x5410, R5 ;  /* 0x00005410ff057816 */ /* 0x004fe40000000005 */
[----:B---3--:R-:W-:-:S05]  /*1910*/  PRMT R6, RZ, 0x5410, R6 ;  /* 0x00005410ff067816 */ /* 0x008fca0000000006 */
[----:B------:R-:W-:-:S05]  /*1920*/  FADD.FTZ R5, R5, R6 ;  /* 0x0000000605057221 */ /* 0x000fca0000010000 */
[----:B------:R-:W-:-:S05]  /*1930*/  F2FP.BF16.PACK_AB R5, RZ, R5 ;  /* 0x00000005ff05723e */ /* 0x000fca00000010ff */
[----:B------:R0:W-:Y:S01]  /*1940*/  STG.E.U16 [R16.64], R5 ;  /* 0x0000000510007986 */ /* 0x0001e2000c10150a */
[----:B------:R-:W-:Y:S05]  /*1950*/  @!P1 BRA `(.L_x_12) ;  /* 0x000002b000009947 */ /* 0x000fea0003800000 */
[----:B------:R-:W-:Y:S01]  /*1960*/  ISETP.NE.U32.AND P1, PT, R19, 0x2, PT ;  /* 0x000000021300780c */ /* 0x000fe20003f25070 */
[----:B------:R-:W-:Y:S01]  /*1970*/  IMAD R7, R23, c[0x0][0x3e8], RZ ;  /* 0x0000fa0017077a24 */ /* 0x000fe200078e02ff */
[----:B------:R-:W-:Y:S02]  /*1980*/  MOV R13, c[0x0][0x3e8] ;  /* 0x0000fa00000d7a02 */ /* 0x000fe40000000f00 */
[----:B------:R-:W-:Y:S01]  /*1990*/  ISETP.NE.AND.EX P1, PT, RZ, RZ, PT, P1 ;  /* 0x000000ffff00720c */ /* 0x000fe20003f25310 */
[----:B------:R-:W-:Y:S01]  /*19a0*/  IMAD R9, R22, c[0x0][0x3ec], R7 ;  /* 0x0000fb0016097a24 */ /* 0x000fe200078e0207 */
[----:B------:R-:W-:Y:S01]  /*19b0*/  IADD3 R8, P3, R8, c[0x0][0x3f8], RZ ;  /* 0x0000fe0008087a10 */ /* 0x000fe20007f7e0ff */
[----:B------:R-:W-:-:S04]  /*19c0*/  IMAD.WIDE.U32 R6, R13, R22, c[0x0][0x3e8] ;  /* 0x0000fa000d067625 */ /* 0x000fc800078e0016 */
[----:B------:R-:W-:Y:S01]  /*19d0*/  IMAD.IADD R19, R7, 0x1, R9 ;  /* 0x0000000107137824 */ /* 0x000fe200078e0209 */
[----:B------:R-:W-:Y:S02]  /*19e0*/  IADD3 R13, P2, R14, -R6, RZ ;  /* 0x800000060e0d7210 */ /* 0x000fe40007f5e0ff */
[----:B------:R-:W-:Y:S02]  /*19f0*/  IADD3.X R9, R11, c[0x0][0x3fc], RZ, P3, !PT ;  /* 0x0000ff000b097a10 */ /* 0x000fe40001ffe4ff */
[----:B------:R-:W-:Y:S02]  /*1a00*/  IADD3.X R11, R15, ~R19, RZ, P2, !PT ;  /* 0x800000130f0b7210 */ /* 0x000fe400017fe4ff */
[----:B------:R-:W-:Y:S02]  /*1a10*/  @P1 IADD3 R10, P4, R8, c[0x0][0x3f8], RZ ;  /* 0x0000fe00080a1a10 */ /* 0x000fe40007f9e0ff */
[----:B------:R-:W-:Y:S01]  /*1a20*/  @P1 IADD3 R7, P2, P3, R14, -c[0x0][0x3e8], -R6 ;  /* 0x8000fa000e071a10 */ /* 0x000fe20007b5e806 */
[----:B------:R-:W-:Y:S01]  /*1a30*/  IMAD R12, R11, c[0x0][0x400], RZ ;  /* 0x000100000b0c7a24 */ /* 0x000fe200078e02ff */
[----:B------:R-:W-:Y:S01]  /*1a40*/  @P1 IADD3.X R11, R9, c[0x0][0x3fc], RZ, P4, !PT ;  /* 0x0000ff00090b1a10 */ /* 0x000fe200027fe4ff */
[----:B------:R-:W-:Y:S01]  /*1a50*/  IMAD.WIDE.U32 R8, R13, c[0x0][0x400], R8 ;  /* 0x000100000d087a25 */ /* 0x000fe200078e0008 */
[----:B------:R-:W-:-:S03]  /*1a60*/  @P1 IADD3.X R6, R15, ~c[0x0][0x3ec], ~R19, P2, P3 ;  /* 0x8000fb000f061a10 */ /* 0x000fc600017e6c13 */
[----:B------:R-:W-:Y:S02]  /*1a70*/  IMAD R13, R13, c[0x0][0x404], R12 ;  /* 0x000101000d0d7a24 */ /* 0x000fe400078e020c */
[----:B------:R-:W-:Y:S01]  /*1a80*/  @P1 IMAD R12, R6, c[0x0][0x400], RZ ;  /* 0x00010000060c1a24 */ /* 0x000fe200078e02ff */
[----:B------:R-:W-:Y:S01]  /*1a90*/  LEA R6, P2, R8, R2, 0x1 ;  /* 0x0000000208067211 */ /* 0x000fe200078408ff */
[----:B------:R-:W-:Y:S02]  /*1aa0*/  IMAD.IADD R9, R9, 0x1, R13 ;  /* 0x0000000109097824 */ /* 0x000fe400078e020d */
[----:B------:R-:W-:-:S04]  /*1ab0*/  @P1 IMAD.WIDE.U32 R10, R7, c[0x0][0x400], R10 ;  /* 0x00010000070a1a25 */ /* 0x000fc800078e000a */
[----:B------:R-:W-:Y:S01]  /*1ac0*/  @P1 IMAD R13, R7, c[0x0][0x404], R12 ;  /* 0x00010100070d1a24 */ /* 0x000fe200078e020c */
[----:B------:R-:W-:Y:S02]  /*1ad0*/  LEA.HI.X R7, R8, R4, R9, 0x1, P2 ;  /* 0x0000000408077211 */ /* 0x000fe400010f0c09 */
[C---:B------:R-:W-:Y:S02]  /*1ae0*/  @P1 LEA R8, P2, R10.reuse, R2, 0x1 ;  /* 0x000000020a081211 */ /* 0x040fe400078408ff */
[----:B------:R-:W-:Y:S01]  /*1af0*/  @P1 IADD3 R9, R11, R13, RZ ;  /* 0x0000000d0b091210 */ /* 0x000fe20007ffe0ff */
[----:B------:R-:W2:Y:S03]  /*1b00*/  LDG.E.U16.CONSTANT R6, [R6.64] ;  /* 0x0000000a06067981 */ /* 0x000ea6000c1e9500 */
[----:B------:R-:W-:-:S05]  /*1b10*/  @P1 LEA.HI.X R9, R10, R4, R9, 0x1, P2 ;  /* 0x000000040a091211 */ /* 0x000fca00010f0c09 */
[----:B------:R-:W3:Y:S01]  /*1b20*/  @P1 LDG.E.U16.CONSTANT R8, [R8.64] ;  /* 0x0000000a08081981 */ /* 0x000ee2000c1e9500 */
[----:B0-----:R-:W-:Y:S02]  /*1b30*/  PRMT R5, RZ, 0x5410, R5 ;  /* 0x00005410ff057816 */ /* 0x001fe40000000005 */
[C---:B------:R-:W-:Y:S02]  /*1b40*/  IADD3 R13, P2, R22.reuse, 0x2, RZ ;  /* 0x00000002160d7810 */ /* 0x040fe40007f5e0ff */
[----:B------:R-:W-:-:S03]  /*1b50*/  @P1 IADD3 R13, P3, R22, 0x3, RZ ;  /* 0x00000003160d1810 */ /* 0x000fc60007f7e0ff */
[----:B------:R-:W-:Y:S01]  /*1b60*/  IMAD.X R12, RZ, RZ, R23, P2 ;  /* 0x000000ffff0c7224 */ /* 0x000fe200010e0617 */
[----:B------:R-:W-:Y:S02]  /*1b70*/  @P1 IADD3.X R12, RZ, R23, RZ, P3, !PT ;  /* 0x00000017ff0c1210 */ /* 0x000fe40001ffe4ff */
[----:B--2---:R-:W-:-:S05]  /*1b80*/  PRMT R6, RZ, 0x5410, R6 ;  /* 0x00005410ff067816 */ /* 0x004fca0000000006 */
[----:B------:R-:W-:-:S05]  /*1b90*/  FADD.FTZ R5, R5, R6 ;  /* 0x0000000605057221 */ /* 0x000fca0000010000 */
[----:B------:R-:W-:Y:S02]  /*1ba0*/  F2FP.BF16.PACK_AB R4, RZ, R5 ;  /* 0x00000005ff04723e */ /* 0x000fe400000010ff */
[----:B---3--:R-:W-:Y:S02]  /*1bb0*/  @P1 PRMT R5, RZ, 0x5410, R8 ;  /* 0x00005410ff051816 */ /* 0x008fe40000000008 */
[----:B------:R-:W-:Y:S01]  /*1bc0*/  @P1 PRMT R2, RZ, 0x5410, R4 ;  /* 0x00005410ff021816 */ /* 0x000fe20000000004 */
[----:B------:R0:W-:Y:S04]  /*1bd0*/  STG.E.U16 [R16.64], R4 ;  /* 0x0000000410007986 */ /* 0x0001e8000c10150a */
[----:B------:R-:W-:-:S05]  /*1be0*/  @P1 FADD.FTZ R5, R2, R5 ;  /* 0x0000000502051221 */ /* 0x000fca0000010000 */
[----:B------:R-:W-:-:S05]  /*1bf0*/  @P1 F2FP.BF16.PACK_AB R5, RZ, R5 ;  /* 0x00000005ff05123e */ /* 0x000fca00000010ff */
[----:B------:R0:W-:Y:S02]  /*1c00*/  @P1 STG.E.U16 [R16.64], R5 ;  /* 0x0000000510001986 */ /* 0x0001e4000c10150a */
.L_x_12:
[----:B------:R-:W-:Y:S05]  /*1c10*/  BSYNC B2 ;  /* 0x0000000000027941 */ /* 0x000fea0003800000 */
.L_x_11:
[----:B------:R-:W-:Y:S05]  /*1c20*/  @!P0 BRA `(.L_x_10) ;  /* 0x0000048000008947 */ /* 0x000fea0003800000 */
[----:B------:R1:W5:Y:S01]  /*1c30*/  LDG.E.U16 R7, [R16.64] ;  /* 0x0000000a10077981 */ /* 0x000362000c1e1500 */
[----:B0-----:R-:W-:Y:S01]  /*1c40*/  IADD3 R5, P0, RZ, -R13, RZ ;  /* 0x8000000dff057210 */ /* 0x001fe20007f1e0ff */
[----:B------:R-:W-:Y:S01]  /*1c50*/  ULDC.64 UR8, c[0x0][0x3e8] ;  /* 0x0000fa0000087ab9 */ /* 0x000fe20000000a00 */
[----:B------:R-:W-:Y:S01]  /*1c60*/  HFMA2.MMA R6, -RZ, RZ, 0, 5.9604644775390625e-08 ;  /* 0x00000001ff067435 */ /* 0x000fe200000001ff */
[----:B------:R-:W-:Y:S02]  /*1c70*/  ULDC.64 UR12, c[0x0][0x400] ;  /* 0x00010000000c7ab9 */ /* 0x000fe40000000a00 */
[----:B------:R-:W-:Y:S01]  /*1c80*/  IMAD.X R2, RZ, RZ, ~R12, P0 ;  /* 0x000000ffff027224 */ /* 0x000fe200000e0e0c */
[----:B------:R-:W-:Y:S01]  /*1c90*/  UIMAD UR6, UR9, UR12, URZ ;  /* 0x0000000c090672a4 */ /* 0x000fe2000f8e023f */
[----:B------:R-:W-:Y:S01]  /*1ca0*/  IMAD.WIDE.U32 R14, R5, c[0x0][0x3e8], R14 ;  /* 0x0000fa00050e7a25 */ /* 0x000fe200078e000e */
[----:B------:R-:W-:Y:S02]  /*1cb0*/  UIMAD.WIDE.U32 UR4, UR8, UR12, URZ ;  /* 0x0000000c080472a5 */ /* 0x000fe4000f8e003f */
[----:B------:R-:W-:Y:S01]  /*1cc0*/  UIMAD UR6, UR8, UR13, UR6 ;  /* 0x0000000d080672a4 */ /* 0x000fe2000f8e0206 */
[----:B------:R-:W-:Y:S01]  /*1cd0*/  IMAD R2, R2, c[0x0][0x3e8], RZ ;  /* 0x0000fa0002027a24 */ /* 0x000fe200078e02ff */
[----:B------:R-:W-:Y:S01]  /*1ce0*/  USHF.L.U32 UR7, UR4, 0x1, URZ ;  /* 0x0000000104077899 */ /* 0x000fe2000800063f */
[----:B------:R-:W-:Y:S01]  /*1cf0*/  IMAD.WIDE.U32 R8, R14, c[0x0][0x400], RZ ;  /* 0x000100000e087a25 */ /* 0x000fe200078e00ff */
[----:B------:R-:W-:-:S03]  /*1d00*/  UIADD3 UR5, UR5, UR6, URZ ;  /* 0x0000000605057290 */ /* 0x000fc6000fffe03f */
[----:B------:R-:W-:Y:S01]  /*1d10*/  IMAD R5, R5, c[0x0][0x3ec], R2 ;  /* 0x0000fb0005057a24 */ /* 0x000fe200078e0202 */
[----:B------:R-:W-:Y:S01]  /*1d20*/  USHF.L.U64.HI UR4, UR4, 0x1, UR5 ;  /* 0x0000000104047899 */ /* 0x000fe20008010205 */
[----:B------:R-:W-:-:S03]  /*1d30*/  IMAD.SHL.U32 R11, R8, 0x2, RZ ;  /* 0x00000002080b7824 */ /* 0x000fc600078e00ff */
[----:B------:R-:W-:Y:S01]  /*1d40*/  IADD3 R2, R15, R5, RZ ;  /* 0x000000050f027210 */ /* 0x000fe20007ffe0ff */
[----:B------:R-:W-:-:S04]  /*1d50*/  IMAD.WIDE.U32 R4, R13, c[0x0][0x3f8], RZ ;  /* 0x0000fe000d047a25 */ /* 0x000fc800078e00ff */
[----:B------:R-:W-:Y:S01]  /*1d60*/  IMAD R15, R2, c[0x0][0x400], RZ ;  /* 0x00010000020f7a24 */ /* 0x000fe200078e02ff */
[----:B------:R-:W-:Y:S01]  /*1d70*/  LEA R11, P1, R4, R11, 0x1 ;  /* 0x0000000b040b7211 */ /* 0x000fe200078208ff */
[----:B------:R-:W-:Y:S02]  /*1d80*/  IMAD R2, R12, c[0x0][0x3f8], RZ ;  /* 0x0000fe000c027a24 */ /* 0x000fe400078e02ff */
[----:B------:R-:W-:Y:S01]  /*1d90*/  IMAD R15, R14, c[0x0][0x404], R15 ;  /* 0x000101000e0f7a24 */ /* 0x000fe200078e020f */
[----:B------:R-:W-:-:S04]  /*1da0*/  IADD3 R20, P2, P3, R11, c[0x0][0x3d0], R20 ;  /* 0x0000f4000b147a10 */ /* 0x000fc80007b5e014 */
[----:B------:R-:W-:Y:S01]  /*1db0*/  IADD3 R11, R9, R15, RZ ;  /* 0x0000000f090b7210 */ /* 0x000fe20007ffe0ff */
[C---:B------:R-:W-:Y:S01]  /*1dc0*/  IMAD R9, R13.reuse, c[0x0][0x3fc], R2 ;  /* 0x0000ff000d097a24 */ /* 0x040fe200078e0202 */
[----:B------:R-:W-:Y:S01]  /*1dd0*/  IADD3 R2, P0, R13, -0x1, RZ ;  /* 0xffffffff0d027810 */ /* 0x000fe20007f1e0ff */
[----:B------:R-:W-:Y:S01]  /*1de0*/  IMAD.MOV.U32 R13, RZ, RZ, c[0x0][0x3f8] ;  /* 0x0000fe00ff0d7624 */ /* 0x000fe200078e00ff */
[----:B------:R-:W-:Y:S01]  /*1df0*/  SHF.L.U64.HI R11, R8, 0x1, R11 ;  /* 0x00000001080b7819 */ /* 0x000fe2000001020b */
[----:B------:R-:W-:-:S03]  /*1e00*/  IMAD.IADD R5, R5, 0x1, R9 ;  /* 0x0000000105057824 */ /* 0x000fc600078e0209 */
[C---:B------:R-:W-:Y:S02]  /*1e10*/  LEA R9, P4, R13.reuse, -UR7, 0x1 ;  /* 0x800000070d097c11 */ /* 0x040fe4000f8808ff */
[----:B------:R-:W-:Y:S02]  /*1e20*/  SHF.L.U64.HI R13, R13, R6, c[0x0][0x3fc] ;  /* 0x0000ff000d0d7619 */ /* 0x000fe40000010206 */
[----:B------:R-:W-:Y:S02]  /*1e30*/  LEA.HI.X R4, R4, R11, R5, 0x1, P1 ;  /* 0x0000000b04047211 */ /* 0x000fe400008f0c05 */
[----:B------:R-:W-:Y:S02]  /*1e40*/  IADD3.X R11, R12, -0x1, RZ, P0, !PT ;  /* 0xffffffff0c0b7810 */ /* 0x000fe400007fe4ff */
[----:B------:R-:W-:Y:S02]  /*1e50*/  IADD3.X R13, R13, ~UR4, RZ, P4, !PT ;  /* 0x800000040d0d7c10 */ /* 0x000fe4000a7fe4ff */
[----:B-1----:R-:W-:-:S02]  /*1e60*/  IADD3.X R25, R4, c[0x0][0x3d4], RZ, P2, P3 ;  /* 0x0000f50004197a10 */ /* 0x002fc400017e64ff */
.L_x_13:
[----:B------:R-:W-:-:S05]  /*1e70*/  MOV R24, R20 ;  /* 0x0000001400187202 */ /* 0x000fca0000000f00 */
[----:B0-----:R0:W2:Y:S01]  /*1e80*/  LDG.E.U16.CONSTANT R6, [R24.64] ;  /* 0x0000000a18067981 */ /* 0x0010a2000c1e9500 */
[----:B------:R-:W-:-:S05]  /*1e90*/  IADD3 R22, P0, R20, R9, RZ ;  /* 0x0000000914167210 */ /* 0x000fca0007f1e0ff */
[----:B------:R-:W-:Y:S01]  /*1ea0*/  IMAD.X R23, R25, 0x1, R13, P0 ;  /* 0x0000000119177824 */ /* 0x000fe200000e060d */
[----:B------:R-:W-:-:S04]  /*1eb0*/  IADD3 R14, P0, R22, R9, RZ ;  /* 0x00000009160e7210 */ /* 0x000fc80007f1e0ff */
[----:B------:R-:W3:Y:S01]  /*1ec0*/  LDG.E.U16.CONSTANT R8, [R22.64] ;  /* 0x0000000a16087981 */ /* 0x000ee2000c1e9500 */
[----:B------:R-:W-:-:S05]  /*1ed0*/  IADD3.X R15, R23, R13, RZ, P0, !PT ;  /* 0x0000000d170f7210 */ /* 0x000fca00007fe4ff */
[----:B------:R-:W4:Y:S01]  /*1ee0*/  LDG.E.U16.CONSTANT R10, [R14.64] ;  /* 0x0000000a0e0a7981 */ /* 0x000f22000c1e9500 */
[----:B------:R-:W-:-:S05]  /*1ef0*/  IADD3 R4, P0, R14, R9, RZ ;  /* 0x000000090e047210 */ /* 0x000fca0007f1e0ff */
[----:B------:R-:W-:-:S05]  /*1f00*/  IMAD.X R5, R15, 0x1, R13, P0 ;  /* 0x000000010f057824 */ /* 0x000fca00000e060d */
[----:B------:R-:W4:Y:S01]  /*1f10*/  LDG.E.U16.CONSTANT R12, [R4.64] ;  /* 0x0000000a040c7981 */ /* 0x000f22000c1e9500 */
[----:B-----5:R-:W-:Y:S02]  /*1f20*/  PRMT R7, RZ, 0x5410, R7 ;  /* 0x00005410ff077816 */ /* 0x020fe40000000007 */
[----:B------:R-:W-:Y:S02]  /*1f30*/  IADD3 R2, P0, R2, 0x4, RZ ;  /* 0x0000000402027810 */ /* 0x000fe40007f1e0ff */
[----:B------:R-:W-:Y:S02]  /*1f40*/  IADD3 R20, P1, R4, R9, RZ ;  /* 0x0000000904147210 */ /* 0x000fe40007f3e0ff */
[----:B------:R-:W-:Y:S02]  /*1f50*/  IADD3.X R11, RZ, R11, RZ, P0, !PT ;  /* 0x0000000bff0b7210 */ /* 0x000fe400007fe4ff */
[----:B------:R-:W-:Y:S01]  /*1f60*/  ISETP.GE.U32.AND P0, PT, R2, R3, PT ;  /* 0x000000030200720c */ /* 0x000fe20003f06070 */
[----:B0-----:R-:W-:-:S03]  /*1f70*/  IMAD.X R25, R5, 0x1, R13, P1 ;  /* 0x0000000105197824 */ /* 0x001fc600008e060d */
[----:B------:R-:W-:Y:S02]  /*1f80*/  ISETP.GE.AND.EX P0, PT, R11, R0, PT, P0 ;  /* 0x000000000b00720c */ /* 0x000fe40003f06300 */
[----:B--2---:R-:W-:-:S05]  /*1f90*/  PRMT R6, RZ, 0x5410, R6 ;  /* 0x00005410ff067816 */ /* 0x004fca0000000006 */
[----:B------:R-:W-:-:S05]  /*1fa0*/  FADD.FTZ R6, R7, R6 ;  /* 0x0000000607067221 */ /* 0x000fca0000010000 */
[----:B------:R-:W-:Y:S02]  /*1fb0*/  F2FP.BF16.PACK_AB R6, RZ, R6 ;  /* 0x00000006ff06723e */ /* 0x000fe400000010ff */
[----:B---3--:R-:W-:Y:S02]  /*1fc0*/  PRMT R7, RZ, 0x5410, R8 ;  /* 0x00005410ff077816 */ /* 0x008fe40000000008 */
[----:B------:R-:W-:-:S05]  /*1fd0*/  PRMT R6, RZ, 0x5410, R6 ;  /* 0x00005410ff067816 */ /* 0x000fca0000000006 */
[----:B------:R-:W-:Y:S01]  /*1fe0*/  FADD.FTZ R6, R6, R7 ;  /* 0x0000000706067221 */ /* 0x000fe20000010000 */
[----:B----4-:R-:W-:-:S04]  /*1ff0*/  PRMT R7, RZ, 0x5410, R10 ;  /* 0x00005410ff077816 */ /* 0x010fc8000000000a */
[----:B------:R-:W-:-:S04]  /*2000*/  F2FP.BF16.PACK_AB R6, RZ, R6 ;  /* 0x00000006ff06723e */ /* 0x000fc800000010ff */
[----:B------:R-:W-:-:S05]  /*2010*/  PRMT R6, RZ, 0x5410, R6 ;  /* 0x00005410ff067816 */ /* 0x000fca0000000006 */
[----:B------:R-:W-:Y:S01]  /*2020*/  FADD.FTZ R6, R6, R7 ;  /* 0x0000000706067221 */ /* 0x000fe20000010000 */
[----:B------:R-:W-:-:S04]  /*2030*/  PRMT R7, RZ, 0x5410, R12 ;  /* 0x00005410ff077816 */ /* 0x000fc8000000000c */
[----:B------:R-:W-:-:S04]  /*2040*/  F2FP.BF16.PACK_AB R6, RZ, R6 ;  /* 0x00000006ff06723e */ /* 0x000fc800000010ff */
[----:B------:R-:W-:-:S05]  /*2050*/  PRMT R6, RZ, 0x5410, R6 ;  /* 0x00005410ff067816 */ /* 0x000fca0000000006 */
[----:B------:R-:W-:-:S05]  /*2060*/  FADD.FTZ R6, R6, R7 ;  /* 0x0000000706067221 */ /* 0x000fca0000010000 */
[----:B------:R-:W-:-:S04]  /*2070*/  F2FP.BF16.PACK_AB R6, RZ, R6 ;  /* 0x00000006ff06723e */ /* 0x000fc800000010ff */
[----:B------:R-:W-:-:S05]  /*2080*/  PRMT R7, R6, 0x7610, R7 ;  /* 0x0000761006077816 */ /* 0x000fca0000000007 */
[----:B------:R0:W-:Y:S01]  /*2090*/  STG.E.U16 [R16.64], R7 ;  /* 0x0000000710007986 */ /* 0x0001e2000c10150a */
[----:B------:R-:W-:Y:S05]  /*20a0*/  @!P0 BRA `(.L_x_13) ;  /* 0xfffffdc000008947 */ /* 0x000fea000383ffff */
.L_x_10:
[----:B------:R-:W-:Y:S05]  /*20b0*/  BSYNC B1 ;  /* 0x0000000000017941 */ /* 0x000fea0003800000 */
.L_x_9:
[----:B------:R-:W-:-:S04]  /*20c0*/  LEA R18, R18, R21, 0xa ;  /* 0x0000001512127211 */ /* 0x000fc800078e50ff */
[----:B------:R-:W-:Y:S02]  /*20d0*/  IADD3 R23, R18, 0x80, RZ ;  /* 0x0000008012177810 */ /* 0x000fe40007ffe0ff */
.L_x_1:
[----:B------:R-:W-:Y:S05]  /*20e0*/  BSYNC B0 ;  /* 0x0000000000007941 */ /* 0x000fea0003800000 */
.L_x_0:
[----:B------:R-:W-:Y:S01]  /*20f0*/  ISETP.GE.AND P0, PT, R23, c[0x0][0x160], PT ;  /* 0x0000580017007a0c */ /* 0x000fe20003f06270 */
[----:B------:R-:W-:Y:S01]  /*2100*/  BSSY B1, `(.L_x_14) ;  /* 0x0000c20000017945 */ /* 0x000fe20003800000 */
[----:B------:R-:W-:Y:S11]  /*2110*/  BSSY B0, `(.L_x_15) ;  /* 0x0000a1c000007945 */ /* 0x000ff60003800000 */
[----:B------:R-:W-:Y:S05]  /*2120*/  @P0 BRA `(.L_x_16) ;  /* 0x0000408000000947 */ /* 0x000fea0003800000 */
[----:B------:R-:W-:Y:S01]  /*2130*/  ISETP.NE.AND P0, PT, RZ, c[0x0][0x168], PT ;  /* 0x00005a00ff007a0c */ /* 0x000fe20003f05270 */
[----:B------:R-:W-:Y:S01]  /*2140*/  IMAD.MOV.U32 R0, RZ, RZ, RZ ;  /* 0x000000ffff007224 */ /* 0x000fe200078e00ff */
[----:B0-----:R-:W-:Y:S01]  /*2150*/  MOV R16, RZ ;  /* 0x000000ff00107202 */ /* 0x001fe20000000f00 */
[----:B------:R-:W-:-:S10]  /*2160*/  IMAD.MOV.U32 R24, RZ, RZ, RZ ;  /* 0x000000ffff187224 */ /* 0x000fd400078e00ff */
[----:B------:R-:W-:Y:S05]  /*2170*/  @!P0 BRA `(.L_x_17) ;  /* 0x00000f9000008947 */ /* 0x000fea0003800000 */
[----:B------:R-:W-:Y:S01]  /*2180*/  HFMA2.MMA R22, -RZ, RZ, 0, 0 ;  /* 0x00000000ff167435 */ /* 0x000fe200000001ff */
[----:B------:R-:W-:-:S05]  /*2190*/  IMAD.MOV.U32 R4, RZ, RZ, 0x1 ;  /* 0x00000001ff047424 */ /* 0x000fca00078e00ff */
[----:B------:R-:W-:-:S04]  /*21a0*/  ISETP.NE.AND P0, PT, R4, c[0x0][0x168], PT ;  /* 0x00005a0004007a0c */ /* 0x000fc80003f05270 */
[----:B------:R-:W-:-:S05]  /*21b0*/  IMAD.HI.U32 R2, R23, c[0x0][0x170], R22 ;  /* 0x00005c0017027a27 */ /* 0x000fca00078e0016 */
[----:B------:R-:W-:-:S04]  /*21c0*/  SHF.R.U32.HI R3, RZ, c[0x0][0x174], R2 ;  /* 0x00005d00ff037a19 */ /* 0x000fc80000011602 */
[----:B------:R-:W-:-:S05]  /*21d0*/  IADD3 R0, -R3, RZ, RZ ;  /* 0x000000ff03007210 */ /* 0x000fca0007ffe1ff */
[----:B------:R-:W-:-:S04]  /*21e0*/  IMAD R0, R0, c[0x0][0x16c], R23 ;  /* 0x00005b0000007a24 */ /* 0x000fc800078e0217 */
[C---:B------:R-:W-:Y:S02]  /*21f0*/  IMAD R24, R0.reuse, c[0x0][0x298], RZ ;  /* 0x0000a60000187a24 */ /* 0x040fe400078e02ff */
[C---:B------:R-:W-:Y:S02]  /*2200*/  IMAD R16, R0.reuse, c[0x0][0x29c], RZ ;  /* 0x0000a70000107a24 */ /* 0x040fe400078e02ff */
[----:B------:R-:W-:Y:S01]  /*2210*/  IMAD R0, R0, c[0x0][0x2a0], RZ ;  /* 0x0000a80000007a24 */ /* 0x000fe200078e02ff */
        /* <DEDUP_REMOVED lines=239> */
.L_x_17:
        /* <DEDUP_REMOVED lines=20> */
.L_x_20:
[----:B------:R-:W0:Y:S01]  /*3250*/  I2F.U32.RP R4, c[0x0][0x3e8] ;  /* 0x0000fa0000047b06 */ /* 0x000e220000209000 */
[----:B------:R-:W-:Y:S01]  /*3260*/  IMAD.MOV.U32 R2, RZ, RZ, RZ ;  /* 0x000000ffff027224 */ /* 0x000fe200078e00ff */
[----:B------:R-:W-:-:S06]  /*3270*/  ISETP.NE.U32.AND P2, PT, RZ, c[0x0][0x3e8], PT ;  /* 0x0000fa00ff007a0c */ /* 0x000fcc0003f45070 */
[----:B0-----:R-:W0:Y:S02]  /*3280*/  MUFU.RCP R4, R4 ;  /* 0x0000000400047308 */ /* 0x001e240000001000 */
[----:B0-----:R-:W-:-:S06]  /*3290*/  IADD3 R3, R4, 0xffffffe, RZ ;  /* 0x0ffffffe04037810 */ /* 0x001fcc0007ffe0ff */
[----:B------:R-:W0:Y:S02]  /*32a0*/  F2I.FTZ.U32.TRUNC.NTZ R3, R3 ;  /* 0x0000000300037305 */ /* 0x000e24000021f000 */
[----:B0-----:R-:W-:-:S05]  /*32b0*/  IADD3 R5, RZ, -R3, RZ ;  /* 0x80000003ff057210 */ /* 0x001fca0007ffe0ff */
[----:B------:R-:W-:-:S04]  /*32c0*/  IMAD R5, R5, c[0x0][0x3e8], RZ ;  /* 0x0000fa0005057a24 */ /* 0x000fc800078e02ff */
[----:B------:R-:W-:-:S04]  /*32d0*/  IMAD.HI.U32 R5, R3, R5, R2 ;  /* 0x0000000503057227 */ /* 0x000fc800078e0002 */
[----:B------:R-:W-:Y:S02]  /*32e0*/  IMAD.MOV.U32 R3, RZ, RZ, RZ ;  /* 0x000000ffff037224 */ /* 0x000fe400078e00ff */
        /* <DEDUP_REMOVED lines=9> */
.L_x_19:
[----:B------:R-:W-:Y:S05]  /*3380*/  BSYNC B2 ;  /* 0x0000000000027941 */ /* 0x000fea0003800000 */
.L_x_18:
        /* <DEDUP_REMOVED lines=23> */
[----:B------:R-:W-:Y:S05]  /*3500*/  BRA `(.L_x_23) ;  /* 0x0000013000007947 */ /* 0x000fea0003800000 */
.L_x_22:
        /* <DEDUP_REMOVED lines=8> */
[----:B------:R-:W-:-:S06]  /*3590*/  IMAD.HI.U32 R7, R3, R7, R2 ;  /* 0x0000000703077227 */ /* 0x000fcc00078e0002 */
[----:B------:R-:W-:-:S05]  /*35a0*/  IMAD.HI.U32 R2, R7, R20, RZ ;  /* 0x0000001407027227 */ /* 0x000fca00078e00ff */
[----:B------:R-:W-:-:S05]  /*35b0*/  IADD3 R3, -R2, RZ, RZ ;  /* 0x000000ff02037210 */ /* 0x000fca0007ffe1ff */
[----:B------:R-:W-:Y:S02]  /*35c0*/  IMAD R0, R3, c[0x0][0x3e8], R20 ;  /* 0x0000fa0003007a24 */ /* 0x000fe400078e0214 */
[----:B------:R-:W-:-:S03]  /*35d0*/  IMAD.MOV.U32 R3, RZ, RZ, RZ ;  /* 0x000000ffff037224 */ /* 0x000fc600078e00ff */
[----:B------:R-:W-:-:S13]  /*35e0*/  ISETP.GE.U32.AND P0, PT, R0, c[0x0][0x3e8], PT ;  /* 0x0000fa0000007a0c */ /* 0x000fda0003f06070 */
[----:B------:R-:W-:Y:S02]  /*35f0*/  @P0 IADD3 R0, R0, -c[0x0][0x3e8], RZ ;  /* 0x8000fa0000000a10 */ /* 0x000fe40007ffe0ff */
[----:B------:R-:W-:Y:S02]  /*3600*/  @P0 IADD3 R2, R2, 0x1, RZ ;  /* 0x0000000102020810 */ /* 0x000fe40007ffe0ff */
[----:B------:R-:W-:-:S13]  /*3610*/  ISETP.GE.U32.AND P1, PT, R0, c[0x0][0x3e8], PT ;  /* 0x0000fa0000007a0c */ /* 0x000fda0003f26070 */
[----:B------:R-:W-:Y:S02]  /*3620*/  @P1 IADD3 R2, R2, 0x1, RZ ;  /* 0x0000000102021810 */ /* 0x000fe40007ffe0ff */
[----:B------:R-:W-:Y:S02]  /*3630*/  @!P2 LOP3.LUT R2, RZ, c[0x0][0x3e8], RZ, 0x33, !PT ;  /* 0x0000fa00ff02aa12 */ /* 0x000fe400078e33ff */
.L_x_23:
[----:B------:R-:W-:Y:S05]  /*3640*/  BSYNC B2 ;  /* 0x0000000000027941 */ /* 0x000fea0003800000 */
.L_x_21:
        /* <DEDUP_REMOVED lines=29> */
[----:B------:R-:W-:-:S04]  /*3820*/  IMAD R4, R14, c[0x0][0x3f8], RZ ;  /* 0x0000fe000e047a24 */ /* 0x000fc800078e02ff */
[----:B------:R-:W-:Y:S01]  /*3830*/  IMAD.X R2, RZ, RZ, ~R14, P1 ;  /* 0x000000ffff027224 */ /* 0x000fe200008e0e0e */
[----:B------:R-:W-:Y:S01]  /*3840*/  IADD3 R6, P1, R16, c[0x0][0x3d0], RZ ;  /* 0x0000f40010067a10 */ /* 0x000fe20007f3e0ff */
[----:B------:R-:W-:-:S04]  /*3850*/  IMAD.WIDE.U32 R8, R5, c[0x0][0x3e8], R20 ;  /* 0x0000fa0005087a25 */ /* 0x000fc800078e0014 */
[----:B------:R-:W-:Y:S02]  /*3860*/  IMAD R2, R2, c[0x0][0x3e8], RZ ;  /* 0x0000fa0002027a24 */ /* 0x000fe400078e02ff */
[----:B------:R-:W-:Y:S02]  /*3870*/  IMAD R11, R15, c[0x0][0x3fc], R4 ;  /* 0x0000ff000f0b7a24 */ /* 0x000fe400078e0204 */
[----:B------:R-:W-:Y:S02]  /*3880*/  IMAD R5, R5, c[0x0][0x3ec], R2 ;  /* 0x0000fb0005057a24 */ /* 0x000fe400078e0202 */
[----:B------:R-:W-:-:S03]  /*3890*/  IMAD.WIDE.U32 R2, R15, c[0x0][0x3f8], RZ ;  /* 0x0000fe000f027a25 */ /* 0x000fc600078e00ff */
[----:B------:R-:W-:Y:S01]  /*38a0*/  IADD3 R4, R9, R5, RZ ;  /* 0x0000000509047210 */ /* 0x000fe20007ffe0ff */
[----:B------:R-:W-:-:S04]  /*38b0*/  IMAD.IADD R5, R3, 0x1, R11 ;  /* 0x0000000103057824 */ /* 0x000fc800078e020b */
[----:B------:R-:W-:Y:S01]  /*38c0*/  IMAD R9, R4, c[0x0][0x400], RZ ;  /* 0x0001000004097a24 */ /* 0x000fe200078e02ff */
[----:B------:R-:W-:-:S03]  /*38d0*/  MOV R4, R2 ;  /* 0x0000000200047202 */ /* 0x000fc60000000f00 */
[C---:B------:R-:W-:Y:S02]  /*38e0*/  IMAD R9, R8.reuse, c[0x0][0x404], R9 ;  /* 0x0001010008097a24 */ /* 0x040fe400078e0209 */
[----:B------:R-:W-:-:S04]  /*38f0*/  IMAD.WIDE.U32 R10, R8, c[0x0][0x400], R4 ;  /* 0x00010000080a7a25 */ /* 0x000fc800078e0004 */
        /* <DEDUP_REMOVED lines=24> */
[C---:B------:R-:W-:Y:S02]  /*3a80*/  IADD3 R17, P2, R20.reuse, -R10, RZ ;  /* 0x8000000a14117210 */ /* 0x040fe40007f5e0ff */
[----:B------:R-:W-:Y:S02]  /*3a90*/  IADD3.X R3, R5, c[0x0][0x3fc], RZ, P3, !PT ;  /* 0x0000ff0005037a10 */ /* 0x000fe40001ffe4ff */
[C---:B------:R-:W-:Y:S02]  /*3aa0*/  IADD3.X R4, R21.reuse, ~R11, RZ, P2, !PT ;  /* 0x8000000b15047210 */ /* 0x040fe400017fe4ff */
[----:B------:R-:W-:Y:S02]  /*3ab0*/  @P1 IADD3 R13, P2, P3, R20, -c[0x0][0x3e8], -R10 ;  /* 0x8000fa00140d1a10 */ /* 0x000fe40007b5e80a */
[----:B------:R-:W-:Y:S01]  /*3ac0*/  @P1 IADD3 R10, P4, R2, c[0x0][0x3f8], RZ ;  /* 0x0000fe00020a1a10 */ /* 0x000fe20007f9e0ff */
[----:B------:R-:W-:Y:S01]  /*3ad0*/  IMAD R18, R4, c[0x0][0x400], RZ ;  /* 0x0001000004127a24 */ /* 0x000fe200078e02ff */
[----:B------:R-:W-:Y:S01]  /*3ae0*/  @P1 IADD3.X R12, R21, ~c[0x0][0x3ec], ~R11, P2, P3 ;  /* 0x8000fb00150c1a10 */ /* 0x000fe200017e6c0b */
[----:B------:R-:W-:Y:S01]  /*3af0*/  IMAD.WIDE.U32 R4, R17, c[0x0][0x400], R2 ;  /* 0x0001000011047a25 */ /* 0x000fe200078e0002 */
[----:B------:R-:W-:-:S03]  /*3b00*/  @P1 IADD3.X R11, R3, c[0x0][0x3fc], RZ, P4, !PT ;  /* 0x0000ff00030b1a10 */ /* 0x000fc600027fe4ff */
[----:B------:R-:W-:Y:S01]  /*3b10*/  IMAD R3, R17, c[0x0][0x404], R18 ;  /* 0x0001010011037a24 */ /* 0x000fe200078e0212 */
[----:B------:R-:W-:Y:S01]  /*3b20*/  LEA R2, P2, R4, R6, 0x1 ;  /* 0x0000000604027211 */ /* 0x000fe200078408ff */
[----:B------:R-:W-:Y:S02]  /*3b30*/  @P1 IMAD R12, R12, c[0x0][0x400], RZ ;  /* 0x000100000c0c1a24 */ /* 0x000fe400078e02ff */
[----:B------:R-:W-:Y:S02]  /*3b40*/  IMAD.IADD R3, R5, 0x1, R3 ;  /* 0x0000000105037824 */ /* 0x000fe400078e0203 */
[----:B------:R-:W-:-:S03]  /*3b50*/  @P1 IMAD.WIDE.U32 R10, R13, c[0x0][0x400], R10 ;  /* 0x000100000d0a1a25 */ /* 0x000fc600078e000a */
[----:B------:R-:W-:Y:S01]  /*3b60*/  LEA.HI.X R3, R4, R8, R3, 0x1, P2 ;  /* 0x0000000804037211 */ /* 0x000fe200010f0c03 */
[----:B------:R-:W-:Y:S01]  /*3b70*/  @P1 IMAD R5, R13, c[0x0][0x404], R12 ;  /* 0x000101000d051a24 */ /* 0x000fe200078e020c */
[----:B------:R-:W-:-:S03]  /*3b80*/  @P1 LEA R4, P2, R10, R6, 0x1 ;  /* 0x000000060a041211 */ /* 0x000fc600078408ff */
[----:B------:R-:W2:Y:S01]  /*3b90*/  LDG.E.U16.CONSTANT R2, [R2.64] ;  /* 0x0000000a02027981 */ /* 0x000ea2000c1e9500 */
[----:B------:R-:W-:-:S04]  /*3ba0*/  @P1 IADD3 R5, R11, R5, RZ ;  /* 0x000000050b051210 */ /* 0x000fc80007ffe0ff */
        /* <DEDUP_REMOVED lines=11> */
[----:B------:R-:W-:-:S05]  /*3c60*/  @P1 PRMT R2, RZ, 0x5410, R9 ;  /* 0x00005410ff021816 */ /* 0x000fca0000000009 */
[----:B------:R-:W-:Y:S01]  /*3c70*/  @P1 FADD.FTZ R6, R2, R3 ;  /* 0x0000000302061221 */ /* 0x000fe20000010000 */
[----:B------:R0:W-:Y:S04]  /*3c80*/  STG.E.U16 [R24.64], R9 ;  /* 0x0000000918007986 */ /* 0x0001e8000c10150a */
[----:B------:R-:W-:-:S05]  /*3c90*/  @P1 F2FP.BF16.PACK_AB R6, RZ, R6 ;  /* 0x00000006ff06123e */ /* 0x000fca00000010ff */
[----:B------:R0:W-:Y:S02]  /*3ca0*/  @P1 STG.E.U16 [R24.64], R6 ;  /* 0x0000000618001986 */ /* 0x0001e4000c10150a */
.L_x_27:
[----:B------:R-:W-:Y:S05]  /*3cb0*/  BSYNC B3 ;  /* 0x0000000000037941 */ /* 0x000fea0003800000 */
.L_x_26:
[----:B------:R-:W-:Y:S05]  /*3cc0*/  @!P0 BRA `(.L_x_25) ;  /* 0x0000047000008947 */ /* 0x000fea0003800000 */
[----:B------:R1:W5:Y:S01]  /*3cd0*/  LDG.E.U16 R3, [R24.64] ;  /* 0x0000000a18037981 */ /* 0x000362000c1e1500 */
[----:B------:R-:W-:Y:S01]  /*3ce0*/  IADD3 R5, P0, RZ, -R11, RZ ;  /* 0x8000000bff057210 */ /* 0x000fe20007f1e0ff */
[----:B------:R-:W-:Y:S01]  /*3cf0*/  ULDC.64 UR6, c[0x0][0x3e8] ;  /* 0x0000fa0000067ab9 */ /* 0x000fe20000000a00 */
[----:B------:R-:W-:Y:S01]  /*3d00*/  HFMA2.MMA R17, -RZ, RZ, 0, 5.9604644775390625e-08 ;  /* 0x00000001ff117435 */ /* 0x000fe200000001ff */
[----:B------:R-:W-:Y:S01]  /*3d10*/  ULDC.64 UR8, c[0x0][0x400] ;  /* 0x0001000000087ab9 */ /* 0x000fe20000000a00 */
[----:B0-----:R-:W-:Y:S01]  /*3d20*/  IMAD.MOV.U32 R6, RZ, RZ, c[0x0][0x3f8] ;  /* 0x0000fe00ff067624 */ /* 0x001fe200078e00ff */
[----:B------:R-:W-:Y:S01]  /*3d30*/  UIMAD UR7, UR7, UR8, URZ ;  /* 0x00000008070772a4 */ /* 0x000fe2000f8e023f */
[----:B------:R-:W-:Y:S01]  /*3d40*/  IMAD.X R2, RZ, RZ, ~R10, P0 ;  /* 0x000000ffff027224 */ /* 0x000fe200000e0e0a */
[----:B------:R-:W-:Y:S01]  /*3d50*/  UIMAD.WIDE.U32 UR4, UR6, UR8, URZ ;  /* 0x00000008060472a5 */ /* 0x000fe2000f8e003f */
[----:B------:R-:W-:Y:S01]  /*3d60*/  IMAD.WIDE.U32 R20, R5, c[0x0][0x3e8], R20 ;  /* 0x0000fa0005147a25 */ /* 0x000fe200078e0014 */
[----:B------:R-:W-:-:S02]  /*3d70*/  UIMAD UR7, UR6, UR9, UR7 ;  /* 0x00000009060772a4 */ /* 0x000fc4000f8e0207 */
[----:B------:R-:W-:Y:S01]  /*3d80*/  USHF.L.U32 UR6, UR4, 0x1, URZ ;  /* 0x0000000104067899 */ /* 0x000fe2000800063f */
[----:B------:R-:W-:Y:S01]  /*3d90*/  IMAD R2, R2, c[0x0][0x3e8], RZ ;  /* 0x0000fa0002027a24 */ /* 0x000fe200078e02ff */
[----:B------:R-:W-:Y:S01]  /*3da0*/  UIADD3 UR7, UR5, UR7, URZ ;  /* 0x0000000705077290 */ /* 0x000fe2000fffe03f */
[----:B------:R-:W-:Y:S01]  /*3db0*/  IMAD.WIDE.U32 R8, R20, c[0x0][0x400], RZ ;  /* 0x0001000014087a25 */ /* 0x000fe200078e00ff */
[----:B------:R-:W-:Y:S02]  /*3dc0*/  SHF.L.U64.HI R17, R6, R17, c[0x0][0x3fc] ;  /* 0x0000ff0006117619 */ /* 0x000fe40000010211 */
[----:B------:R-:W-:Y:S01]  /*3dd0*/  USHF.L.U64.HI UR7, UR4, 0x1, UR7 ;  /* 0x0000000104077899 */ /* 0x000fe20008010207 */
[----:B------:R-:W-:Y:S02]  /*3de0*/  IMAD R5, R5, c[0x0][0x3ec], R2 ;  /* 0x0000fb0005057a24 */ /* 0x000fe400078e0202 */
        /* <DEDUP_REMOVED lines=10> */
[----:B------:R-:W-:Y:S02]  /*3e90*/  IADD3 R9, P0, R11, -0x1, RZ ;  /* 0xffffffff0b097810 */ /* 0x000fe40007f1e0ff */
[----:B------:R-:W-:Y:S01]  /*3ea0*/  SHF.L.U64.HI R13, R8, 0x1, R13 ;  /* 0x00000001080d7819 */ /* 0x000fe2000001020d */
[----:B------:R-:W-:Y:S01]  /*3eb0*/  IMAD.IADD R2, R5, 0x1, R15 ;  /* 0x0000000105027824 */ /* 0x000fe200078e020f */
[----:B------:R-:W-:Y:S02]  /*3ec0*/  LEA R11, P4, R6, -UR6, 0x1 ;  /* 0x80000006060b7c11 */ /* 0x000fe4000f8808ff */
[----:B------:R-:W-:Y:S02]  /*3ed0*/  IADD3.X R10, R10, -0x1, RZ, P0, !PT ;  /* 0xffffffff0a0a7810 */ /* 0x000fe400007fe4ff */
[----:B------:R-:W-:-:S02]  /*3ee0*/  LEA.HI.X R4, R4, R13, R2, 0x1, P1 ;  /* 0x0000000d04047211 */ /* 0x000fc400008f0c02 */
[----:B------:R-:W-:Y:S02]  /*3ef0*/  IADD3.X R13, R17, ~UR7, RZ, P4, !PT ;  /* 0x80000007110d7c10 */ /* 0x000fe4000a7fe4ff */
[----:B-1----:R-:W-:-:S05]  /*3f00*/  IADD3.X R17, R4, c[0x0][0x3d4], RZ, P2, P3 ;  /* 0x0000f50004117a10 */ /* 0x002fca00017e64ff */
.L_x_28:
[----:B0-----:R0:W2:Y:S01]  /*3f10*/  LDG.E.U16.CONSTANT R2, [R16.64] ;  /* 0x0000000a10027981 */ /* 0x0010a2000c1e9500 */
[----:B------:R-:W-:-:S04]  /*3f20*/  IADD3 R14, P0, R16, R11, RZ ;  /* 0x0000000b100e7210 */ /* 0x000fc80007f1e0ff */
[----:B------:R-:W-:Y:S02]  /*3f30*/  IADD3.X R15, R17, R13, RZ, P0, !PT ;  /* 0x0000000d110f7210 */ /* 0x000fe400007fe4ff */
[----:B------:R-:W-:-:S03]  /*3f40*/  IADD3 R18, P0, R14, R11, RZ ;  /* 0x0000000b0e127210 */ /* 0x000fc60007f1e0ff */
[----:B------:R-:W3:Y:S02]  /*3f50*/  LDG.E.U16.CONSTANT R6, [R14.64] ;  /* 0x0000000a0e067981 */ /* 0x000ee4000c1e9500 */
[----:B------:R-:W-:-:S05]  /*3f60*/  IMAD.X R19, R15, 0x1, R13, P0 ;  /* 0x000000010f137824 */ /* 0x000fca00000e060d */
[----:B------:R-:W4:Y:S01]  /*3f70*/  LDG.E.U16.CONSTANT R8, [R18.64] ;  /* 0x0000000a12087981 */ /* 0x000f22000c1e9500 */
[----:B------:R-:W-:-:S04]  /*3f80*/  IADD3 R4, P0, R18, R11, RZ ;  /* 0x0000000b12047210 */ /* 0x000fc80007f1e0ff */
[----:B------:R-:W-:-:S05]  /*3f90*/  IADD3.X R5, R19, R13, RZ, P0, !PT ;  /* 0x0000000d13057210 */ /* 0x000fca00007fe4ff */
[----:B------:R-:W4:Y:S01]  /*3fa0*/  LDG.E.U16.CONSTANT R12, [R4.64] ;  /* 0x0000000a040c7981 */ /* 0x000f22000c1e9500 */
[----:B-----5:R-:W-:Y:S02]  /*3fb0*/  PRMT R3, RZ, 0x5410, R3 ;  /* 0x00005410ff037816 */ /* 0x020fe40000000003 */
[----:B------:R-:W-:Y:S02]  /*3fc0*/  IADD3 R9, P0, R9, 0x4, RZ ;  /* 0x0000000409097810 */ /* 0x000fe40007f1e0ff */
[----:B0-----:R-:W-:-:S03]  /*3fd0*/  IADD3 R16, P1, R4, R11, RZ ;  /* 0x0000000b04107210 */ /* 0x001fc60007f3e0ff */
[----:B------:R-:W-:Y:S01]  /*3fe0*/  IMAD.X R10, RZ, RZ, R10, P0 ;  /* 0x000000ffff0a7224 */ /* 0x000fe200000e060a */
[----:B------:R-:W-:Y:S02]  /*3ff0*/  ISETP.GE.U32.AND P0, PT, R9, R0, PT ;  /* 0x000000000900720c */ /* 0x000fe40003f06070 */
[----:B------:R-:W-:Y:S02]  /*4000*/  IADD3.X R17, R5, R13, RZ, P1, !PT ;  /* 0x0000000d05117210 */ /* 0x000fe40000ffe4ff */
        /* <DEDUP_REMOVED lines=19> */
.L_x_25:
[----:B------:R-:W-:Y:S05]  /*4140*/  BSYNC B2 ;  /* 0x0000000000027941 */ /* 0x000fea0003800000 */
.L_x_24:
[----:B------:R-:W-:-:S04]  /*4150*/  IADD3 R23, R23, 0x80, RZ ;  /* 0x0000008017177810 */ /* 0x000fc80007ffe0ff */
[----:B------:R-:W-:-:S13]  /*4160*/  ISETP.GE.AND P0, PT, R23, c[0x0][0x160], PT ;  /* 0x0000580017007a0c */ /* 0x000fda0003f06270 */
[----:B------:R-:W-:Y:S05]  /*4170*/  @P0 BRA `(.L_x_29) ;  /* 0x0000408000000947 */ /* 0x000fea0003800000 */
[----:B------:R-:W-:Y:S01]  /*4180*/  ISETP.NE.AND P0, PT, RZ, c[0x0][0x168], PT ;  /* 0x00005a00ff007a0c */ /* 0x000fe20003f05270 */
[----:B------:R-:W-:Y:S01]  /*4190*/  IMAD.MOV.U32 R0, RZ, RZ, RZ ;  /* 0x000000ffff007224 */ /* 0x000fe200078e00ff */
[----:B------:R-:W-:Y:S01]  /*41a0*/  MOV R16, RZ ;  /* 0x000000ff00107202 */ /* 0x000fe20000000f00 */
[----:B0-----:R-:W-:-:S10]  /*41b0*/  IMAD.MOV.U32 R24, RZ, RZ, RZ ;  /* 0x000000ffff187224 */ /* 0x001fd400078e00ff */
        /* <DEDUP_REMOVED lines=250> */
.L_x_30:
        /* <DEDUP_REMOVED lines=20> */
.L_x_33:
        /* <DEDUP_REMOVED lines=19> */
.L_x_32:
[----:B------:R-:W-:Y:S05]  /*53d0*/  BSYNC B2 ;  /* 0x0000000000027941 */ /* 0x000fea0003800000 */
.L_x_31:
        /* <DEDUP_REMOVED lines=24> */
.L_x_35:
        /* <DEDUP_REMOVED lines=19> */
.L_x_36:
[----:B------:R-:W-:Y:S05]  /*5690*/  BSYNC B2 ;  /* 0x0000000000027941 */ /* 0x000fea0003800000 */
.L_x_34:
        /* <DEDUP_REMOVED lines=102> */
.L_x_40:
[----:B------:R-:W-:Y:S05]  /*5d00*/  BSYNC B3 ;  /* 0x0000000000037941 */ /* 0x000fea0003800000 */
.L_x_39:
        /* <DEDUP_REMOVED lines=37> */
.L_x_41:
        /* <DEDUP_REMOVED lines=35> */
.L_x_38:
[----:B------:R-:W-:Y:S05]  /*6190*/  BSYNC B2 ;  /* 0x0000000000027941 */ /* 0x000fea0003800000 */
.L_x_37:
[----:B------:R-:W-:-:S04]  /*61a0*/  IADD3 R23, R23, 0x80, RZ ;  /* 0x0000008017177810 */ /* 0x000fc80007ffe0ff */
.L_x_16:
[----:B------:R-:W-:-:S13]  /*61b0*/  ISETP.GE.AND P0, PT, R23, c[0x0][0x160], PT ;  /* 0x0000580017007a0c */ /* 0x000fda0003f06270 */
        /* <DEDUP_REMOVED lines=255> */
.L_x_43:
        /* <DEDUP_REMOVED lines=20> */
.L_x_46:
        /* <DEDUP_REMOVED lines=19> */
.L_x_45:
[----:B------:R-:W-:Y:S05]  /*7420*/  BSYNC B2 ;  /* 0x0000000000027941 */ /* 0x000fea0003800000 */
.L_x_44:
        /* <DEDUP_REMOVED lines=24> */
.L_x_48:
        /* <DEDUP_REMOVED lines=19> */
.L_x_49:
[----:B------:R-:W-:Y:S05]  /*76e0*/  BSYNC B2 ;  /* 0x0000000000027941 */ /* 0x000fea0003800000 */
.L_x_47:
        /* <DEDUP_REMOVED lines=102> */
.L_x_53:
[----:B------:R-:W-:Y:S05]  /*7d50*/  BSYNC B3 ;  /* 0x0000000000037941 */ /* 0x000fea0003800000 */
.L_x_52:
        /* <DEDUP_REMOVED lines=37> */
.L_x_54:
        /* <DEDUP_REMOVED lines=35> */
.L_x_51:
[----:B------:R-:W-:Y:S05]  /*81e0*/  BSYNC B2 ;  /* 0x0000000000027941 */ /* 0x000fea0003800000 */
.L_x_50:
[----:B------:R-:W-:-:S04]  /*81f0*/  IADD3 R23, R23, 0x80, RZ ;  /* 0x0000008017177810 */ /* 0x000fc80007ffe0ff */
.L_x_29:
        /* <DEDUP_REMOVED lines=256> */
.L_x_56:
        /* <DEDUP_REMOVED lines=20> */
.L_x_59:
        /* <DEDUP_REMOVED lines=19> */
.L_x_58:
[----:B------:R-:W-:Y:S05]  /*9470*/  BSYNC B2 ;  /* 0x0000000000027941 */ /* 0x000fea0003800000 */
.L_x_57:
        /* <DEDUP_REMOVED lines=24> */
.L_x_61:
        /* <DEDUP_REMOVED lines=19> */
.L_x_62:
[----:B------:R-:W-:Y:S05]  /*9730*/  BSYNC B2 ;  /* 0x0000000000027941 */ /* 0x000fea0003800000 */
.L_x_60:
        /* <DEDUP_REMOVED lines=102> */
.L_x_66:
[----:B------:R-:W-:Y:S05]  /*9da0*/  BSYNC B3 ;  /* 0x0000000000037941 */ /* 0x000fea0003800000 */
.L_x_65:
        /* <DEDUP_REMOVED lines=37> */
.L_x_67:
        /* <DEDUP_REMOVED lines=35> */
.L_x_64:
[----:B------:R-:W-:Y:S05]  /*a230*/  BSYNC B2 ;  /* 0x0000000000027941 */ /* 0x000fea0003800000 */
.L_x_63:
[----:B------:R-:W-:-:S04]  /*a240*/  IADD3 R23, R23, 0x80, RZ ;  /* 0x0000008017177810 */ /* 0x000fc80007ffe0ff */
.L_x_42:
[----:B------:R-:W-:-:S13]  /*a250*/  ISETP.GE.AND P0, PT, R23, c[0x0][0x160], PT ;  /* 0x0000580017007a0c */ /* 0x000fda0003f06270 */
[----:B------:R-:W-:Y:S01]  /*a260*/  @P0 BREAK B0 ;  /* 0x0000000000000942 */ /* 0x000fe20003800000 */
        /* <DEDUP_REMOVED lines=255> */
.L_x_69:
        /* <DEDUP_REMOVED lines=20> */
.L_x_72:
        /* <DEDUP_REMOVED lines=19> */
.L_x_71:
[----:B------:R-:W-:Y:S05]  /*b4d0*/  BSYNC B2 ;  /* 0x0000000000027941 */ /* 0x000fea0003800000 */
.L_x_70:
        /* <DEDUP_REMOVED lines=24> */
.L_x_74:
        /* <DEDUP_REMOVED lines=19> */
.L_x_75:
[----:B------:R-:W-:Y:S05]  /*b790*/  BSYNC B2 ;  /* 0x0000000000027941 */ /* 0x000fea0003800000 */
.L_x_73:
        /* <DEDUP_REMOVED lines=34> */
[C---:B------:R-:W-:Y:S02]  /*b9c0*/  IMAD R11, R14.reuse, c[0x0][0x3fc], R11 ;  /* 0x0000ff000e0b7a24 */ /* 0x040fe400078e020b */
        /* <DEDUP_REMOVED lines=67> */
.L_x_79:
[----:B------:R-:W-:Y:S05]  /*be00*/  BSYNC B3 ;  /* 0x0000000000037941 */ /* 0x000fea0003800000 */
.L_x_78:
[----:B------:R-:W-:Y:S05]  /*be10*/  @!P0 BRA `(.L_x_77) ;  /* 0x0000046000008947 */ /* 0x000fea0003800000 */
[----:B------:R1:W5:Y:S01]  /*be20*/  LDG.E.U16 R3, [R24.64] ;  /* 0x0000000a18037981 */ /* 0x000362000c1e1500 */
[----:B------:R-:W-:Y:S01]  /*be30*/  IADD3 R5, P0, RZ, -R11, RZ ;  /* 0x8000000bff057210 */ /* 0x000fe20007f1e0ff */
[----:B------:R-:W-:Y:S01]  /*be40*/  ULDC.64 UR6, c[0x0][0x3e8] ;  /* 0x0000fa0000067ab9 */ /* 0x000fe20000000a00 */
[----:B0-----:R-:W-:Y:S01]  /*be50*/  IMAD.MOV.U32 R6, RZ, RZ, c[0x0][0x3f8] ;  /* 0x0000fe00ff067624 */ /* 0x001fe200078e00ff */
        /* <DEDUP_REMOVED lines=23> */
[----:B------:R-:W-:Y:S01]  /*bfd0*/  HFMA2.MMA R11, -RZ, RZ, 0, 5.9604644775390625e-08 ;  /* 0x00000001ff0b7435 */ /* 0x000fe200000001ff */
[----:B------:R-:W-:Y:S01]  /*bfe0*/  SHF.L.U64.HI R13, R8, 0x1, R13 ;  /* 0x00000001080d7819 */ /* 0x000fe2000001020d */
[----:B------:R-:W-:Y:S01]  /*bff0*/  IMAD.IADD R5, R5, 0x1, R9 ;  /* 0x0000000105057824 */ /* 0x000fe200078e0209 */
[----:B------:R-:W-:-:S04]  /*c000*/  LEA R9, P4, R6, -UR6, 0x1 ;  /* 0x8000000606097c11 */ /* 0x000fc8000f8808ff */
[----:B------:R-:W-:-:S03]  /*c010*/  LEA.HI.X R4, R4, R13, R5, 0x1, P1 ;  /* 0x0000000d04047211 */ /* 0x000fc600008f0c05 */
[----:B------:R-:W-:Y:S02]  /*c020*/  SHF.L.U64.HI R6, R6, R11, c[0x0][0x3fc] ;  /* 0x0000ff0006067619 */ /* 0x000fe4000001020b */
[----:B------:R-:W-:Y:S02]  /*c030*/  IADD3.X R11, R10, -0x1, RZ, P0, !PT ;  /* 0xffffffff0a0b7810 */ /* 0x000fe400007fe4ff */
[----:B------:R-:W-:Y:S02]  /*c040*/  IADD3.X R13, R6, ~UR7, RZ, P4, !PT ;  /* 0x80000007060d7c10 */ /* 0x000fe4000a7fe4ff */
[----:B-1----:R-:W-:-:S05]  /*c050*/  IADD3.X R17, R4, c[0x0][0x3d4], RZ, P2, P3 ;  /* 0x0000f50004117a10 */ /* 0x002fca00017e64ff */
.L_x_80:
        /* <DEDUP_REMOVED lines=21> */
[----:B------:R-:W-:Y:S02]  /*c1b0*/  PRMT R3, RZ, 0x5410, R3 ;  /* 0x00005410ff037816 */ /* 0x000fe40000000003 */
[----:B----4-:R-:W-:-:S03]  /*c1c0*/  PRMT R10, RZ, 0x5410, R10 ;  /* 0x00005410ff0a7816 */ /* 0x010fc6000000000a */
[----:B------:R-:W-:-:S05]  /*c1d0*/  FADD.FTZ R3, R3, R8 ;  /* 0x0000000803037221 */ /* 0x000fca0000010000 */
[----:B------:R-:W-:Y:S02]  /*c1e0*/  F2FP.BF16.PACK_AB R3, RZ, R3 ;  /* 0x00000003ff03723e */ /* 0x000fe400000010ff */
[----:B------:R-:W-:Y:S02]  /*c1f0*/  PRMT R12, RZ, 0x5410, R12 ;  /* 0x00005410ff0c7816 */ /* 0x000fe4000000000c */
[----:B------:R-:W-:-:S05]  /*c200*/  PRMT R3, RZ, 0x5410, R3 ;  /* 0x00005410ff037816 */ /* 0x000fca0000000003 */
[----:B------:R-:W-:-:S05]  /*c210*/  FADD.FTZ R3, R3, R10 ;  /* 0x0000000a03037221 */ /* 0x000fca0000010000 */
[----:B------:R-:W-:-:S04]  /*c220*/  F2FP.BF16.PACK_AB R3, RZ, R3 ;  /* 0x00000003ff03723e */ /* 0x000fc800000010ff */
[----:B------:R-:W-:-:S05]  /*c230*/  PRMT R3, RZ, 0x5410, R3 ;  /* 0x00005410ff037816 */ /* 0x000fca0000000003 */
[----:B------:R-:W-:-:S05]  /*c240*/  FADD.FTZ R3, R3, R12 ;  /* 0x0000000c03037221 */ /* 0x000fca0000010000 */
[----:B------:R-:W-:-:S05]  /*c250*/  F2FP.BF16.PACK_AB R3, RZ, R3 ;  /* 0x00000003ff03723e */ /* 0x000fca00000010ff */
[----:B------:R0:W-:Y:S01]  /*c260*/  STG.E.U16 [R24.64], R3 ;  /* 0x0000000318007986 */ /* 0x0001e2000c10150a */
[----:B------:R-:W-:Y:S05]  /*c270*/  @!P0 BRA `(.L_x_80) ;  /* 0xfffffde000008947 */ /* 0x000fea000383ffff */
.L_x_77:
[----:B------:R-:W-:Y:S05]  /*c280*/  BSYNC B2 ;  /* 0x0000000000027941 */ /* 0x000fea0003800000 */
.L_x_76:
[----:B------:R-:W-:-:S04]  /*c290*/  IADD3 R23, R23, 0x80, RZ ;  /* 0x0000008017177810 */ /* 0x000fc80007ffe0ff */
.L_x_55:
[----:B------:R-:W-:-:S13]  /*c2a0*/  ISETP.GE.AND P0, PT, R23, c[0x0][0x160], PT ;  /* 0x0000580017007a0c */ /* 0x000fda0003f06270 */
[----:B------:R-:W-:Y:S01]  /*c2b0*/  @P0 BREAK B0 ;  /* 0x0000000000000942 */ /* 0x000fe20003800000 */
[----:B------:R-:W-:Y:S05]  /*c2c0*/  @P0 BRA `(.L_x_68) ;  /* 0x0000203000000947 */ /* 0x000fea0003800000 */
[----:B------:R-:W-:Y:S05]  /*c2d0*/  BSYNC B0 ;  /* 0x0000000000007941 */ /* 0x000fea0003800000 */
.L_x_15:
[----:B------:R-:W-:Y:S01]  /*c2e0*/  ISETP.NE.AND P0, PT, RZ, c[0x0][0x168], PT ;  /* 0x00005a00ff007a0c */ /* 0x000fe20003f05270 */
[----:B------:R-:W-:Y:S01]  /*c2f0*/  IMAD.MOV.U32 R0, RZ, RZ, RZ ;  /* 0x000000ffff007224 */ /* 0x000fe200078e00ff */
[----:B------:R-:W-:Y:S01]  /*c300*/  MOV R18, RZ ;  /* 0x000000ff00127202 */ /* 0x000fe20000000f00 */
[----:B------:R-:W-:-:S10]  /*c310*/  IMAD.MOV.U32 R16, RZ, RZ, RZ ;  /* 0x000000ffff107224 */ /* 0x000fd400078e00ff */
[----:B------:R-:W-:Y:S05]  /*c320*/  @!P0 BRA `(.L_x_81) ;  /* 0x00000f9000008947 */ /* 0x000fea0003800000 */
[----:B------:R-:W-:Y:S01]  /*c330*/  HFMA2.MMA R22, -RZ, RZ, 0, 0 ;  /* 0x00000000ff167435 */ /* 0x000fe200000001ff */
[----:B------:R-:W-:-:S05]  /*c340*/  IMAD.MOV.U32 R4, RZ, RZ, 0x1 ;  /* 0x00000001ff047424 */ /* 0x000fca00078e00ff */
[----:B------:R-:W-:-:S04]  /*c350*/  ISETP.NE.AND P0, PT, R4, c[0x0][0x168], PT ;  /* 0x00005a0004007a0c */ /* 0x000fc80003f05270 */
[----:B------:R-:W-:-:S05]  /*c360*/  IMAD.HI.U32 R2, R23, c[0x0][0x170], R22 ;  /* 0x00005c0017027a27 */ /* 0x000fca00078e0016 */
[----:B0-----:R-:W-:-:S04]  /*c370*/  SHF.R.U32.HI R3, RZ, c[0x0][0x174], R2 ;  /* 0x00005d00ff037a19 */ /* 0x001fc80000011602 */
        /* <DEDUP_REMOVED lines=244> */
.L_x_81:
        /* <DEDUP_REMOVED lines=8> */
[----:B0-----:R-:W-:Y:S01]  /*d340*/  @!P0 CS2R R2, SRZ ;  /* 0x0000000000028805 */ /* 0x001fe2000001ff00 */
        /* <DEDUP_REMOVED lines=11> */
.L_x_84:
        /* <DEDUP_REMOVED lines=19> */
.L_x_83:
[----:B------:R-:W-:Y:S05]  /*d530*/  BSYNC B2 ;  /* 0x0000000000027941 */ /* 0x000fea0003800000 */
.L_x_82:
        /* <DEDUP_REMOVED lines=24> */
.L_x_86:
        /* <DEDUP_REMOVED lines=19> */
.L_x_87:
[----:B------:R-:W-:Y:S05]  /*d7f0*/  BSYNC B2 ;  /* 0x0000000000027941 */ /* 0x000fea0003800000 */
.L_x_85:
        /* <DEDUP_REMOVED lines=102> */
.L_x_91:
[----:B------:R-:W-:Y:S05]  /*de60*/  BSYNC B3 ;  /* 0x0000000000037941 */ /* 0x000fea0003800000 */
.L_x_90:
        /* <DEDUP_REMOVED lines=37> */
.L_x_92:
        /* <DEDUP_REMOVED lines=34> */
.L_x_89:
[----:B------:R-:W-:Y:S05]  /*e2e0*/  BSYNC B2 ;  /* 0x0000000000027941 */ /* 0x000fea0003800000 */
.L_x_88:
[----:B------:R-:W-:Y:S02]  /*e2f0*/  IADD3 R23, R23, 0x80, RZ ;  /* 0x0000008017177810 */ /* 0x000fe40007ffe0ff */
.L_x_68:
[----:B------:R-:W-:Y:S05]  /*e300*/  BSYNC B1 ;  /* 0x0000000000017941 */ /* 0x000fea0003800000 */
.L_x_14:
[----:B------:R-:W-:Y:S01]  /*e310*/  WARPSYNC 0xffffffff ;  /* 0xffffffff00007948 */ /* 0x000fe20003800000 */
[----:B------:R-:W-:-:S13]  /*e320*/  ISETP.GE.AND P0, PT, R23, c[0x0][0x160], PT ;  /* 0x0000580017007a0c */ /* 0x000fda0003f06270 */
[----:B------:R-:W-:Y:S05]  /*e330*/  @P0 EXIT ;  /* 0x000000000000094d */ /* 0x000fea0003800000 */
[----:B------:R-:W-:Y:S01]  /*e340*/  ISETP.NE.AND P0, PT, RZ, c[0x0][0x168], PT ;  /* 0x00005a00ff007a0c */ /* 0x000fe20003f05270 */
[----:B------:R-:W-:Y:S01]  /*e350*/  IMAD.MOV.U32 R0, RZ, RZ, RZ ;  /* 0x000000ffff007224 */ /* 0x000fe200078e00ff */
[----:B------:R-:W-:Y:S01]  /*e360*/  MOV R14, RZ ;  /* 0x000000ff000e7202 */ /* 0x000fe20000000f00 */
[----:B------:R-:W-:-:S10]  /*e370*/  IMAD.MOV.U32 R22, RZ, RZ, RZ ;  /* 0x000000ffff167224 */ /* 0x000fd400078e00ff */
[----:B------:R-:W-:Y:S05]  /*e380*/  @!P0 BRA `(.L_x_93) ;  /* 0x00000f9000008947 */ /* 0x000fea0003800000 */
[----:B------:R-:W-:Y:S01]  /*e390*/  HFMA2.MMA R22, -RZ, RZ, 0, 0 ;  /* 0x00000000ff167435 */ /* 0x000fe200000001ff */
[----:B0-----:R-:W-:-:S05]  /*e3a0*/  IMAD.MOV.U32 R4, RZ, RZ, 0x1 ;  /* 0x00000001ff047424 */ /* 0x001fca00078e00ff */
        /* <DEDUP_REMOVED lines=247> */
.L_x_93:
        /* <DEDUP_REMOVED lines=20> */
.L_x_96:
        /* <DEDUP_REMOVED lines=19> */
.L_x_95:
[----:B------:R-:W-:Y:S05]  /*f590*/  BSYNC B1 ;  /* 0x0000000000017941 */ /* 0x000fea0003800000 */
.L_x_94:
        /* <DEDUP_REMOVED lines=24> */
.L_x_98:
        /* <DEDUP_REMOVED lines=19> */
.L_x_99:
[----:B------:R-:W-:Y:S05]  /*f850*/  BSYNC B1 ;  /* 0x0000000000017941 */ /* 0x000fea0003800000 */
.L_x_97:
[----:B------:R-:W-:Y:S01]  /*f860*/  UMOV UR4, 0x1 ;  /* 0x0000000100047882 */ /* 0x000fe20000000000 */
[----:B------:R-:W-:Y:S01]  /*f870*/  ISETP.GE.U32.AND P0, PT, R2, c[0x0][0x3f0], PT ;  /* 0x0000fc0002007a0c */ /* 0x000fe20003f06070 */
[----:B------:R-:W-:Y:S02]  /*f880*/  ULDC.64 UR6, c[0x0][0x3f0] ;  /* 0x0000fc0000067ab9 */ /* 0x000fe40000000a00 */
[----:B------:R-:W-:Y:S01]  /*f890*/  UIADD3 UR4, UP0, -UR4, UR6, URZ ;  /* 0x0000000604047290 */ /* 0x000fe2000ff1e13f */
[----:B------:R-:W-:-:S03]  /*f8a0*/  ISETP.GE.AND.EX P0, PT, R3, c[0x0][0x3f4], PT, P0 ;  /* 0x0000fd0003007a0c */ /* 0x000fc60003f06300 */
[----:B------:R-:W-:Y:S02]  /*f8b0*/  UIADD3.X UR5, UR7, -0x1, URZ, UP0, !UPT ;  /* 0xffffffff07057890 */ /* 0x000fe400087fe43f */
[----:B------:R-:W-:-:S04]  /*f8c0*/  SEL R7, R2, UR4, !P0 ;  /* 0x0000000402077c07 */ /* 0x000fc8000c000000 */
[----:B------:R-:W-:Y:S02]  /*f8d0*/  SEL R0, R3, UR5, !P0 ;  /* 0x0000000503007c07 */ /* 0x000fe4000c000000 */
[----:B------:R-:W-:-:S04]  /*f8e0*/  ISETP.GT.U32.AND P0, PT, R16, R7, PT ;  /* 0x000000071000720c */ /* 0x000fc80003f04070 */
[----:B------:R-:W-:-:S13]  /*f8f0*/  ISETP.GT.AND.EX P0, PT, R15, R0, PT, P0 ;  /* 0x000000000f00720c */ /* 0x000fda0003f04300 */
[----:B------:R-:W-:Y:S05]  /*f900*/  @P0 EXIT ;  /* 0x000000000000094d */ /* 0x000fea0003800000 */
        /* <DEDUP_REMOVED lines=53> */
[----:B------:R-:W-:-:S03]  /*fc60*/  IMAD.WIDE.U32 R10, R11, R16, c[0x0][0x3e8] ;  /* 0x0000fa000b0a7625 */ /* 0x000fc600078e0010 */
[----:B------:R-:W-:Y:S01]  /*fc70*/  IADD3.X R5, R5, c[0x0][0x3fc], RZ, P3, !PT ;  /* 0x0000ff0005057a10 */ /* 0x000fe20001ffe4ff */
[----:B------:R-:W-:Y:S01]  /*fc80*/  IMAD.IADD R17, R11, 0x1, R3 ;  /* 0x000000010b117824 */ /* 0x000fe200078e0203 */
[----:B------:R-:W-:-:S04]  /*fc90*/  IADD3 R13, P2, R20, -R10, RZ ;  /* 0x8000000a140d7210 */ /* 0x000fc80007f5e0ff */
        /* <DEDUP_REMOVED lines=10> */
[----:B------:R-:W-:Y:S01]  /*fd40*/  @P1 IMAD.WIDE.U32 R2, R11, c[0x0][0x400], R2 ;  /* 0x000100000b021a25 */ /* 0x000fe200078e0002 */
[----:B------:R-:W-:-:S03]  /*fd50*/  IADD3 R5, R5, R13, RZ ;  /* 0x0000000d05057210 */ /* 0x000fc60007ffe0ff */
[----:B------:R-:W-:Y:S01]  /*fd60*/  @P1 IMAD R13, R11, c[0x0][0x404], R12 ;  /* 0x000101000b0d1a24 */ /* 0x000fe200078e020c */
[----:B------:R-:W-:Y:S02]  /*fd70*/  LEA.HI.X R11, R4, R8, R5, 0x1, P2 ;  /* 0x00000008040b7211 */ /* 0x000fe400010f0c05 */
[C---:B------:R-:W-:Y:S01]  /*fd80*/  @P1 LEA R4, P2, R2.reuse, R6, 0x1 ;  /* 0x0000000602041211 */ /* 0x040fe200078408ff */
[----:B------:R-:W-:Y:S02]  /*fd90*/  @P1 IMAD.IADD R3, R3, 0x1, R13 ;  /* 0x0000000103031824 */ /* 0x000fe400078e020d */
[----:B------:R1:W2:Y:S03]  /*fda0*/  LDG.E.U16.CONSTANT R10, [R10.64] ;  /* 0x0000000a0a0a7981 */ /* 0x0002a6000c1e9500 */
[----:B------:R-:W-:-:S05]  /*fdb0*/  @P1 LEA.HI.X R5, R2, R8, R3, 0x1, P2 ;  /* 0x0000000802051211 */ /* 0x000fca00010f0c03 */
[----:B------:R-:W3:Y:S01]  /*fdc0*/  @P1 LDG.E.U16.CONSTANT R4, [R4.64] ;  /* 0x0000000a04041981 */ /* 0x000ee2000c1e9500 */
[----:B0-----:R-:W-:Y:S02]  /*fdd0*/  PRMT R9, RZ, 0x5410, R9 ;  /* 0x00005410ff097816 */ /* 0x001fe40000000009 */
[C---:B-1----:R-:W-:Y:S02]  /*fde0*/  IADD3 R11, P2, R16.reuse, 0x2, RZ ;  /* 0x00000002100b7810 */ /* 0x042fe40007f5e0ff */
[----:B------:R-:W-:Y:S02]  /*fdf0*/  @P1 IADD3 R11, P3, R16, 0x3, RZ ;  /* 0x00000003100b1810 */ /* 0x000fe40007f7e0ff */
[----:B--2---:R-:W-:-:S05]  /*fe00*/  PRMT R10, RZ, 0x5410, R10 ;  /* 0x00005410ff0a7816 */ /* 0x004fca000000000a */
[----:B------:R-:W-:Y:S01]  /*fe10*/  FADD.FTZ R9, R9, R10 ;  /* 0x0000000a09097221 */ /* 0x000fe20000010000 */
[----:B------:R-:W-:Y:S02]  /*fe20*/  IADD3.X R10, RZ, R15, RZ, P2, !PT ;  /* 0x0000000fff0a7210 */ /* 0x000fe400017fe4ff */
[----:B---3--:R-:W-:Y:S02]  /*fe30*/  @P1 PRMT R3, RZ, 0x5410, R4 ;  /* 0x00005410ff031816 */ /* 0x008fe40000000004 */
[----:B------:R-:W-:Y:S02]  /*fe40*/  F2FP.BF16.PACK_AB R9, RZ, R9 ;  /* 0x00000009ff09723e */ /* 0x000fe400000010ff */
[----:B------:R-:W-:Y:S02]  /*fe50*/  @P1 IADD3.X R10, RZ, R15, RZ, P3, !PT ;  /* 0x0000000fff0a1210 */ /* 0x000fe40001ffe4ff */
[----:B------:R-:W-:Y:S01]  /*fe60*/  @P1 PRMT R2, RZ, 0x5410, R9 ;  /* 0x00005410ff021816 */ /* 0x000fe20000000009 */
[----:B------:R0:W-:Y:S04]  /*fe70*/  STG.E.U16 [R22.64], R9 ;  /* 0x0000000916007986 */ /* 0x0001e8000c10150a */
[----:B------:R-:W-:-:S05]  /*fe80*/  @P1 FADD.FTZ R3, R2, R3 ;  /* 0x0000000302031221 */ /* 0x000fca0000010000 */
[----:B------:R-:W-:-:S05]  /*fe90*/  @P1 F2FP.BF16.PACK_AB R3, RZ, R3 ;  /* 0x00000003ff03123e */ /* 0x000fca00000010ff */
[----:B------:R0:W-:Y:S02]  /*fea0*/  @P1 STG.E.U16 [R22.64], R3 ;  /* 0x0000000316001986 */ /* 0x0001e4000c10150a */
.L_x_101:
[----:B------:R-:W-:Y:S05]  /*feb0*/  BSYNC B1 ;  /* 0x0000000000017941 */ /* 0x000fea0003800000 */
.L_x_100:
[----:B------:R-:W-:Y:S05]  /*fec0*/  @!P0 EXIT ;  /* 0x000000000000894d */ /* 0x000fea0003800000 */
[----:B0-----:R0:W5:Y:S01]  /*fed0*/  LDG.E.U16 R9, [R22.64] ;  /* 0x0000000a16097981 */ /* 0x001162000c1e1500 */
[----:B------:R-:W-:Y:S01]  /*fee0*/  IADD3 R3, P0, RZ, -R11, RZ ;  /* 0x8000000bff037210 */ /* 0x000fe20007f1e0ff */
[----:B------:R-:W-:Y:S01]  /*fef0*/  IMAD R6, R10, c[0x0][0x3f8], RZ ;  /* 0x0000fe000a067a24 */ /* 0x000fe200078e02ff */
[----:B------:R-:W-:Y:S02]  /*ff00*/  ULDC.64 UR6, c[0x0][0x3e8] ;  /* 0x0000fa0000067ab9 */ /* 0x000fe40000000a00 */
[----:B------:R-:W-:Y:S01]  /*ff10*/  ULDC.64 UR8, c[0x0][0x400] ;  /* 0x0001000000087ab9 */ /* 0x000fe20000000a00 */
[----:B------:R-:W-:Y:S01]  /*ff20*/  IMAD.X R2, RZ, RZ, ~R10, P0 ;  /* 0x000000ffff027224 */ /* 0x000fe200000e0e0a */
[----:B------:R-:W-:Y:S01]  /*ff30*/  UIMAD UR7, UR7, UR8, URZ ;  /* 0x00000008070772a4 */ /* 0x000fe2000f8e023f */
[----:B------:R-:W-:Y:S01]  /*ff40*/  IMAD.WIDE.U32 R4, R3, c[0x0][0x3e8], R20 ;  /* 0x0000fa0003047a25 */ /* 0x000fe200078e0014 */
[----:B------:R-:W-:Y:S02]  /*ff50*/  UIMAD.WIDE.U32 UR4, UR6, UR8, URZ ;  /* 0x00000008060472a5 */ /* 0x000fe4000f8e003f */
[----:B------:R-:W-:Y:S01]  /*ff60*/  UIMAD UR7, UR6, UR9, UR7 ;  /* 0x00000009060772a4 */ /* 0x000fe2000f8e0207 */
[----:B------:R-:W-:-:S02]  /*ff70*/  IMAD R2, R2, c[0x0][0x3e8], RZ ;  /* 0x0000fa0002027a24 */ /* 0x000fc400078e02ff */
[----:B------:R-:W-:Y:S01]  /*ff80*/  IMAD R17, R11, c[0x0][0x3fc], R6 ;  /* 0x0000ff000b117a24 */ /* 0x000fe200078e0206 */
[----:B------:R-:W-:Y:S01]  /*ff90*/  UMOV UR6, 0x1 ;  /* 0x0000000100067882 */ /* 0x000fe20000000000 */
[----:B------:R-:W-:Y:S01]  /*ffa0*/  IMAD R3, R3, c[0x0][0x3ec], R2 ;  /* 0x0000fb0003037a24 */ /* 0x000fe200078e0202 */
[----:B------:R-:W-:Y:S02]  /*ffb0*/  ULDC.64 UR8, c[0x0][0x3f8] ;  /* 0x0000fe0000087ab9 */ /* 0x000fe40000000a00 */
[----:B------:R-:W-:Y:S02]  /*ffc0*/  USHF.L.U64.HI UR9, UR8, UR6, UR9 ;  /* 0x0000000608097299 */ /* 0x000fe40008010209 */
[----:B------:R-:W-:Y:S01]  /*ffd0*/  IADD3 R2, R5, R3, RZ ;  /* 0x0000000305027210 */ /* 0x000fe20007ffe0ff */
[----:B------:R-:W-:Y:S02]  /*ffe0*/  USHF.L.U32 UR6, UR4, 0x1, URZ ;  /* 0x0000000104067899 */ /* 0x000fe4000800063f */
[----:B------:R-:W-:-:S02]  /*fff0*/  UIADD3 UR7, UR5, UR7, URZ ;  /* 0x0000000705077290 */ /* 0x000fc4000fffe03f */
[----:B------:R-:W-:Y:S01]  /*10000*/  IMAD R3, R2, c[0x0][0x400], RZ ;  /* 0x0001000002037a24 */ /* 0x000fe200078e02ff */
[----:B------:R-:W-:Y:S02]  /*10010*/  ULEA UR6, UP0, UR8, -UR6, 0x1 ;  /* 0x8000000608067291 */ /* 0x000fe4000f80083f */
[----:B------:R-:W-:Y:S01]  /*10020*/  USHF.L.U64.HI UR7, UR4, 0x1, UR7 ;  /* 0x0000000104077899 */ /* 0x000fe20008010207 */
[C---:B------:R-:W-:Y:S02]  /*10030*/  IMAD R15, R4.reuse, c[0x0][0x404], R3 ;  /* 0x00010100040f7a24 */ /* 0x040fe400078e0203 */
[----:B------:R-:W-:Y:S01]  /*10040*/  IMAD.WIDE.U32 R4, R4, c[0x0][0x400], RZ ;  /* 0x0001000004047a25 */ /* 0x000fe200078e00ff */
[----:B------:R-:W-:-:S03]  /*10050*/  UIADD3.X UR7, UR9, ~UR7, URZ, UP0, !UPT ;  /* 0x8000000709077290 */ /* 0x000fc600087fe43f */
[----:B------:R-:W-:Y:S01]  /*10060*/  IMAD.WIDE.U32 R2, R11, c[0x0][0x3f8], RZ ;  /* 0x0000fe000b027a25 */ /* 0x000fe200078e00ff */
[----:B------:R-:W-:-:S03]  /*10070*/  SHF.L.U32 R13, R4, 0x1, RZ ;  /* 0x00000001040d7819 */ /* 0x000fc600000006ff */
[----:B------:R-:W-:Y:S01]  /*10080*/  IMAD.IADD R15, R5, 0x1, R15 ;  /* 0x00000001050f7824 */ /* 0x000fe200078e020f */
[----:B------:R-:W-:Y:S02]  /*10090*/  LEA R5, P1, R2, R13, 0x1 ;  /* 0x0000000d02057211 */ /* 0x000fe400078208ff */
[----:B------:R-:W-:Y:S02]  /*100a0*/  IADD3 R3, R3, R17, RZ ;  /* 0x0000001103037210 */ /* 0x000fe40007ffe0ff */
[----:B------:R-:W-:Y:S02]  /*100b0*/  SHF.L.U64.HI R13, R4, 0x1, R15 ;  /* 0x00000001040d7819 */ /* 0x000fe4000001020f */
[----:B------:R-:W-:Y:S02]  /*100c0*/  IADD3 R12, P2, P3, R5, c[0x0][0x3d0], R14 ;  /* 0x0000f400050c7a10 */ /* 0x000fe40007b5e00e */
[----:B------:R-:W-:Y:S02]  /*100d0*/  IADD3 R4, P0, R11, -0x1, RZ ;  /* 0xffffffff0b047810 */ /* 0x000fe40007f1e0ff */
[----:B------:R-:W-:-:S02]  /*100e0*/  LEA.HI.X R2, R2, R13, R3, 0x1, P1 ;  /* 0x0000000d02027211 */ /* 0x000fc400008f0c03 */
[----:B------:R-:W-:Y:S02]  /*100f0*/  IADD3.X R5, R10, -0x1, RZ, P0, !PT ;  /* 0xffffffff0a057810 */ /* 0x000fe400007fe4ff */
[----:B0-----:R-:W-:Y:S02]  /*10100*/  IADD3.X R11, R2, c[0x0][0x3d4], RZ, P2, P3 ;  /* 0x0000f500020b7a10 */ /* 0x001fe400017e64ff */
.L_x_102:
[----:B------:R-:W-:-:S05]  /*10110*/  MOV R10, R12 ;  /* 0x0000000c000a7202 */ /* 0x000fca0000000f00 */
[----:B0-----:R0:W2:Y:S01]  /*10120*/  LDG.E.U16.CONSTANT R6, [R10.64] ;  /* 0x0000000a0a067981 */ /* 0x0010a2000c1e9500 */
[----:B------:R-:W-:-:S04]  /*10130*/  IADD3 R12, P0, R12, UR6, RZ ;  /* 0x000000060c0c7c10 */ /* 0x000fc8000ff1e0ff */
[----:B------:R-:W-:Y:S02]  /*10140*/  IADD3.X R13, R11, UR7, RZ, P0, !PT ;  /* 0x000000070b0d7c10 */ /* 0x000fe400087fe4ff */
[----:B------:R-:W-:-:S03]  /*10150*/  IADD3 R14, P0, R12, UR6, RZ ;  /* 0x000000060c0e7c10 */ /* 0x000fc6000ff1e0ff */
[----:B------:R1:W3:Y:S01]  /*10160*/  LDG.E.U16.CONSTANT R8, [R12.64] ;  /* 0x0000000a0c087981 */ /* 0x0002e2000c1e9500 */
[----:B------:R-:W-:-:S05]  /*10170*/  IADD3.X R15, R13, UR7, RZ, P0, !PT ;  /* 0x000000070d0f7c10 */ /* 0x000fca00087fe4ff */
[----:B------:R-:W4:Y:S01]  /*10180*/  LDG.E.U16.CONSTANT R16, [R14.64] ;  /* 0x0000000a0e107981 */ /* 0x000f22000c1e9500 */
[----:B------:R-:W-:-:S04]  /*10190*/  IADD3 R2, P0, R14, UR6, RZ ;  /* 0x000000060e027c10 */ /* 0x000fc8000ff1e0ff */
[----:B------:R-:W-:-:S05]  /*101a0*/  IADD3.X R3, R15, UR7, RZ, P0, !PT ;  /* 0x000000070f037c10 */ /* 0x000fca00087fe4ff */
[----:B------:R-:W4:Y:S01]  /*101b0*/  LDG.E.U16.CONSTANT R17, [R2.64] ;  /* 0x0000000a02117981 */ /* 0x000f22000c1e9500 */
[----:B-----5:R-:W-:Y:S02]  /*101c0*/  PRMT R9, RZ, 0x5410, R9 ;  /* 0x00005410ff097816 */ /* 0x020fe40000000009 */
[----:B------:R-:W-:Y:S02]  /*101d0*/  IADD3 R4, P0, R4, 0x4, RZ ;  /* 0x0000000404047810 */ /* 0x000fe40007f1e0ff */
[----:B-1----:R-:W-:-:S03]  /*101e0*/  IADD3 R12, P1, R2, UR6, RZ ;  /* 0x00000006020c7c10 */ /* 0x002fc6000ff3e0ff */
[----:B------:R-:W-:Y:S01]  /*101f0*/  IMAD.X R5, RZ, RZ, R5, P0 ;  /* 0x000000ffff057224 */ /* 0x000fe200000e0605 */
[----:B------:R-:W-:Y:S02]  /*10200*/  ISETP.GE.U32.AND P0, PT, R4, R7, PT ;  /* 0x000000070400720c */ /* 0x000fe40003f06070 */
[----:B0-----:R-:W-:Y:S02]  /*10210*/  IADD3.X R11, R3, UR7, RZ, P1, !PT ;  /* 0x00000007030b7c10 */ /* 0x001fe40008ffe4ff */
        /* <DEDUP_REMOVED lines=8> */
[----:B------:R-:W-:Y:S02]  /*102a0*/  F2FP.BF16.PACK_AB R6, RZ, R6 ;  /* 0x00000006ff06723e */ /* 0x000fe400000010ff */
[----:B------:R-:W-:Y:S02]  /*102b0*/  PRMT R17, RZ, 0x5410, R17 ;  /* 0x00005410ff117816 */ /* 0x000fe40000000011 */
[----:B------:R-:W-:-:S05]  /*102c0*/  PRMT R6, RZ, 0x5410, R6 ;  /* 0x00005410ff067816 */ /* 0x000fca0000000006 */
[----:B------:R-:W-:-:S05]  /*102d0*/  FADD.FTZ R6, R6, R9 ;  /* 0x0000000906067221 */ /* 0x000fca0000010000 */
[----:B------:R-:W-:-:S04]  /*102e0*/  F2FP.BF16.PACK_AB R6, RZ, R6 ;  /* 0x00000006ff06723e */ /* 0x000fc800000010ff */
[----:B------:R-:W-:-:S05]  /*102f0*/  PRMT R6, RZ, 0x5410, R6 ;  /* 0x00005410ff067816 */ /* 0x000fca0000000006 */
[----:B------:R-:W-:-:S05]  /*10300*/  FADD.FTZ R6, R6, R17 ;  /* 0x0000001106067221 */ /* 0x000fca0000010000 */
[----:B------:R-:W-:-:S04]  /*10310*/  F2FP.BF16.PACK_AB R6, RZ, R6 ;  /* 0x00000006ff06723e */ /* 0x000fc800000010ff */
[----:B------:R-:W-:-:S05]  /*10320*/  PRMT R9, R6, 0x7610, R9 ;  /* 0x0000761006097816 */ /* 0x000fca0000000009 */
[----:B------:R0:W-:Y:S01]  /*10330*/  STG.E.U16 [R22.64], R9 ;  /* 0x0000000916007986 */ /* 0x0001e2000c10150a */
[----:B------:R-:W-:Y:S05]  /*10340*/  @!P0 BRA `(.L_x_102) ;  /* 0xfffffdc000008947 */ /* 0x000fea000383ffff */
[----:B------:R-:W-:Y:S05]  /*10350*/  EXIT ;  /* 0x000000000000794d */ /* 0x000fea0003800000 */
        .weak           $__internal_0_$__cuda_sm20_div_s64
        .type           $__internal_0_$__cuda_sm20_div_s64,@function
        .size           $__internal_0_$__cuda_sm20_div_s64,(.L_x_1664 - $__internal_0_$__cuda_sm20_div_s64)
$__internal_0_$__cuda_sm20_div_s64:
[-C--:B------:R-:W-:Y:S02]  /*10360*/  IADD3 R12, P1, RZ, -R3.reuse, RZ ;  /* 0x80000003ff0c7210 */ /* 0x080fe40007f3e0ff */
[----:B------:R-:W-:Y:S02]  /*10370*/  ISETP.GE.AND P0, PT, R2, RZ, PT ;  /* 0x000000ff0200720c */ /* 0x000fe40003f06270 */
[-C--:B------:R-:W-:Y:S02]  /*10380*/  IADD3.X R7, RZ, ~R2.reuse, RZ, P1, !PT ;  /* 0x80000002ff077210 */ /* 0x080fe40000ffe4ff */
[----:B------:R-:W-:Y:S02]  /*10390*/  SEL R12, R12, R3, !P0 ;  /* 0x000000030c0c7207 */ /* 0x000fe40004000000 */
[----:B------:R-:W-:Y:S02]  /*103a0*/  SEL R13, R7, R2, !P0 ;  /* 0x00000002070d7207 */ /* 0x000fe40004000000 */
[----:B------:R-:W-:-:S02]  /*103b0*/  ISETP.GE.AND P3, PT, R5, RZ, PT ;  /* 0x000000ff0500720c */ /* 0x000fc40003f66270 */
[----:B------:R-:W0:Y:S08]  /*103c0*/  I2F.U64.RP R4, R12 ;  /* 0x0000000c00047312 */ /* 0x000e300000309000 */
[----:B0-----:R-:W0:Y:S02]  /*103d0*/  MUFU.RCP R10, R4 ;  /* 0x00000004000a7308 */ /* 0x001e240000001000 */
[----:B0-----:R-:W-:-:S06]  /*103e0*/  IADD3 R10, R10, 0x1ffffffe, RZ ;  /* 0x1ffffffe0a0a7810 */ /* 0x001fcc0007ffe0ff */
[----:B------:R-:W0:Y:S02]  /*103f0*/  F2I.U64.TRUNC R26, R10 ;  /* 0x0000000a001a7311 */ /* 0x000e24000020d800 */
[----:B0-----:R-:W-:-:S04]  /*10400*/  IMAD.WIDE.U32 R6, R26, R12, RZ ;  /* 0x0000000c1a067225 */ /* 0x001fc800078e00ff */
[C---:B------:R-:W-:Y:S01]  /*10410*/  IMAD R9, R26.reuse, R13, R7 ;  /* 0x0000000d1a097224 */ /* 0x040fe200078e0207 */
[----:B------:R-:W-:Y:S01]  /*10420*/  IADD3 R7, P0, RZ, -R6, RZ ;  /* 0x80000006ff077210 */ /* 0x000fe20007f1e0ff */
[----:B------:R-:W-:Y:S02]  /*10430*/  IMAD.MOV.U32 R29, RZ, RZ, R26 ;  /* 0x000000ffff1d7224 */ /* 0x000fe400078e001a */
[----:B------:R-:W-:Y:S02]  /*10440*/  IMAD R6, R27, R12, R9 ;  /* 0x0000000c1b067224 */ /* 0x000fe400078e0209 */
[----:B------:R-:W-:-:S03]  /*10450*/  IMAD.HI.U32 R28, R26, R7, RZ ;  /* 0x000000071a1c7227 */ /* 0x000fc600078e00ff */
[----:B------:R-:W-:-:S05]  /*10460*/  IADD3.X R6, RZ, ~R6, RZ, P0, !PT ;  /* 0x80000006ff067210 */ /* 0x000fca00007fe4ff */
[----:B------:R-:W-:-:S04]  /*10470*/  IMAD.WIDE.U32 R28, P0, R26, R6, R28 ;  /* 0x000000061a1c7225 */ /* 0x000fc8000780001c */
[C---:B------:R-:W-:Y:S02]  /*10480*/  IMAD R4, R27.reuse, R6, RZ ;  /* 0x000000061b047224 */ /* 0x040fe400078e02ff */
[----:B------:R-:W-:-:S04]  /*10490*/  IMAD.HI.U32 R7, P1, R27, R7, R28 ;  /* 0x000000071b077227 */ /* 0x000fc8000782001c */
[----:B------:R-:W-:Y:S01]  /*104a0*/  IMAD.HI.U32 R6, R27, R6, RZ ;  /* 0x000000061b067227 */ /* 0x000fe200078e00ff */
[----:B------:R-:W-:-:S04]  /*104b0*/  IADD3 R11, P2, R4, R7, RZ ;  /* 0x00000007040b7210 */ /* 0x000fc80007f5e0ff */
[----:B------:R-:W-:Y:S01]  /*104c0*/  IADD3.X R6, R6, R27, RZ, P0, !PT ;  /* 0x0000001b06067210 */ /* 0x000fe200007fe4ff */
[----:B------:R-:W-:-:S03]  /*104d0*/  IMAD.WIDE.U32 R26, R11, R12, RZ ;  /* 0x0000000c0b1a7225 */ /* 0x000fc600078e00ff */
[----:B------:R-:W-:Y:S01]  /*104e0*/  IADD3.X R7, RZ, RZ, R6, P2, P1 ;  /* 0x000000ffff077210 */ /* 0x000fe200017e2406 */
[----:B------:R-:W-:Y:S01]  /*104f0*/  IMAD R4, R11, R13, R27 ;  /* 0x0000000d0b047224 */ /* 0x000fe200078e021b */
[----:B------:R-:W-:-:S03]  /*10500*/  IADD3 R6, P0, RZ, -R26, RZ ;  /* 0x8000001aff067210 */ /* 0x000fc60007f1e0ff */
[----:B------:R-:W-:Y:S02]  /*10510*/  IMAD R4, R7, R12, R4 ;  /* 0x0000000c07047224 */ /* 0x000fe400078e0204 */
[----:B------:R-:W-:-:S03]  /*10520*/  IMAD.HI.U32 R10, R11, R6, RZ ;  /* 0x000000060b0a7227 */ /* 0x000fc600078e00ff */
[----:B------:R-:W-:-:S05]  /*10530*/  IADD3.X R4, RZ, ~R4, RZ, P0, !PT ;  /* 0x80000004ff047210 */ /* 0x000fca00007fe4ff */
[----:B------:R-:W-:Y:S01]  /*10540*/  IMAD.WIDE.U32 R26, P0, R11, R4, R10 ;  /* 0x000000040b1a7225 */ /* 0x000fe2000780000a */
[----:B------:R-:W-:-:S03]  /*10550*/  IADD3 R11, P4, RZ, -R8, RZ ;  /* 0x80000008ff0b7210 */ /* 0x000fc60007f9e0ff */
[----:B------:R-:W-:Y:S01]  /*10560*/  IMAD R9, R7, R4, RZ ;  /* 0x0000000407097224 */ /* 0x000fe200078e02ff */
[----:B------:R-:W-:Y:S01]  /*10570*/  SEL R10, R11, R8, !P3 ;  /* 0x000000080b0a7207 */ /* 0x000fe20005800000 */
[----:B------:R-:W-:Y:S01]  /*10580*/  IMAD.HI.U32 R6, P1, R7, R6, R26 ;  /* 0x0000000607067227 */ /* 0x000fe2000782001a */
[----:B------:R-:W-:-:S03]  /*10590*/  HFMA2.MMA R27, -RZ, RZ, 0, 0 ;  /* 0x00000000ff1b7435 */ /* 0x000fc600000001ff */
[----:B------:R-:W-:Y:S01]  /*105a0*/  IMAD.HI.U32 R4, R7, R4, RZ ;  /* 0x0000000407047227 */ /* 0x000fe200078e00ff */
[----:B------:R-:W-:-:S03]  /*105b0*/  IADD3 R9, P2, R9, R6, RZ ;  /* 0x0000000609097210 */ /* 0x000fc60007f5e0ff */
[----:B------:R-:W-:Y:S01]  /*105c0*/  IMAD.X R6, RZ, RZ, ~R5, P4 ;  /* 0x000000ffff067224 */ /* 0x000fe200020e0e05 */
[----:B------:R-:W-:Y:S01]  /*105d0*/  IADD3.X R4, R4, R7, RZ, P0, !PT ;  /* 0x0000000704047210 */ /* 0x000fe200007fe4ff */
[----:B------:R-:W-:-:S03]  /*105e0*/  IMAD.HI.U32 R26, R9, R10, RZ ;  /* 0x0000000a091a7227 */ /* 0x000fc600078e00ff */
[-C--:B------:R-:W-:Y:S02]  /*105f0*/  SEL R7, R6, R5.reuse, !P3 ;  /* 0x0000000506077207 */ /* 0x080fe40005800000 */
[----:B------:R-:W-:Y:S02]  /*10600*/  IADD3.X R6, RZ, RZ, R4, P2, P1 ;  /* 0x000000ffff067210 */ /* 0x000fe400017e2404 */
[----:B------:R-:W-:Y:S01]  /*10610*/  LOP3.LUT R5, R2, R5, RZ, 0x3c, !PT ;  /* 0x0000000502057212 */ /* 0x000fe200078e3cff */
[----:B------:R-:W-:-:S04]  /*10620*/  IMAD.WIDE.U32 R26, R9, R7, R26 ;  /* 0x00000007091a7225 */ /* 0x000fc800078e001a */
[C---:B------:R-:W-:Y:S02]  /*10630*/  IMAD R4, R6.reuse, R7, RZ ;  /* 0x0000000706047224 */ /* 0x040fe400078e02ff */
[----:B------:R-:W-:-:S04]  /*10640*/  IMAD.HI.U32 R9, P0, R6, R10, R26 ;  /* 0x0000000a06097227 */ /* 0x000fc8000780001a */
[----:B------:R-:W-:Y:S01]  /*10650*/  IMAD.HI.U32 R6, R6, R7, RZ ;  /* 0x0000000706067227 */ /* 0x000fe200078e00ff */
[----:B------:R-:W-:-:S03]  /*10660*/  IADD3 R4, P1, R4, R9, RZ ;  /* 0x0000000904047210 */ /* 0x000fc60007f3e0ff */
[----:B------:R-:W-:Y:S02]  /*10670*/  IMAD.X R6, RZ, RZ, R6, P0 ;  /* 0x000000ffff067224 */ /* 0x000fe400000e0606 */
[----:B------:R-:W-:-:S03]  /*10680*/  IMAD.WIDE.U32 R8, R4, R12, RZ ;  /* 0x0000000c04087225 */ /* 0x000fc600078e00ff */
[----:B------:R-:W-:Y:S01]  /*10690*/  IADD3.X R6, RZ, R6, RZ, P1, !PT ;  /* 0x00000006ff067210 */ /* 0x000fe20000ffe4ff */
[----:B------:R-:W-:Y:S01]  /*106a0*/  IMAD R9, R4, R13, R9 ;  /* 0x0000000d04097224 */ /* 0x000fe200078e0209 */
[----:B------:R-:W-:-:S03]  /*106b0*/  IADD3 R10, P1, -R8, R10, RZ ;  /* 0x0000000a080a7210 */ /* 0x000fc60007f3e1ff */
[-C--:B------:R-:W-:Y:S01]  /*106c0*/  IMAD R8, R6, R12.reuse, R9 ;  /* 0x0000000c06087224 */ /* 0x080fe200078e0209 */
[-C--:B------:R-:W-:Y:S02]  /*106d0*/  ISETP.GE.U32.AND P0, PT, R10, R12.reuse, PT ;  /* 0x0000000c0a00720c */ /* 0x080fe40003f06070 */
[----:B------:R-:W-:Y:S02]  /*106e0*/  IADD3 R9, P2, R4, 0x1, RZ ;  /* 0x0000000104097810 */ /* 0x000fe40007f5e0ff */
[----:B------:R-:W-:Y:S02]  /*106f0*/  IADD3.X R7, ~R8, R7, RZ, P1, !PT ;  /* 0x0000000708077210 */ /* 0x000fe40000ffe5ff */
[----:B------:R-:W-:Y:S02]  /*10700*/  IADD3 R11, P1, R10, -R12, RZ ;  /* 0x8000000c0a0b7210 */ /* 0x000fe40007f3e0ff */
[C---:B------:R-:W-:Y:S02]  /*10710*/  ISETP.GE.U32.AND.EX P0, PT, R7.reuse, R13, PT, P0 ;  /* 0x0000000d0700720c */ /* 0x040fe40003f06100 */
[----:B------:R-:W-:Y:S01]  /*10720*/  IADD3.X R19, RZ, R6, RZ, P2, !PT ;  /* 0x00000006ff137210 */ /* 0x000fe200017fe4ff */
[----:B------:R-:W-:Y:S01]  /*10730*/  IMAD.X R8, R7, 0x1, ~R13, P1 ;  /* 0x0000000107087824 */ /* 0x000fe200008e0e0d */
[----:B------:R-:W-:-:S02]  /*10740*/  SEL R11, R11, R10, P0 ;  /* 0x0000000a0b0b7207 */ /* 0x000fc40000000000 */
[----:B------:R-:W-:Y:S02]  /*10750*/  SEL R9, R9, R4, P0 ;  /* 0x0000000409097207 */ /* 0x000fe40000000000 */
[----:B------:R-:W-:Y:S02]  /*10760*/  SEL R7, R8, R7, P0 ;  /* 0x0000000708077207 */ /* 0x000fe40000000000 */
[----:B------:R-:W-:Y:S02]  /*10770*/  ISETP.GE.U32.AND P1, PT, R11, R12, PT ;  /* 0x0000000c0b00720c */ /* 0x000fe40003f26070 */
[----:B------:R-:W-:Y:S02]  /*10780*/  SEL R19, R19, R6, P0 ;  /* 0x0000000613137207 */ /* 0x000fe40000000000 */
[----:B------:R-:W-:Y:S02]  /*10790*/  IADD3 R4, P2, R9, 0x1, RZ ;  /* 0x0000000109047810 */ /* 0x000fe40007f5e0ff */
[----:B------:R-:W-:-:S02]  /*107a0*/  ISETP.GE.U32.AND.EX P0, PT, R7, R13, PT, P1 ;  /* 0x0000000d0700720c */ /* 0x000fc40003f06110 */
[----:B------:R-:W-:Y:S02]  /*107b0*/  IADD3.X R6, RZ, R19, RZ, P2, !PT ;  /* 0x00000013ff067210 */ /* 0x000fe400017fe4ff */
[----:B------:R-:W-:Y:S02]  /*107c0*/  SEL R4, R4, R9, P0 ;  /* 0x0000000904047207 */ /* 0x000fe40000000000 */
[----:B------:R-:W-:Y:S02]  /*107d0*/  SEL R6, R6, R19, P0 ;  /* 0x0000001306067207 */ /* 0x000fe40000000000 */
[-C--:B------:R-:W-:Y:S02]  /*107e0*/  IADD3 R7, P2, RZ, -R4.reuse, RZ ;  /* 0x80000004ff077210 */ /* 0x080fe40007f5e0ff */
[----:B------:R-:W-:Y:S01]  /*107f0*/  ISETP.GE.AND P1, PT, R5, RZ, PT ;  /* 0x000000ff0500720c */ /* 0x000fe20003f26270 */
[----:B------:R-:W-:Y:S01]  /*10800*/  HFMA2.MMA R5, -RZ, RZ, 0, 0 ;  /* 0x00000000ff057435 */ /* 0x000fe200000001ff */
[----:B------:R-:W-:Y:S01]  /*10810*/  ISETP.NE.U32.AND P0, PT, R3, RZ, PT ;  /* 0x000000ff0300720c */ /* 0x000fe20003f05070 */
[----:B------:R-:W-:Y:S01]  /*10820*/  IMAD.X R3, RZ, RZ, ~R6, P2 ;  /* 0x000000ffff037224 */ /* 0x000fe200010e0e06 */
[----:B------:R-:W-:-:S02]  /*10830*/  SEL R7, R7, R4, !P1 ;  /* 0x0000000407077207 */ /* 0x000fc40004800000 */
[----:B------:R-:W-:Y:S02]  /*10840*/  MOV R4, R0 ;  /* 0x0000000000047202 */ /* 0x000fe40000000f00 */
[----:B------:R-:W-:Y:S02]  /*10850*/  ISETP.NE.AND.EX P0, PT, R2, RZ, PT, P0 ;  /* 0x000000ff0200720c */ /* 0x000fe40003f05300 */
[----:B------:R-:W-:Y:S02]  /*10860*/  SEL R3, R3, R6, !P1 ;  /* 0x0000000603037207 */ /* 0x000fe40004800000 */
[----:B------:R-:W-:Y:S02]  /*10870*/  SEL R2, R7, 0xffffffff, P0 ;  /* 0xffffffff07027807 */ /* 0x000fe40000000000 */
[----:B------:R-:W-:Y:S01]  /*10880*/  SEL R3, R3, 0xffffffff, P0 ;  /* 0xffffffff03037807 */ /* 0x000fe20000000000 */
[----:B------:R-:W-:Y:S06]  /*10890*/  RET.REL.NODEC R4 `(_ZN2at6native61_GLOBAL__N__2cc7adc6_23_UnfoldBackwardKernel_cu_9e10b42f_333535_unfold_backward_elementwise_kernelILi128ELi8EZNS1_32_unfold_backward_internal_kernelIN3c108BFloat16EEEvRNS_14TensorIteratorEllllllEUliE_EEviT1_) ;  /* 0xfffef76004007950 */ /* 0x000fec0003c3ffff */
.L_x_103:
[----:B------:R-:W-:-:S00]  /*108a0*/  BRA `(.L_x_103) ;  /* 0xfffffff000007947 */ /* 0x000fc0000383ffff */
[----:B------:R-:W-:-:S00]  /*108b0*/  NOP ;  /* 0x0000000000007918 */ /* 0x000fc00000000000 */
        /* <DEDUP_REMOVED lines=12> */
.L_x_1664:


//--------------------- .text._ZN2at6native61_GLOBAL__N__2cc7adc6_23_UnfoldBackwardKernel_cu_9e10b42f_333535_unfold_backward_elementwise_kernelILi128ELi8EZNS1_32_unfold_backward_internal_kernelIbEEvRNS_14TensorIteratorEllllllEUliE_EEviT1_ --------------------------
	.section	.text._ZN2at6native61_GLOBAL__N__2cc7adc6_23_UnfoldBackwardKernel_cu_9e10b42f_333535_unfold_backward_elementwise_kernelILi128ELi8EZNS1_32_unfold_backward_internal_kernelIbEEvRNS_14TensorIteratorEllllllEUliE_EEviT1_,"ax",@progbits
	.sectioninfo	@"SHI_REGISTERS=38"
	.align	128
.text._ZN2at6native61_GLOBAL__N__2cc7adc6_23_UnfoldBackwardKernel_cu_9e10b42f_333535_unfold_backward_elementwise_kernelILi128ELi8EZNS1_32_unfold_backward_internal_kernelIbEEvRNS_14TensorIteratorEllllllEUliE_EEviT1_:
        .type           _ZN2at6native61_GLOBAL__N__2cc7adc6_23_UnfoldBackwardKernel_cu_9e10b42f_333535_unfold_backward_elementwise_kernelILi128ELi8EZNS1_32_unfold_backward_internal_kernelIbEEvRNS_14TensorIteratorEllllllEUliE_EEviT1_,@function
        .size           _ZN2at6native61_GLOBAL__N__2cc7adc6_23_UnfoldBackwardKernel_cu_9e10b42f_333535_unfold_backward_elementwise_kernelILi128ELi8EZNS1_32_unfold_backward_internal_kernelIbEEvRNS_14TensorIteratorEllllllEUliE_EEviT1_,(.L_x_1666 - _ZN2at6native61_GLOBAL__N__2cc7adc6_23_UnfoldBackwardKernel_cu_9e10b42f_333535_unfold_backward_elementwise_kernelILi128ELi8EZNS1_32_unfold_backward_internal_kernelIbEEvRNS_14TensorIteratorEllllllEUliE_EEviT1_)
        .other          _ZN2at6native61_GLOBAL__N__2cc7adc6_23_UnfoldBackwardKernel_cu_9e10b42f_333535_unfold_backward_elementwise_kernelILi128ELi8EZNS1_32_unfold_backward_internal_kernelIbEEvRNS_14TensorIteratorEllllllEUliE_EEviT1_,@"STO_CUDA_ENTRY STV_DEFAULT"
_ZN2at6native61_GLOBAL__N__2cc7adc6_23_UnfoldBackwardKernel_cu_9e10b42f_333535_unfold_backward_elementwise_kernelILi128ELi8EZNS1_32_unfold_backward_internal_kernelIbEEvRNS_14TensorIteratorEllllllEUliE_EEviT1_:
[----:B------:R-:W-:Y:S02]  /*0000*/  IMAD.MOV.U32 R1, RZ, RZ, c[0x0][0x28] ;  /* 0x00000a00ff017624 */ /* 0x000fe400078e00ff */
        /* <DEDUP_REMOVED lines=8> */
[----:B------:R-:W-:Y:S02]  /*0090*/  IMAD.MOV.U32 R0, RZ, RZ, RZ ;  /* 0x000000ffff007224 */ /* 0x000fe400078e00ff */
[----:B------:R-:W-:Y:S02]  /*00a0*/  IMAD.MOV.U32 R12, RZ, RZ, RZ ;  /* 0x000000ffff0c7224 */ /* 0x000fe400078e00ff */
[----:B------:R-:W-:-:S08]  /*00b0*/  IMAD.MOV.U32 R18, RZ, RZ, RZ ;  /* 0x000000ffff127224 */ /* 0x000fd000078e00ff */
[----:B------:R-:W-:Y:S05]  /*00c0*/  @!P0 BRA `(.L_x_106) ;  /* 0x00000f8000008947 */ /* 0x000fea0003800000 */
[----:B------:R-:W-:Y:S01]  /*00d0*/  HFMA2.MMA R16, -RZ, RZ, 0, 0 ;  /* 0x00000000ff107435 */ /* 0x000fe200000001ff */
[----:B------:R-:W-:-:S05]  /*00e0*/  IMAD.MOV.U32 R6, RZ, RZ, c[0x0][0x168] ;  /* 0x00005a00ff067624 */ /* 0x000fca00078e00ff */
[----:B------:R-:W-:-:S04]  /*00f0*/  ISETP.NE.AND P0, PT, R6, 0x1, PT ;  /* 0x000000010600780c */ /* 0x000fc80003f05270 */
[----:B------:R-:W-:-:S05]  /*0100*/  IMAD.HI.U32 R2, R17, c[0x0][0x170], R16 ;  /* 0x00005c0011027a27 */ /* 0x000fca00078e0010 */
[----:B------:R-:W-:-:S05]  /*0110*/  SHF.R.U32.HI R3, RZ, c[0x0][0x174], R2 ;  /* 0x00005d00ff037a19 */ /* 0x000fca0000011602 */
[----:B------:R-:W-:-:S04]  /*0120*/  IMAD.MOV R0, RZ, RZ, -R3 ;  /* 0x000000ffff007224 */ /* 0x000fc800078e0a03 */
[----:B------:R-:W-:-:S04]  /*0130*/  IMAD R0, R0, c[0x0][0x16c], R17 ;  /* 0x00005b0000007a24 */ /* 0x000fc800078e0211 */
[C---:B------:R-:W-:Y:S02]  /*0140*/  IMAD R18, R0.reuse, c[0x0][0x298], RZ ;  /* 0x0000a60000127a24 */ /* 0x040fe400078e02ff */
[C---:B------:R-:W-:Y:S02]  /*0150*/  IMAD R12, R0.reuse, c[0x0][0x29c], RZ ;  /* 0x0000a700000c7a24 */ /* 0x040fe400078e02ff */
[----:B------:R-:W-:Y:S01]  /*0160*/  IMAD R0, R0, c[0x0][0x2a0], RZ ;  /* 0x0000a80000007a24 */ /* 0x000fe200078e02ff */
[----:B------:R-:W-:Y:S05]  /*0170*/  @!P0 BRA `(.L_x_106) ;  /* 0x00000ed000008947 */ /* 0x000fea0003800000 */
[----:B------:R-:W-:Y:S01]  /*0180*/  IMAD.MOV.U32 R2, RZ, RZ, RZ ;  /* 0x000000ffff027224 */ /* 0x000fe200078e00ff */
        /* <DEDUP_REMOVED lines=9> */
[----:B------:R-:W-:Y:S01]  /*0220*/  IMAD.MOV.U32 R4, RZ, RZ, RZ ;  /* 0x000000ffff047224 */ /* 0x000fe200078e00ff */
[----:B------:R-:W-:-:S03]  /*0230*/  ISETP.NE.AND P0, PT, R6, 0x3, PT ;  /* 0x000000030600780c */ /* 0x000fc60003f05270 */
[----:B------:R-:W-:-:S05]  /*0240*/  IMAD.HI.U32 R2, R5, c[0x0][0x188], R4 ;  /* 0x0000620005027a27 */ /* 0x000fca00078e0004 */
[----:B------:R-:W-:-:S04]  /*0250*/  SHF.R.U32.HI R3, RZ, c[0x0][0x18c], R2 ;  /* 0x00006300ff037a19 */ /* 0x000fc80000011602 */
[----:B------:R-:W-:-:S05]  /*0260*/  IADD3 R4, -R3, RZ, RZ ;  /* 0x000000ff03047210 */ /* 0x000fca0007ffe1ff */
        /* <DEDUP_REMOVED lines=205> */
[----:B------:R-:W-:Y:S01]  /*0f40*/  ISETP.NE.AND P0, PT, R6, 0x18, PT ;  /* 0x000000180600780c */ /* 0x000fe20003f05270 */
[----:B------:R-:W-:-:S04]  /*0f50*/  IMAD.MOV.U32 R2, RZ, RZ, RZ ;  /* 0x000000ffff027224 */ /* 0x000fc800078e00ff */
[----:B------:R-:W-:-:S05]  /*0f60*/  IMAD.HI.U32 R4, R3, c[0x0][0x284], R2 ;  /* 0x0000a10003047a27 */ /* 0x000fca00078e0002 */
[----:B------:R-:W-:-:S03]  /*0f70*/  SHF.R.U32.HI R5, RZ, c[0x0][0x288], R4 ;  /* 0x0000a200ff057a19 */ /* 0x000fc60000011604 */
[----:B------:R-:W-:Y:S02]  /*0f80*/  @P0 MOV R4, RZ ;  /* 0x000000ff00040202 */ /* 0x000fe40000000f00 */
[----:B------:R-:W-:-:S03]  /*0f90*/  IMAD.MOV R7, RZ, RZ, -R5 ;  /* 0x000000ffff077224 */ /* 0x000fc600078e0a05 */
        /* <DEDUP_REMOVED lines=11> */
.L_x_106:
[----:B------:R-:W-:-:S05]  /*1050*/  IADD3 R16, P0, R0, c[0x0][0x3d8], RZ ;  /* 0x0000f60000107a10 */ /* 0x000fca0007f1e0ff */
[----:B------:R-:W-:-:S06]  /*1060*/  IMAD.X R17, RZ, RZ, c[0x0][0x3dc], P0 ;  /* 0x0000f700ff117624 */ /* 0x000fcc00000e06ff */
        /* <DEDUP_REMOVED lines=13> */
[----:B------:R-:W-:Y:S01]  /*1140*/  IMAD.MOV.U32 R3, RZ, RZ, c[0x0][0x3e8] ;  /* 0x0000fa00ff037624 */ /* 0x000fe200078e00ff */
[----:B------:R-:W-:Y:S02]  /*1150*/  MOV R2, c[0x0][0x3ec] ;  /* 0x0000fb0000027a02 */ /* 0x000fe40000000f00 */
[----:B------:R-:W-:Y:S02]  /*1160*/  MOV R0, 0x1180 ;  /* 0x0000118000007802 */ /* 0x000fe40000000f00 */
[----:B------:R-:W-:Y:S05]  /*1170*/  CALL.REL.NOINC `($__internal_1_$__cuda_sm20_div_s64) ;  /* 0x00015c7000007944 */ /* 0x000fea0003c00000 */
[----:B------:R-:W-:Y:S05]  /*1180*/  BRA `(.L_x_108) ;  /* 0x0000013000007947 */ /* 0x000fea0003800000 */
.L_x_109:
[----:B------:R-:W0:Y:S01]  /*1190*/  I2F.U32.RP R0, c[0x0][0x3e8] ;  /* 0x0000fa0000007b06 */ /* 0x000e220000209000 */
[----:B------:R-:W-:-:S07]  /*11a0*/  ISETP.NE.U32.AND P2, PT, RZ, c[0x0][0x3e8], PT ;  /* 0x0000fa00ff007a0c */ /* 0x000fce0003f45070 */
[----:B0-----:R-:W0:Y:S02]  /*11b0*/  MUFU.RCP R0, R0 ;  /* 0x0000000000007308 */ /* 0x001e240000001000 */
[----:B0-----:R-:W-:-:S06]  /*11c0*/  IADD3 R2, R0, 0xffffffe, RZ ;  /* 0x0ffffffe00027810 */ /* 0x001fcc0007ffe0ff */
[----:B------:R0:W1:Y:S02]  /*11d0*/  F2I.FTZ.U32.TRUNC.NTZ R3, R2 ;  /* 0x0000000200037305 */ /* 0x000064000021f000 */
[----:B0-----:R-:W-:Y:S02]  /*11e0*/  IMAD.MOV.U32 R2, RZ, RZ, RZ ;  /* 0x000000ffff027224 */ /* 0x001fe400078e00ff */
[----:B-1----:R-:W-:-:S04]  /*11f0*/  IMAD.MOV R5, RZ, RZ, -R3 ;  /* 0x000000ffff057224 */ /* 0x002fc800078e0a03 */
[----:B------:R-:W-:-:S04]  /*1200*/  IMAD R5, R5, c[0x0][0x3e8], RZ ;  /* 0x0000fa0005057a24 */ /* 0x000fc800078e02ff */
[----:B------:R-:W-:-:S06]  /*1210*/  IMAD.HI.U32 R3, R3, R5, R2 ;  /* 0x0000000503037227 */ /* 0x000fcc00078e0002 */
[----:B------:R-:W-:-:S04]  /*1220*/  IMAD.HI.U32 R2, R3, R8, RZ ;  /* 0x0000000803027227 */ /* 0x000fc800078e00ff */
[----:B------:R-:W-:-:S04]  /*1230*/  IMAD.MOV R3, RZ, RZ, -R2 ;  /* 0x000000ffff037224 */ /* 0x000fc800078e0a02 */
        /* <DEDUP_REMOVED lines=8> */
.L_x_108:
[----:B------:R-:W-:Y:S05]  /*12c0*/  BSYNC B1 ;  /* 0x0000000000017941 */ /* 0x000fea0003800000 */
.L_x_107:
[----:B------:R-:W-:Y:S01]  /*12d0*/  IMAD R7, R3, c[0x0][0x3e8], RZ ;  /* 0x0000fa0003077a24 */ /* 0x000fe200078e02ff */
[----:B------:R-:W-:Y:S01]  /*12e0*/  LOP3.LUT R0, R17, c[0x0][0x3ec], RZ, 0xfc, !PT ;  /* 0x0000fb0011007a12 */ /* 0x000fe200078efcff */
[C---:B------:R-:W-:Y:S01]  /*12f0*/  IMAD.WIDE.U32 R4, R2.reuse, c[0x0][0x3e8], RZ ;  /* 0x0000fa0002047a25 */ /* 0x040fe200078e00ff */
[----:B------:R-:W-:Y:S03]  /*1300*/  BSSY B1, `(.L_x_110) ;  /* 0x000002a000017945 */ /* 0x000fe60003800000 */
[----:B------:R-:W-:Y:S01]  /*1310*/  IMAD R9, R2, c[0x0][0x3ec], R7 ;  /* 0x0000fb0002097a24 */ /* 0x000fe200078e0207 */
[----:B------:R-:W-:-:S03]  /*1320*/  IADD3 R7, P1, R4, c[0x0][0x3e0], RZ ;  /* 0x0000f80004077a10 */ /* 0x000fc60007f3e0ff */
[----:B------:R-:W-:Y:S01]  /*1330*/  IMAD.IADD R9, R5, 0x1, R9 ;  /* 0x0000000105097824 */ /* 0x000fe200078e0209 */
[----:B------:R-:W-:-:S04]  /*1340*/  ISETP.GE.U32.AND P0, PT, R16, R7, PT ;  /* 0x000000071000720c */ /* 0x000fc80003f06070 */
[----:B------:R-:W-:Y:S02]  /*1350*/  IADD3.X R5, R9, c[0x0][0x3e4], RZ, P1, !PT ;  /* 0x0000f90009057a10 */ /* 0x000fe40000ffe4ff */
[----:B------:R-:W-:Y:S02]  /*1360*/  ISETP.GT.U32.AND P1, PT, R4, R16, PT ;  /* 0x000000100400720c */ /* 0x000fe40003f24070 */
[----:B------:R-:W-:-:S04]  /*1370*/  ISETP.GE.AND.EX P0, PT, R17, R5, PT, P0 ;  /* 0x000000051100720c */ /* 0x000fc80003f06300 */
[----:B------:R-:W-:-:S04]  /*1380*/  ISETP.GT.OR.EX P0, PT, R9, R17, P0, P1 ;  /* 0x000000110900720c */ /* 0x000fc80000704710 */
[----:B------:R-:W-:Y:S02]  /*1390*/  SEL R5, RZ, 0x1, !P0 ;  /* 0x00000001ff057807 */ /* 0x000fe40004000000 */
[----:B------:R-:W-:Y:S02]  /*13a0*/  ISETP.NE.U32.AND P0, PT, R0, RZ, PT ;  /* 0x000000ff0000720c */ /* 0x000fe40003f05070 */
[----:B------:R-:W-:-:S04]  /*13b0*/  IADD3 R22, P1, R2, R5, RZ ;  /* 0x0000000502167210 */ /* 0x000fc80007f3e0ff */
[----:B------:R-:W-:-:S07]  /*13c0*/  IADD3.X R23, RZ, R3, RZ, P1, !PT ;  /* 0x00000003ff177210 */ /* 0x000fce0000ffe4ff */
[----:B------:R-:W-:Y:S05]  /*13d0*/  @!P0 BRA `(.L_x_111) ;  /* 0x0000009000008947 */ /* 0x000fea0003800000 */
[----:B------:R-:W-:Y:S01]  /*13e0*/  IMAD.MOV.U32 R8, RZ, RZ, R16 ;  /* 0x000000ffff087224 */ /* 0x000fe200078e0010 */
[----:B------:R-:W-:Y:S01]  /*13f0*/  MOV R0, 0x1440 ;  /* 0x0000144000007802 */ /* 0x000fe20000000f00 */
[----:B------:R-:W-:Y:S02]  /*1400*/  IMAD.MOV.U32 R5, RZ, RZ, R17 ;  /* 0x000000ffff057224 */ /* 0x000fe400078e0011 */
[----:B------:R-:W-:Y:S02]  /*1410*/  IMAD.MOV.U32 R3, RZ, RZ, c[0x0][0x3e8] ;  /* 0x0000fa00ff037624 */ /* 0x000fe400078e00ff */
[----:B------:R-:W-:Y:S02]  /*1420*/  IMAD.MOV.U32 R2, RZ, RZ, c[0x0][0x3ec] ;  /* 0x0000fb00ff027624 */ /* 0x000fe400078e00ff */
[----:B------:R-:W-:Y:S05]  /*1430*/  CALL.REL.NOINC `($__internal_1_$__cuda_sm20_div_s64) ;  /* 0x000159b000007944 */ /* 0x000fea0003c00000 */
[----:B------:R-:W-:Y:S01]  /*1440*/  IMAD.MOV.U32 R4, RZ, RZ, R2 ;  /* 0x000000ffff047224 */ /* 0x000fe200078e0002 */
[----:B------:R-:W-:Y:S01]  /*1450*/  MOV R5, R3 ;  /* 0x0000000300057202 */ /* 0x000fe20000000f00 */
[----:B------:R-:W-:Y:S05]  /*1460*/  BRA `(.L_x_112) ;  /* 0x0000013000007947 */ /* 0x000fea0003800000 */
.L_x_111:
[----:B------:R-:W0:Y:S01]  /*1470*/  I2F.U32.RP R5, c[0x0][0x3e8] ;  /* 0x0000fa0000057b06 */ /* 0x000e220000209000 */
[----:B------:R-:W-:-:S07]  /*1480*/  ISETP.NE.U32.AND P2, PT, RZ, c[0x0][0x3e8], PT ;  /* 0x0000fa00ff007a0c */ /* 0x000fce0003f45070 */
[----:B0-----:R-:W0:Y:S02]  /*1490*/  MUFU.RCP R5, R5 ;  /* 0x0000000500057308 */ /* 0x001e240000001000 */
[----:B0-----:R-:W-:Y:S01]  /*14a0*/  IADD3 R2, R5, 0xffffffe, RZ ;  /* 0x0ffffffe05027810 */ /* 0x001fe20007ffe0ff */
[----:B------:R-:W-:-:S05]  /*14b0*/  IMAD.MOV.U32 R5, RZ, RZ, RZ ;  /* 0x000000ffff057224 */ /* 0x000fca00078e00ff */
        /* <DEDUP_REMOVED lines=11> */
[----:B------:R-:W-:-:S13]  /*1570*/  ISETP.GE.U32.AND P1, PT, R0, c[0x0][0x3e8], PT ;  /* 0x0000fa0000007a0c */ /* 0x000fda0003f26070 */
[----:B------:R-:W-:Y:S02]  /*1580*/  @P1 IADD3 R4, R4, 0x1, RZ ;  /* 0x0000000104041810 */ /* 0x000fe40007ffe0ff */
[----:B------:R-:W-:Y:S02]  /*1590*/  @!P2 LOP3.LUT R4, RZ, c[0x0][0x3e8], RZ, 0x33, !PT ;  /* 0x0000fa00ff04aa12 */ /* 0x000fe400078e33ff */
.L_x_112:
[----:B------:R-:W-:Y:S05]  /*15a0*/  BSYNC B1 ;  /* 0x0000000000017941 */ /* 0x000fea0003800000 */
.L_x_110:
        /* <DEDUP_REMOVED lines=12> */
[----:B------:R-:W2:Y:S01]  /*1670*/  LDG.E.U8 R2, [R18.64] ;  /* 0x0000000812027981 */ /* 0x000ea2000c1e1100 */
[-C--:B------:R-:W-:Y:S01]  /*1680*/  ISETP.GT.U32.AND P0, PT, R3, R22.reuse, PT ;  /* 0x000000160300720c */ /* 0x080fe20003f04070 */
[----:B------:R-:W-:Y:S01]  /*1690*/  BSSY B2, `(.L_x_115) ;  /* 0x0000058000027945 */ /* 0x000fe20003800000 */
[----:B------:R-:W-:Y:S01]  /*16a0*/  MOV R13, R22 ;  /* 0x00000016000d7202 */ /* 0x000fe20000000f00 */
[----:B------:R-:W-:Y:S01]  /*16b0*/  IMAD.MOV.U32 R14, RZ, RZ, R23 ;  /* 0x000000ffff0e7224 */ /* 0x000fe200078e0017 */
[----:B------:R-:W-:-:S04]  /*16c0*/  ISETP.GT.AND.EX P0, PT, R0, R23, PT, P0 ;  /* 0x000000170000720c */ /* 0x000fc80003f04300 */
[-C--:B------:R-:W-:Y:S02]  /*16d0*/  SEL R5, R3, R22.reuse, P0 ;  /* 0x0000001603057207 */ /* 0x080fe40000000000 */
[----:B------:R-:W-:Y:S02]  /*16e0*/  SEL R6, R0, R23, P0 ;  /* 0x0000001700067207 */ /* 0x000fe40000000000 */
[----:B------:R-:W-:Y:S02]  /*16f0*/  IADD3 R4, -R22, 0x1, R5 ;  /* 0x0000000116047810 */ /* 0x000fe40007ffe105 */
[----:B------:R-:W-:Y:S02]  /*1700*/  IADD3 R5, P2, R5, -R22, RZ ;  /* 0x8000001605057210 */ /* 0x000fe40007f5e0ff */
[----:B------:R-:W-:Y:S02]  /*1710*/  LOP3.LUT R4, R4, 0x3, RZ, 0xc0, !PT ;  /* 0x0000000304047812 */ /* 0x000fe400078ec0ff */
[----:B------:R-:W-:Y:S01]  /*1720*/  ISETP.GE.U32.AND P0, PT, R5, 0x3, PT ;  /* 0x000000030500780c */ /* 0x000fe20003f06070 */
[----:B------:R-:W-:Y:S01]  /*1730*/  IMAD.X R5, R6, 0x1, ~R23, P2 ;  /* 0x0000000106057824 */ /* 0x000fe200010e0e17 */
[----:B------:R-:W-:-:S04]  /*1740*/  ISETP.NE.U32.AND P1, PT, R4, RZ, PT ;  /* 0x000000ff0400720c */ /* 0x000fc80003f25070 */
[----:B------:R-:W-:Y:S02]  /*1750*/  ISETP.NE.AND.EX P1, PT, RZ, RZ, PT, P1 ;  /* 0x000000ffff00720c */ /* 0x000fe40003f25310 */
[----:B------:R-:W-:Y:S02]  /*1760*/  ISETP.GE.U32.AND.EX P0, PT, R5, RZ, PT, P0 ;  /* 0x000000ff0500720c */ /* 0x000fe40003f06100 */
[----:B--2---:R-:W-:-:S09]  /*1770*/  PRMT R5, R2, 0x7610, R5 ;  /* 0x0000761002057816 */ /* 0x004fd20000000005 */
[----:B------:R-:W-:Y:S05]  /*1780*/  @!P1 BRA `(.L_x_116) ;  /* 0x0000048000009947 */ /* 0x000fea0003800000 */
[----:B------:R-:W-:Y:S01]  /*1790*/  IADD3 R14, P1, RZ, -R22, RZ ;  /* 0x80000016ff0e7210 */ /* 0x000fe20007f3e0ff */
[----:B------:R-:W-:Y:S02]  /*17a0*/  IMAD.MOV.U32 R13, RZ, RZ, RZ ;  /* 0x000000ffff0d7224 */ /* 0x000fe400078e00ff */
[----:B------:R-:W-:Y:S02]  /*17b0*/  IMAD R9, R23, c[0x0][0x3f8], RZ ;  /* 0x0000fe0017097a24 */ /* 0x000fe400078e02ff */
[----:B------:R-:W-:Y:S02]  /*17c0*/  IMAD.X R5, RZ, RZ, ~R23, P1 ;  /* 0x000000ffff057224 */ /* 0x000fe400008e0e17 */
[----:B------:R-:W-:-:S04]  /*17d0*/  IMAD.WIDE.U32 R6, R22, c[0x0][0x3f8], R12 ;  /* 0x0000fe0016067a25 */ /* 0x000fc800078e000c */
[----:B------:R-:W-:Y:S01]  /*17e0*/  IMAD R5, R5, c[0x0][0x3e8], RZ ;  /* 0x0000fa0005057a24 */ /* 0x000fe200078e02ff */
[----:B------:R-:W-:Y:S01]  /*17f0*/  MOV R8, R6 ;  /* 0x0000000600087202 */ /* 0x000fe20000000f00 */
[----:B------:R-:W-:Y:S02]  /*1800*/  IMAD R9, R22, c[0x0][0x3fc], R9 ;  /* 0x0000ff0016097a24 */ /* 0x000fe400078e0209 */
[C---:B------:R-:W-:Y:S02]  /*1810*/  IMAD R5, R14.reuse, c[0x0][0x3ec], R5 ;  /* 0x0000fb000e057a24 */ /* 0x040fe400078e0205 */
[----:B------:R-:W-:-:S04]  /*1820*/  IMAD.WIDE.U32 R14, R14, c[0x0][0x3e8], R16 ;  /* 0x0000fa000e0e7a25 */ /* 0x000fc800078e0010 */
[----:B------:R-:W-:Y:S02]  /*1830*/  IMAD.IADD R9, R7, 0x1, R9 ;  /* 0x0000000107097824 */ /* 0x000fe400078e0209 */
[----:B------:R-:W-:Y:S02]  /*1840*/  IMAD.IADD R5, R15, 0x1, R5 ;  /* 0x000000010f057824 */ /* 0x000fe400078e0205 */
[----:B------:R-:W-:-:S04]  /*1850*/  IMAD.WIDE.U32 R20, R14, c[0x0][0x400], R8 ;  /* 0x000100000e147a25 */ /* 0x000fc800078e0008 */
[----:B------:R-:W-:-:S04]  /*1860*/  IMAD R5, R5, c[0x0][0x400], RZ ;  /* 0x0001000005057a24 */ /* 0x000fc800078e02ff */
[----:B------:R-:W-:Y:S01]  /*1870*/  IMAD R5, R14, c[0x0][0x404], R5 ;  /* 0x000101000e057a24 */ /* 0x000fe200078e0205 */
[----:B------:R-:W-:-:S04]  /*1880*/  IADD3 R14, P1, R20, c[0x0][0x3d0], RZ ;  /* 0x0000f400140e7a10 */ /* 0x000fc80007f3e0ff */
[----:B------:R-:W-:-:S05]  /*1890*/  IADD3.X R15, R21, c[0x0][0x3d4], R5, P1, !PT ;  /* 0x0000f500150f7a10 */ /* 0x000fca0000ffe405 */
[----:B------:R-:W2:Y:S01]  /*18a0*/  LDG.E.U8.CONSTANT R14, [R14.64] ;  /* 0x000000080e0e7981 */ /* 0x000ea2000c1e9100 */
[----:B------:R-:W-:Y:S02]  /*18b0*/  ISETP.NE.U32.AND P1, PT, R4, 0x1, PT ;  /* 0x000000010400780c */ /* 0x000fe40003f25070 */
[----:B------:R-:W-:Y:S02]  /*18c0*/  PRMT R5, R2, 0x8880, RZ ;  /* 0x0000888002057816 */ /* 0x000fe400000000ff */
[----:B------:R-:W-:Y:S02]  /*18d0*/  ISETP.NE.AND.EX P1, PT, RZ, RZ, PT, P1 ;  /* 0x000000ffff00720c */ /* 0x000fe40003f25310 */
[----:B--2---:R-:W-:-:S05]  /*18e0*/  PRMT R13, R14, 0x8880, RZ ;  /* 0x000088800e0d7816 */ /* 0x004fca00000000ff */
[----:B------:R-:W-:Y:S01]  /*18f0*/  IMAD.MOV.U32 R2, RZ, RZ, R13 ;  /* 0x000000ffff027224 */ /* 0x000fe200078e000d */
[----:B------:R-:W-:-:S03]  /*1900*/  IADD3 R13, P2, R22, 0x1, RZ ;  /* 0x00000001160d7810 */ /* 0x000fc60007f5e0ff */
[----:B------:R-:W-:Y:S02]  /*1910*/  IMAD.MOV R2, RZ, RZ, -R2 ;  /* 0x000000ffff027224 */ /* 0x000fe400078e0a02 */
[----:B------:R-:W-:-:S03]  /*1920*/  IMAD.X R14, RZ, RZ, R23, P2 ;  /* 0x000000ffff0e7224 */ /* 0x000fc600010e0617 */
[----:B------:R-:W-:-:S04]  /*1930*/  ISETP.NE.AND P3, PT, R5, R2, PT ;  /* 0x000000020500720c */ /* 0x000fc80003f65270 */
[----:B------:R-:W-:-:S04]  /*1940*/  SEL R2, RZ, 0x1, !P3 ;  /* 0x00000001ff027807 */ /* 0x000fc80005800000 */
[----:B------:R-:W-:Y:S01]  /*1950*/  PRMT R5, R2, 0x7610, R5 ;  /* 0x0000761002057816 */ /* 0x000fe20000000005 */
[----:B------:R-:W-:Y:S05]  /*1960*/  @!P1 BRA `(.L_x_116) ;  /* 0x000002a000009947 */ /* 0x000fea0003800000 */
[----:B------:R-:W-:Y:S01]  /*1970*/  ISETP.NE.U32.AND P1, PT, R4, 0x2, PT ;  /* 0x000000020400780c */ /* 0x000fe20003f25070 */
[----:B------:R-:W-:Y:S01]  /*1980*/  IMAD R5, R23, c[0x0][0x3e8], RZ ;  /* 0x0000fa0017057a24 */ /* 0x000fe200078e02ff */
[----:B------:R-:W-:Y:S01]  /*1990*/  IADD3 R6, P3, R6, c[0x0][0x3f8], RZ ;  /* 0x0000fe0006067a10 */ /* 0x000fe20007f7e0ff */
[----:B------:R-:W-:Y:S01]  /*19a0*/  IMAD.MOV.U32 R13, RZ, RZ, c[0x0][0x3e8] ;  /* 0x0000fa00ff0d7624 */ /* 0x000fe200078e00ff */
[----:B------:R-:W-:Y:S01]  /*19b0*/  ISETP.NE.AND.EX P1, PT, RZ, RZ, PT, P1 ;  /* 0x000000ffff00720c */ /* 0x000fe20003f25310 */
[----:B------:R-:W-:Y:S02]  /*19c0*/  IMAD R7, R22, c[0x0][0x3ec], R5 ;  /* 0x0000fb0016077a24 */ /* 0x000fe400078e0205 */
[----:B------:R-:W-:-:S04]  /*19d0*/  IMAD.WIDE.U32 R4, R13, R22, c[0x0][0x3e8] ;  /* 0x0000fa000d047625 */ /* 0x000fc800078e0016 */
[----:B------:R-:W-:Y:S01]  /*19e0*/  IMAD.IADD R21, R5, 0x1, R7 ;  /* 0x0000000105157824 */ /* 0x000fe200078e0207 */
[C---:B------:R-:W-:Y:S02]  /*19f0*/  IADD3 R15, P2, R16.reuse, -R4, RZ ;  /* 0x80000004100f7210 */ /* 0x040fe40007f5e0ff */
[----:B------:R-:W-:Y:S02]  /*1a00*/  IADD3.X R7, R9, c[0x0][0x3fc], RZ, P3, !PT ;  /* 0x0000ff0009077a10 */ /* 0x000fe40001ffe4ff */
[----:B------:R-:W-:Y:S02]  /*1a10*/  IADD3.X R5, R17, ~R21, RZ, P2, !PT ;  /* 0x8000001511057210 */ /* 0x000fe400017fe4ff */
[----:B------:R-:W-:Y:S01]  /*1a20*/  @P1 IADD3 R13, P3, P4, R16, -c[0x0][0x3e8], -R4 ;  /* 0x8000fa00100d1a10 */ /* 0x000fe20007c7e804 */
[----:B------:R-:W-:Y:S01]  /*1a30*/  IMAD.WIDE.U32 R8, R15, c[0x0][0x400], R6 ;  /* 0x000100000f087a25 */ /* 0x000fe200078e0006 */
[----:B------:R-:W-:Y:S02]  /*1a40*/  @P1 IADD3 R4, P2, R6, c[0x0][0x3f8], RZ ;  /* 0x0000fe0006041a10 */ /* 0x000fe40007f5e0ff */
[----:B------:R-:W-:Y:S01]  /*1a50*/  @P1 IADD3.X R14, R17, ~c[0x0][0x3ec], ~R21, P3, P4 ;  /* 0x8000fb00110e1a10 */ /* 0x000fe20001fe8c15 */
[----:B------:R-:W-:Y:S01]  /*1a60*/  IMAD R20, R5, c[0x0][0x400], RZ ;  /* 0x0001000005147a24 */ /* 0x000fe200078e02ff */
[----:B------:R-:W-:-:S02]  /*1a70*/  @P1 IADD3.X R5, R7, c[0x0][0x3fc], RZ, P2, !PT ;  /* 0x0000ff0007051a10 */ /* 0x000fc400017fe4ff */
[----:B------:R-:W-:Y:S01]  /*1a80*/  IADD3 R6, P2, R8, c[0x0][0x3d0], RZ ;  /* 0x0000f40008067a10 */ /* 0x000fe20007f5e0ff */
[----:B------:R-:W-:Y:S02]  /*1a90*/  IMAD R15, R15, c[0x0][0x404], R20 ;  /* 0x000101000f0f7a24 */ /* 0x000fe400078e0214 */
[----:B------:R-:W-:Y:S02]  /*1aa0*/  @P1 IMAD R14, R14, c[0x0][0x400], RZ ;  /* 0x000100000e0e1a24 */ /* 0x000fe400078e02ff */
[----:B------:R-:W-:Y:S01]  /*1ab0*/  @P1 IMAD.WIDE.U32 R4, R13, c[0x0][0x400], R4 ;  /* 0x000100000d041a25 */ /* 0x000fe200078e0004 */
[----:B------:R-:W-:-:S03]  /*1ac0*/  IADD3.X R7, R9, c[0x0][0x3d4], R15, P2, !PT ;  /* 0x0000f50009077a10 */ /* 0x000fc600017fe40f */
[----:B------:R-:W-:Y:S01]  /*1ad0*/  @P1 IMAD R13, R13, c[0x0][0x404], R14 ;  /* 0x000101000d0d1a24 */ /* 0x000fe200078e020e */
[----:B------:R-:W-:Y:S01]  /*1ae0*/  @P1 IADD3 R4, P2, R4, c[0x0][0x3d0], RZ ;  /* 0x0000f40004041a10 */ /* 0x000fe20007f5e0ff */
[----:B------:R-:W2:Y:S03]  /*1af0*/  LDG.E.U8.CONSTANT R6, [R6.64] ;  /* 0x0000000806067981 */ /* 0x000ea6000c1e9100 */
[----:B------:R-:W-:-:S05]  /*1b00*/  @P1 IADD3.X R5, R5, c[0x0][0x3d4], R13, P2, !PT ;  /* 0x0000f50005051a10 */ /* 0x000fca00017fe40d */
[----:B------:R-:W3:Y:S01]  /*1b10*/  @P1 LDG.E.U8.CONSTANT R4, [R4.64] ;  /* 0x0000000804041981 */ /* 0x000ee2000c1e9100 */
[----:B--2---:R-:W-:-:S05]  /*1b20*/  PRMT R8, R6, 0x8880, RZ ;  /* 0x0000888006087816 */ /* 0x004fca00000000ff */
[----:B------:R-:W-:Y:S01]  /*1b30*/  IMAD.MOV R9, RZ, RZ, -R8 ;  /* 0x000000ffff097224 */ /* 0x000fe200078e0a08 */
[----:B---3--:R-:W-:-:S04]  /*1b40*/  @P1 PRMT R13, R4, 0x8880, RZ ;  /* 0x00008880040d1816 */ /* 0x008fc800000000ff */
[----:B------:R-:W-:Y:S01]  /*1b50*/  ISETP.NE.AND P2, PT, R2, R9, PT ;  /* 0x000000090200720c */ /* 0x000fe20003f45270 */
[----:B------:R-:W-:-:S03]  /*1b60*/  @P1 IMAD.MOV.U32 R8, RZ, RZ, R13 ;  /* 0x000000ffff081224 */ /* 0x000fc600078e000d */
[----:B------:R-:W-:Y:S02]  /*1b70*/  SEL R2, RZ, 0x1, !P2 ;  /* 0x00000001ff027807 */ /* 0x000fe40005000000 */
[----:B------:R-:W-:Y:S01]  /*1b80*/  IADD3 R13, P3, R22, 0x2, RZ ;  /* 0x00000002160d7810 */ /* 0x000fe20007f7e0ff */
[----:B------:R-:W-:Y:S01]  /*1b90*/  @P1 IMAD.MOV R9, RZ, RZ, -R8 ;  /* 0x000000ffff091224 */ /* 0x000fe200078e0a08 */
[----:B------:R-:W-:-:S03]  /*1ba0*/  PRMT R5, R2, 0x7610, R5 ;  /* 0x0000761002057816 */ /* 0x000fc60000000005 */
[----:B------:R-:W-:Y:S01]  /*1bb0*/  IMAD.X R14, RZ, RZ, R23, P3 ;  /* 0x000000ffff0e7224 */ /* 0x000fe200018e0617 */
[----:B------:R-:W-:Y:S02]  /*1bc0*/  @P1 ISETP.NE.AND P2, PT, R2, R9, PT ;  /* 0x000000090200120c */ /* 0x000fe40003f45270 */
[----:B------:R-:W-:Y:S02]  /*1bd0*/  @P1 IADD3 R13, P3, R22, 0x3, RZ ;  /* 0x00000003160d1810 */ /* 0x000fe40007f7e0ff */
[----:B------:R-:W-:-:S03]  /*1be0*/  @P1 SEL R2, RZ, 0x1, !P2 ;  /* 0x00000001ff021807 */ /* 0x000fc60005000000 */
[----:B------:R-:W-:Y:S01]  /*1bf0*/  @P1 IMAD.X R14, RZ, RZ, R23, P3 ;  /* 0x000000ffff0e1224 */ /* 0x000fe200018e0617 */
[----:B------:R-:W-:Y:S02]  /*1c00*/  @P1 PRMT R5, R2, 0x7610, R5 ;  /* 0x0000761002051816 */ /* 0x000fe40000000005 */
.L_x_116:
[----:B------:R-:W-:Y:S05]  /*1c10*/  BSYNC B2 ;  /* 0x0000000000027941 */ /* 0x000fea0003800000 */
.L_x_115:
[----:B------:R-:W-:Y:S01]  /*1c20*/  BSSY B2, `(.L_x_117) ;  /* 0x000011b000027945 */ /* 0x000fe20003800000 */
[----:B------:R-:W-:Y:S05]  /*1c30*/  @!P0 BRA `(.L_x_118) ;  /* 0x0000119000008947 */ /* 0x000fea0003800000 */
[----:B------:R-:W-:Y:S01]  /*1c40*/  IADD3 R7, P0, RZ, -R13, RZ ;  /* 0x8000000dff077210 */ /* 0x000fe20007f1e0ff */
[----:B------:R-:W-:Y:S03]  /*1c50*/  BSSY B3, `(.L_x_119) ;  /* 0x00000ac000037945 */ /* 0x000fe60003800000 */
[----:B------:R-:W-:Y:S01]  /*1c60*/  IADD3.X R2, RZ, ~R14, RZ, P0, !PT ;  /* 0x8000000eff027210 */ /* 0x000fe200007fe4ff */
[----:B------:R-:W-:-:S04]  /*1c70*/  IMAD.WIDE.U32 R16, R7, c[0x0][0x3e8], R16 ;  /* 0x0000fa0007107a25 */ /* 0x000fc800078e0010 */
[----:B------:R-:W-:-:S04]  /*1c80*/  IMAD R2, R2, c[0x0][0x3e8], RZ ;  /* 0x0000fa0002027a24 */ /* 0x000fc800078e02ff */
[----:B------:R-:W-:-:S04]  /*1c90*/  IMAD R7, R7, c[0x0][0x3ec], R2 ;  /* 0x0000fb0007077a24 */ /* 0x000fc800078e0202 */
[----:B------:R-:W-:Y:S01]  /*1ca0*/  IMAD.IADD R2, R17, 0x1, R7 ;  /* 0x0000000111027824 */ /* 0x000fe200078e0207 */
[----:B------:R-:W-:Y:S01]  /*1cb0*/  IADD3 R17, P2, RZ, -c[0x0][0x3e8], RZ ;  /* 0x8000fa00ff117a10 */ /* 0x000fe20007f5e0ff */
[----:B------:R-:W-:-:S04]  /*1cc0*/  IMAD.WIDE.U32 R6, R16, c[0x0][0x400], RZ ;  /* 0x0001000010067a25 */ /* 0x000fc800078e00ff */
[----:B------:R-:W-:Y:S01]  /*1cd0*/  IMAD R9, R2, c[0x0][0x400], RZ ;  /* 0x0001000002097a24 */ /* 0x000fe200078e02ff */
[----:B------:R-:W-:Y:S01]  /*1ce0*/  IADD3 R2, P0, R13, -0x1, RZ ;  /* 0xffffffff0d027810 */ /* 0x000fe20007f1e0ff */
[----:B------:R-:W-:Y:S02]  /*1cf0*/  IMAD.MOV.U32 R8, RZ, RZ, R6 ;  /* 0x000000ffff087224 */ /* 0x000fe400078e0006 */
[----:B------:R-:W-:Y:S01]  /*1d00*/  IMAD R9, R16, c[0x0][0x404], R9 ;  /* 0x0001010010097a24 */ /* 0x000fe200078e0209 */
[----:B------:R-:W-:Y:S01]  /*1d10*/  IADD3 R4, P3, -R2, R3, RZ ;  /* 0x0000000302047210 */ /* 0x000fe20007f7e1ff */
[----:B------:R-:W-:Y:S02]  /*1d20*/  IMAD.MOV.U32 R16, RZ, RZ, c[0x0][0x400] ;  /* 0x00010000ff107624 */ /* 0x000fe400078e00ff */
[----:B------:R-:W-:Y:S01]  /*1d30*/  IMAD.IADD R9, R7, 0x1, R9 ;  /* 0x0000000107097824 */ /* 0x000fe200078e0209 */
[----:B------:R-:W-:Y:S02]  /*1d40*/  IADD3.X R7, R14, -0x1, RZ, P0, !PT ;  /* 0xffffffff0e077810 */ /* 0x000fe400007fe4ff */
[----:B------:R-:W-:Y:S01]  /*1d50*/  ISETP.GT.U32.AND P1, PT, R4, 0xc, PT ;  /* 0x0000000c0400780c */ /* 0x000fe20003f24070 */
[----:B------:R-:W-:Y:S01]  /*1d60*/  IMAD R4, R14, c[0x0][0x3f8], RZ ;  /* 0x0000fe000e047a24 */ /* 0x000fe200078e02ff */
[----:B------:R-:W-:Y:S01]  /*1d70*/  IADD3.X R6, ~R7, R0, RZ, P3, !PT ;  /* 0x0000000007067210 */ /* 0x000fe20001ffe5ff */
[----:B------:R-:W-:Y:S01]  /*1d80*/  IMAD.X R14, RZ, RZ, ~c[0x0][0x3ec], P2 ;  /* 0x8000fb00ff0e7624 */ /* 0x000fe200010e06ff */
[----:B------:R-:W-:Y:S01]  /*1d90*/  PLOP3.LUT P0, PT, PT, PT, PT, 0x80, 0x0 ;  /* 0x000000000000781c */ /* 0x000fe20003f0f070 */
[----:B------:R-:W-:Y:S01]  /*1da0*/  IMAD R15, R13, c[0x0][0x3fc], R4 ;  /* 0x0000ff000d0f7a24 */ /* 0x000fe200078e0204 */
[----:B------:R-:W-:Y:S01]  /*1db0*/  ISETP.GT.AND.EX P1, PT, R6, RZ, PT, P1 ;  /* 0x000000ff0600720c */ /* 0x000fe20003f24310 */
[----:B------:R-:W-:-:S02]  /*1dc0*/  IMAD R4, R14, c[0x0][0x400], RZ ;  /* 0x000100000e047a24 */ /* 0x000fc400078e02ff */
[----:B------:R-:W-:-:S04]  /*1dd0*/  IMAD.WIDE.U32 R8, R13, c[0x0][0x3f8], R8 ;  /* 0x0000fe000d087a25 */ /* 0x000fc800078e0008 */
[----:B------:R-:W-:Y:S01]  /*1de0*/  IMAD R21, R17, c[0x0][0x404], R4 ;  /* 0x0001010011157a24 */ /* 0x000fe200078e0204 */
[----:B------:R-:W-:Y:S01]  /*1df0*/  IADD3 R12, P2, P3, R8, c[0x0][0x3d0], R12 ;  /* 0x0000f400080c7a10 */ /* 0x000fe20007b5e00c */
[----:B------:R-:W-:Y:S02]  /*1e00*/  IMAD.IADD R13, R9, 0x1, R15 ;  /* 0x00000001090d7824 */ /* 0x000fe400078e020f */
[----:B------:R-:W-:-:S03]  /*1e10*/  IMAD.WIDE.U32 R16, R17, R16, c[0x0][0x3f8] ;  /* 0x0000fe0011107625 */ /* 0x000fc600078e0010 */
[----:B------:R-:W-:Y:S01]  /*1e20*/  IADD3.X R13, R13, c[0x0][0x3d4], RZ, P2, P3 ;  /* 0x0000f5000d0d7a10 */ /* 0x000fe200017e64ff */
[----:B------:R-:W-:Y:S01]  /*1e30*/  IMAD.IADD R8, R17, 0x1, R21 ;  /* 0x0000000111087824 */ /* 0x000fe200078e0215 */
[----:B------:R-:W-:Y:S05]  /*1e40*/  @!P1 BRA `(.L_x_120) ;  /* 0x000008c000009947 */ /* 0x000fea0003800000 */
[----:B------:R-:W-:Y:S02]  /*1e50*/  IADD3 R9, P1, R3, -0xc, RZ ;  /* 0xfffffff403097810 */ /* 0x000fe40007f3e0ff */
[----:B------:R-:W-:Y:S02]  /*1e60*/  PLOP3.LUT P0, PT, PT, PT, PT, 0x8, 0x0 ;  /* 0x000000000000781c */ /* 0x000fe40003f0e170 */
[----:B------:R-:W-:Y:S02]  /*1e70*/  IADD3.X R4, R0, -0x1, RZ, P1, !PT ;  /* 0xffffffff00047810 */ /* 0x000fe40000ffe4ff */
.L_x_121:
[----:B------:R-:W-:Y:S01]  /*1e80*/  IMAD.MOV.U32 R20, RZ, RZ, R12 ;  /* 0x000000ffff147224 */ /* 0x000fe200078e000c */
[----:B------:R-:W-:Y:S01]  /*1e90*/  IADD3 R30, P1, R12, R16, RZ ;  /* 0x000000100c1e7210 */ /* 0x000fe20007f3e0ff */
[----:B------:R-:W-:-:S05]  /*1ea0*/  IMAD.MOV.U32 R21, RZ, RZ, R13 ;  /* 0x000000ffff157224 */ /* 0x000fca00078e000d */
[----:B------:R0:W2:Y:S01]  /*1eb0*/  LDG.E.U8.CONSTANT R12, [R20.64] ;  /* 0x00000008140c7981 */ /* 0x0000a2000c1e9100 */
[----:B------:R-:W-:Y:S01]  /*1ec0*/  IMAD.X R31, R13, 0x1, R8, P1 ;  /* 0x000000010d1f7824 */ /* 0x000fe200008e0608 */
[----:B------:R-:W-:-:S04]  /*1ed0*/  IADD3 R32, P1, R30, R16, RZ ;  /* 0x000000101e207210 */ /* 0x000fc80007f3e0ff */
[----:B------:R1:W3:Y:S01]  /*1ee0*/  LDG.E.U8.CONSTANT R13, [R30.64] ;  /* 0x000000081e0d7981 */ /* 0x0002e2000c1e9100 */
[----:B------:R-:W-:Y:S02]  /*1ef0*/  IADD3.X R33, R31, R8, RZ, P1, !PT ;  /* 0x000000081f217210 */ /* 0x000fe40000ffe4ff */
[----:B------:R-:W-:-:S03]  /*1f00*/  IADD3 R22, P1, R32, R16, RZ ;  /* 0x0000001020167210 */ /* 0x000fc60007f3e0ff */
[----:B------:R4:W5:Y:S02]  /*1f10*/  LDG.E.U8.CONSTANT R6, [R32.64] ;  /* 0x0000000820067981 */ /* 0x000964000c1e9100 */
[----:B------:R-:W-:Y:S01]  /*1f20*/  IMAD.X R23, R33, 0x1, R8, P1 ;  /* 0x0000000121177824 */ /* 0x000fe200008e0608 */
[----:B------:R-:W-:-:S04]  /*1f30*/  IADD3 R26, P1, R22, R16, RZ ;  /* 0x00000010161a7210 */ /* 0x000fc80007f3e0ff */
[----:B------:R0:W5:Y:S01]  /*1f40*/  LDG.E.U8.CONSTANT R14, [R22.64] ;  /* 0x00000008160e7981 */ /* 0x000162000c1e9100 */
[----:B------:R-:W-:Y:S01]  /*1f50*/  IMAD.X R27, R23, 0x1, R8, P1 ;  /* 0x00000001171b7824 */ /* 0x000fe200008e0608 */
[----:B------:R-:W-:-:S04]  /*1f60*/  IADD3 R28, P1, R26, R16, RZ ;  /* 0x000000101a1c7210 */ /* 0x000fc80007f3e0ff */
[----:B------:R4:W5:Y:S01]  /*1f70*/  LDG.E.U8.CONSTANT R15, [R26.64] ;  /* 0x000000081a0f7981 */ /* 0x000962000c1e9100 */
[----:B------:R-:W-:Y:S01]  /*1f80*/  IMAD.X R29, R27, 0x1, R8, P1 ;  /* 0x000000011b1d7824 */ /* 0x000fe200008e0608 */
[----:B------:R-:W-:-:S04]  /*1f90*/  IADD3 R24, P1, R28, R16, RZ ;  /* 0x000000101c187210 */ /* 0x000fc80007f3e0ff */
[----:B-1----:R1:W5:Y:S01]  /*1fa0*/  LDG.E.U8.CONSTANT R30, [R28.64] ;  /* 0x000000081c1e7981 */ /* 0x002362000c1e9100 */
[----:B------:R-:W-:Y:S01]  /*1fb0*/  IMAD.X R25, R29, 0x1, R8, P1 ;  /* 0x000000011d197824 */ /* 0x000fe200008e0608 */
[----:B0-----:R-:W-:-:S04]  /*1fc0*/  IADD3 R20, P1, R24, R16, RZ ;  /* 0x0000001018147210 */ /* 0x001fc80007f3e0ff */
[----:B------:R0:W5:Y:S01]  /*1fd0*/  LDG.E.U8.CONSTANT R31, [R24.64] ;  /* 0x00000008181f7981 */ /* 0x000162000c1e9100 */
[----:B------:R-:W-:Y:S01]  /*1fe0*/  IMAD.X R21, R25, 0x1, R8, P1 ;  /* 0x0000000119157824 */ /* 0x000fe200008e0608 */
[----:B------:R-:W-:-:S04]  /*1ff0*/  IADD3 R22, P1, R20, R16, RZ ;  /* 0x0000001014167210 */ /* 0x000fc80007f3e0ff */
[----:B----4-:R4:W5:Y:S01]  /*2000*/  LDG.E.U8.CONSTANT R32, [R20.64] ;  /* 0x0000000814207981 */ /* 0x010962000c1e9100 */
[----:B------:R-:W-:Y:S02]  /*2010*/  IADD3.X R23, R21, R8, RZ, P1, !PT ;  /* 0x0000000815177210 */ /* 0x000fe40000ffe4ff */
[----:B------:R-:W-:-:S03]  /*2020*/  IADD3 R26, P1, R22, R16, RZ ;  /* 0x00000010161a7210 */ /* 0x000fc60007f3e0ff */
[----:B------:R4:W5:Y:S02]  /*2030*/  LDG.E.U8.CONSTANT R33, [R22.64] ;  /* 0x0000000816217981 */ /* 0x000964000c1e9100 */
[----:B------:R-:W-:Y:S01]  /*2040*/  IMAD.X R27, R23, 0x1, R8, P1 ;  /* 0x00000001171b7824 */ /* 0x000fe200008e0608 */
[----:B-1----:R-:W-:-:S04]  /*2050*/  IADD3 R28, P1, R26, R16, RZ ;  /* 0x000000101a1c7210 */ /* 0x002fc80007f3e0ff */
[----:B------:R1:W5:Y:S01]  /*2060*/  LDG.E.U8.CONSTANT R34, [R26.64] ;  /* 0x000000081a227981 */ /* 0x000362000c1e9100 */
[----:B------:R-:W-:Y:S01]  /*2070*/  IMAD.X R29, R27, 0x1, R8, P1 ;  /* 0x000000011b1d7824 */ /* 0x000fe200008e0608 */
[----:B0-----:R-:W-:-:S04]  /*2080*/  IADD3 R24, P1, R28, R16, RZ ;  /* 0x000000101c187210 */ /* 0x001fc80007f3e0ff */
[----:B------:R0:W5:Y:S01]  /*2090*/  LDG.E.U8.CONSTANT R35, [R28.64] ;  /* 0x000000081c237981 */ /* 0x000162000c1e9100 */
[----:B------:R-:W-:Y:S01]  /*20a0*/  IMAD.X R25, R29, 0x1, R8, P1 ;  /* 0x000000011d197824 */ /* 0x000fe200008e0608 */
[----:B----4-:R-:W-:-:S04]  /*20b0*/  IADD3 R20, P1, R24, R16, RZ ;  /* 0x0000001018147210 */ /* 0x010fc80007f3e0ff */
[----:B------:R4:W5:Y:S01]  /*20c0*/  LDG.E.U8.CONSTANT R24, [R24.64] ;  /* 0x0000000818187981 */ /* 0x000962000c1e9100 */
[----:B------:R-:W-:Y:S01]  /*20d0*/  IMAD.X R21, R25, 0x1, R8, P1 ;  /* 0x0000000119157824 */ /* 0x000fe200008e0608 */
[----:B------:R-:W-:-:S04]  /*20e0*/  IADD3 R22, P1, R20, R16, RZ ;  /* 0x0000001014167210 */ /* 0x000fc80007f3e0ff */
[----:B------:R4:W5:Y:S01]  /*20f0*/  LDG.E.U8.CONSTANT R20, [R20.64] ;  /* 0x0000000814147981 */ /* 0x000962000c1e9100 */
[----:B------:R-:W-:Y:S01]  /*2100*/  IMAD.X R23, R21, 0x1, R8, P1 ;  /* 0x0000000115177824 */ /* 0x000fe200008e0608 */
[----:B-1----:R-:W-:-:S04]  /*2110*/  IADD3 R26, P1, R22, R16, RZ ;  /* 0x00000010161a7210 */ /* 0x002fc80007f3e0ff */
[----:B------:R-:W5:Y:S01]  /*2120*/  LDG.E.U8.CONSTANT R22, [R22.64] ;  /* 0x0000000816167981 */ /* 0x000f62000c1e9100 */
[----:B------:R-:W-:Y:S02]  /*2130*/  IADD3.X R27, R23, R8, RZ, P1, !PT ;  /* 0x00000008171b7210 */ /* 0x000fe40000ffe4ff */
[----:B0-----:R-:W-:-:S03]  /*2140*/  IADD3 R28, P1, R26, R16, RZ ;  /* 0x000000101a1c7210 */ /* 0x001fc60007f3e0ff */
[----:B------:R-:W5:Y:S02]  /*2150*/  LDG.E.U8.CONSTANT R26, [R26.64] ;  /* 0x000000081a1a7981 */ /* 0x000f64000c1e9100 */
[----:B------:R-:W-:-:S05]  /*2160*/  IMAD.X R29, R27, 0x1, R8, P1 ;  /* 0x000000011b1d7824 */ /* 0x000fca00008e0608 */
[----:B----4-:R-:W4:Y:S01]  /*2170*/  LDG.E.U8.CONSTANT R25, [R28.64] ;  /* 0x000000081c197981 */ /* 0x010f22000c1e9100 */
[----:B------:R-:W-:-:S04]  /*2180*/  LOP3.LUT R5, R5, 0xffff, RZ, 0xc0, !PT ;  /* 0x0000ffff05057812 */ /* 0x000fc800078ec0ff */
[----:B------:R-:W-:Y:S02]  /*2190*/  PRMT R21, R5, 0x8880, RZ ;  /* 0x0000888005157816 */ /* 0x000fe400000000ff */
[----:B------:R-:W-:-:S05]  /*21a0*/  IADD3 R2, P2, R2, 0x10, RZ ;  /* 0x0000001002027810 */ /* 0x000fca0007f5e0ff */
[----:B------:R-:W-:Y:S01]  /*21b0*/  IMAD.X R7, RZ, RZ, R7, P2 ;  /* 0x000000ffff077224 */ /* 0x000fe200010e0607 */
[----:B--2---:R-:W-:-:S05]  /*21c0*/  PRMT R12, R12, 0x8880, RZ ;  /* 0x000088800c0c7816 */ /* 0x004fca00000000ff */
[----:B------:R-:W-:Y:S01]  /*21d0*/  IMAD.MOV.U32 R5, RZ, RZ, R12 ;  /* 0x000000ffff057224 */ /* 0x000fe200078e000c */
[----:B---3--:R-:W-:Y:S01]  /*21e0*/  PRMT R13, R13, 0x8880, RZ ;  /* 0x000088800d0d7816 */ /* 0x008fe200000000ff */
[----:B------:R-:W-:Y:S02]  /*21f0*/  IMAD.MOV.U32 R12, RZ, RZ, R21 ;  /* 0x000000ffff0c7224 */ /* 0x000fe400078e0015 */
[----:B------:R-:W-:-:S05]  /*2200*/  IMAD.MOV R5, RZ, RZ, -R5 ;  /* 0x000000ffff057224 */ /* 0x000fca00078e0a05 */
[----:B------:R-:W-:Y:S01]  /*2210*/  ISETP.NE.AND P1, PT, R12, R5, PT ;  /* 0x000000050c00720c */ /* 0x000fe20003f25270 */
[----:B------:R-:W-:Y:S01]  /*2220*/  IMAD.MOV.U32 R12, RZ, RZ, R13 ;  /* 0x000000ffff0c7224 */ /* 0x000fe200078e000d */
[----:B-----5:R-:W-:Y:S02]  /*2230*/  PRMT R6, R6, 0x8880, RZ ;  /* 0x0000888006067816 */ /* 0x020fe400000000ff */
[----:B------:R-:W-:Y:S02]  /*2240*/  SEL R5, RZ, 0x1, !P1 ;  /* 0x00000001ff057807 */ /* 0x000fe40004800000 */
[----:B------:R-:W-:Y:S02]  /*2250*/  IADD3 R12, -R12, RZ, RZ ;  /* 0x000000ff0c0c7210 */ /* 0x000fe40007ffe1ff */
[----:B------:R-:W-:Y:S02]  /*2260*/  PRMT R14, R14, 0x8880, RZ ;  /* 0x000088800e0e7816 */ /* 0x000fe400000000ff */
[----:B------:R-:W-:Y:S01]  /*2270*/  ISETP.NE.AND P1, PT, R5, R12, PT ;  /* 0x0000000c0500720c */ /* 0x000fe20003f25270 */
[----:B------:R-:W-:-:S03]  /*2280*/  IMAD.MOV R12, RZ, RZ, -R6 ;  /* 0x000000ffff0c7224 */ /* 0x000fc600078e0a06 */
[----:B------:R-:W-:Y:S01]  /*2290*/  SEL R5, RZ, 0x1, !P1 ;  /* 0x00000001ff057807 */ /* 0x000fe20004800000 */
[----:B------:R-:W-:Y:S01]  /*22a0*/  IMAD.MOV.U32 R6, RZ, RZ, R14 ;  /* 0x000000ffff067224 */ /* 0x000fe200078e000e */
[----:B------:R-:W-:Y:S02]  /*22b0*/  PRMT R15, R15, 0x8880, RZ ;  /* 0x000088800f0f7816 */ /* 0x000fe400000000ff */
[----:B------:R-:W-:Y:S01]  /*22c0*/  ISETP.NE.AND P1, PT, R5, R12, PT ;  /* 0x0000000c0500720c */ /* 0x000fe20003f25270 */
[----:B------:R-:W-:-:S03]  /*22d0*/  IMAD.MOV R12, RZ, RZ, -R6 ;  /* 0x000000ffff0c7224 */ /* 0x000fc600078e0a06 */
[----:B------:R-:W-:Y:S01]  /*22e0*/  SEL R5, RZ, 0x1, !P1 ;  /* 0x00000001ff057807 */ /* 0x000fe20004800000 */
[----:B------:R-:W-:Y:S01]  /*22f0*/  IMAD.MOV.U32 R6, RZ, RZ, R15 ;  /* 0x000000ffff067224 */ /* 0x000fe200078e000f */
[----:B------:R-:W-:Y:S02]  /*2300*/  PRMT R30, R30, 0x8880, RZ ;  /* 0x000088801e1e7816 */ /* 0x000fe400000000ff */
[----:B------:R-:W-:Y:S01]  /*2310*/  ISETP.NE.AND P1, PT, R5, R12, PT ;  /* 0x0000000c0500720c */ /* 0x000fe20003f25270 */
[----:B------:R-:W-:Y:S01]  /*2320*/  IMAD.MOV R12, RZ, RZ, -R6 ;  /* 0x000000ffff0c7224 */ /* 0x000fe200078e0a06 */
[----:B------:R-:W-:Y:S02]  /*2330*/  MOV R6, R30 ;  /* 0x0000001e00067202 */ /* 0x000fe40000000f00 */
[----:B------:R-:W-:Y:S02]  /*2340*/  SEL R5, RZ, 0x1, !P1 ;  /* 0x00000001ff057807 */ /* 0x000fe40004800000 */
[----:B------:R-:W-:-:S02]  /*2350*/  PRMT R31, R31, 0x8880, RZ ;  /* 0x000088801f1f7816 */ /* 0x000fc400000000ff */
        /* <DEDUP_REMOVED lines=43> */
[----:B------:R-:W-:-:S04]  /*2610*/  SEL R5, RZ, 0x1, !P1 ;  /* 0x00000001ff057807 */ /* 0x000fc80004800000 */
[----:B------:R-:W-:Y:S01]  /*2620*/  ISETP.NE.AND P1, PT, R5, R12, PT ;  /* 0x0000000c0500720c */ /* 0x000fe20003f25270 */
[----:B------:R-:W-:-:S03]  /*2630*/  IMAD.MOV R12, RZ, RZ, -R6 ;  /* 0x000000ffff0c7224 */ /* 0x000fc600078e0a06 */
[----:B------:R-:W-:-:S04]  /*2640*/  SEL R5, RZ, 0x1, !P1 ;  /* 0x00000001ff057807 */ /* 0x000fc80004800000 */
[----:B------:R-:W-:Y:S02]  /*2650*/  ISETP.NE.AND P1, PT, R5, R12, PT ;  /* 0x0000000c0500720c */ /* 0x000fe40003f25270 */
[----:B----4-:R-:W-:Y:S02]  /*2660*/  PRMT R25, R25, 0x8880, RZ ;  /* 0x0000888019197816 */ /* 0x010fe400000000ff */
[----:B------:R-:W-:Y:S02]  /*2670*/  SEL R5, RZ, 0x1, !P1 ;  /* 0x00000001ff057807 */ /* 0x000fe40004800000 */
[----:B------:R-:W-:Y:S01]  /*2680*/  ISETP.GE.U32.AND P1, PT, R2, R9, PT ;  /* 0x000000090200720c */ /* 0x000fe20003f26070 */
[----:B------:R-:W-:-:S03]  /*2690*/  IMAD.MOV.U32 R6, RZ, RZ, R25 ;  /* 0x000000ffff067224 */ /* 0x000fc600078e0019 */
[----:B------:R-:W-:Y:S01]  /*26a0*/  ISETP.GE.AND.EX P1, PT, R7, R4, PT, P1 ;  /* 0x000000040700720c */ /* 0x000fe20003f26310 */
[----:B------:R-:W-:Y:S01]  /*26b0*/  IMAD.MOV R6, RZ, RZ, -R6 ;  /* 0x000000ffff067224 */ /* 0x000fe200078e0a06 */
[----:B------:R-:W-:-:S04]  /*26c0*/  IADD3 R12, P3, R28, R16, RZ ;  /* 0x000000101c0c7210 */ /* 0x000fc80007f7e0ff */
[----:B------:R-:W-:Y:S01]  /*26d0*/  ISETP.NE.AND P2, PT, R5, R6, PT ;  /* 0x000000060500720c */ /* 0x000fe20003f45270 */
[----:B------:R-:W-:-:S03]  /*26e0*/  IMAD.X R13, R29, 0x1, R8, P3 ;  /* 0x000000011d0d7824 */ /* 0x000fc600018e0608 */
[----:B------:R-:W-:-:S03]  /*26f0*/  SEL R5, RZ, 0x1, !P2 ;  /* 0x00000001ff057807 */ /* 0x000fc60005000000 */
[----:B------:R-:W-:Y:S05]  /*2700*/  @!P1 BRA `(.L_x_121) ;  /* 0xfffff77000009947 */ /* 0x000fea000383ffff */
.L_x_120:
[----:B------:R-:W-:Y:S05]  /*2710*/  BSYNC B3 ;  /* 0x0000000000037941 */ /* 0x000fea0003800000 */
.L_x_119:
[----:B------:R-:W-:Y:S01]  /*2720*/  IADD3 R4, P2, -R2, R3, RZ ;  /* 0x0000000302047210 */ /* 0x000fe20007f5e1ff */
[----:B------:R-:W-:Y:S03]  /*2730*/  BSSY B3, `(.L_x_122) ;  /* 0x0000046000037945 */ /* 0x000fe60003800000 */
[----:B------:R-:W-:Y:S02]  /*2740*/  ISETP.GT.U32.AND P1, PT, R4, 0x4, PT ;  /* 0x000000040400780c */ /* 0x000fe40003f24070 */
[----:B------:R-:W-:-:S04]  /*2750*/  IADD3.X R4, ~R7, R0, RZ, P2, !PT ;  /* 0x0000000007047210 */ /* 0x000fc800017fe5ff */
[----:B------:R-:W-:-:S13]  /*2760*/  ISETP.GT.AND.EX P1, PT, R4, RZ, PT, P1 ;  /* 0x000000ff0400720c */ /* 0x000fda0003f24310 */
[----:B------:R-:W-:Y:S05]  /*2770*/  @!P1 BRA `(.L_x_123) ;  /* 0x0000041000009947 */ /* 0x000fea0003800000 */
[-C--:B------:R-:W-:Y:S01]  /*2780*/  IADD3 R14, P0, R12, R16.reuse, RZ ;  /* 0x000000100c0e7210 */ /* 0x080fe20007f1e0ff */
[----:B------:R0:W2:Y:S04]  /*2790*/  LDG.E.U8.CONSTANT R32, [R12.64] ;  /* 0x000000080c207981 */ /* 0x0000a8000c1e9100 */
[----:B------:R-:W-:Y:S01]  /*27a0*/  IMAD.X R15, R13, 0x1, R8, P0 ;  /* 0x000000010d0f7824 */ /* 0x000fe200000e0608 */
[----:B------:R-:W-:-:S04]  /*27b0*/  IADD3 R26, P0, R14, R16, RZ ;  /* 0x000000100e1a7210 */ /* 0x000fc80007f1e0ff */
[----:B------:R1:W3:Y:S01]  /*27c0*/  LDG.E.U8.CONSTANT R25, [R14.64] ;  /* 0x000000080e197981 */ /* 0x0002e2000c1e9100 */
[----:B------:R-:W-:Y:S01]  /*27d0*/  IMAD.X R27, R15, 0x1, R8, P0 ;  /* 0x000000010f1b7824 */ /* 0x000fe200000e0608 */
[----:B------:R-:W-:-:S04]  /*27e0*/  IADD3 R28, P0, R26, R16, RZ ;  /* 0x000000101a1c7210 */ /* 0x000fc80007f1e0ff */
[----:B------:R4:W5:Y:S01]  /*27f0*/  LDG.E.U8.CONSTANT R24, [R26.64] ;  /* 0x000000081a187981 */ /* 0x000962000c1e9100 */
[----:B------:R-:W-:Y:S01]  /*2800*/  IMAD.X R29, R27, 0x1, R8, P0 ;  /* 0x000000011b1d7824 */ /* 0x000fe200000e0608 */
[----:B------:R-:W-:-:S04]  /*2810*/  IADD3 R30, P0, R28, R16, RZ ;  /* 0x000000101c1e7210 */ /* 0x000fc80007f1e0ff */
[----:B------:R-:W5:Y:S01]  /*2820*/  LDG.E.U8.CONSTANT R23, [R28.64] ;  /* 0x000000081c177981 */ /* 0x000f62000c1e9100 */
[----:B------:R-:W-:Y:S01]  /*2830*/  IMAD.X R31, R29, 0x1, R8, P0 ;  /* 0x000000011d1f7824 */ /* 0x000fe200000e0608 */
[----:B------:R-:W-:-:S04]  /*2840*/  IADD3 R20, P0, R30, R16, RZ ;  /* 0x000000101e147210 */ /* 0x000fc80007f1e0ff */
[----:B------:R-:W5:Y:S01]  /*2850*/  LDG.E.U8.CONSTANT R22, [R30.64] ;  /* 0x000000081e167981 */ /* 0x000f62000c1e9100 */
[----:B------:R-:W-:Y:S01]  /*2860*/  IMAD.X R21, R31, 0x1, R8, P0 ;  /* 0x000000011f157824 */ /* 0x000fe200000e0608 */
[----:B0-----:R-:W-:-:S04]  /*2870*/  IADD3 R12, P0, R20, R16, RZ ;  /* 0x00000010140c7210 */ /* 0x001fc80007f1e0ff */
[----:B------:R0:W5:Y:S01]  /*2880*/  LDG.E.U8.CONSTANT R9, [R20.64] ;  /* 0x0000000814097981 */ /* 0x000162000c1e9100 */
[----:B------:R-:W-:Y:S02]  /*2890*/  IADD3.X R13, R21, R8, RZ, P0, !PT ;  /* 0x00000008150d7210 */ /* 0x000fe400007fe4ff */
[----:B-1----:R-:W-:-:S03]  /*28a0*/  IADD3 R14, P0, R12, R16, RZ ;  /* 0x000000100c0e7210 */ /* 0x002fc60007f1e0ff */
[----:B------:R3:W5:Y:S02]  /*28b0*/  LDG.E.U8.CONSTANT R6, [R12.64] ;  /* 0x000000080c067981 */ /* 0x000764000c1e9100 */
[----:B------:R-:W-:-:S05]  /*28c0*/  IMAD.X R15, R13, 0x1, R8, P0 ;  /* 0x000000010d0f7824 */ /* 0x000fca00000e0608 */
[----:B------:R-:W5:Y:S01]  /*28d0*/  LDG.E.U8.CONSTANT R4, [R14.64] ;  /* 0x000000080e047981 */ /* 0x000f62000c1e9100 */
[----:B------:R-:W-:-:S04]  /*28e0*/  LOP3.LUT R5, R5, 0xffff, RZ, 0xc0, !PT ;  /* 0x0000ffff05057812 */ /* 0x000fc800078ec0ff */
[----:B----4-:R-:W-:Y:S02]  /*28f0*/  PRMT R26, R5, 0x8880, RZ ;  /* 0x00008880051a7816 */ /* 0x010fe400000000ff */
[----:B------:R-:W-:-:S05]  /*2900*/  IADD3 R2, P3, R2, 0x8, RZ ;  /* 0x0000000802027810 */ /* 0x000fca0007f7e0ff */
[----:B------:R-:W-:Y:S01]  /*2910*/  IMAD.X R7, RZ, RZ, R7, P3 ;  /* 0x000000ffff077224 */ /* 0x000fe200018e0607 */
[----:B--2---:R-:W-:-:S05]  /*2920*/  PRMT R32, R32, 0x8880, RZ ;  /* 0x0000888020207816 */ /* 0x004fca00000000ff */
[----:B------:R-:W-:-:S04]  /*2930*/  IMAD.MOV.U32 R5, RZ, RZ, R32 ;  /* 0x000000ffff057224 */ /* 0x000fc800078e0020 */
[----:B------:R-:W-:Y:S01]  /*2940*/  IMAD.MOV R5, RZ, RZ, -R5 ;  /* 0x000000ffff057224 */ /* 0x000fe200078e0a05 */
[----:B---3--:R-:W-:-:S04]  /*2950*/  PRMT R12, R25, 0x8880, RZ ;  /* 0x00008880190c7816 */ /* 0x008fc800000000ff */
[----:B------:R-:W-:Y:S01]  /*2960*/  ISETP.NE.AND P0, PT, R26, R5, PT ;  /* 0x000000051a00720c */ /* 0x000fe20003f05270 */
[----:B0-----:R-:W-:Y:S01]  /*2970*/  IMAD.MOV R20, RZ, RZ, -R12 ;  /* 0x000000ffff147224 */ /* 0x001fe200078e0a0c */
[----:B-----5:R-:W-:Y:S02]  /*2980*/  PRMT R24, R24, 0x8880, RZ ;  /* 0x0000888018187816 */ /* 0x020fe400000000ff */
[----:B------:R-:W-:-:S03]  /*2990*/  SEL R5, RZ, 0x1, !P0 ;  /* 0x00000001ff057807 */ /* 0x000fc60004000000 */
[----:B------:R-:W-:Y:S01]  /*29a0*/  IMAD.MOV.U32 R12, RZ, RZ, R24 ;  /* 0x000000ffff0c7224 */ /* 0x000fe200078e0018 */
[----:B------:R-:W-:Y:S02]  /*29b0*/  ISETP.NE.AND P0, PT, R5, R20, PT ;  /* 0x000000140500720c */ /* 0x000fe40003f05270 */
[----:B------:R-:W-:Y:S02]  /*29c0*/  PRMT R23, R23, 0x8880, RZ ;  /* 0x0000888017177816 */ /* 0x000fe400000000ff */
[----:B------:R-:W-:Y:S02]  /*29d0*/  IADD3 R20, -R12, RZ, RZ ;  /* 0x000000ff0c147210 */ /* 0x000fe40007ffe1ff */
[----:B------:R-:W-:Y:S01]  /*29e0*/  SEL R5, RZ, 0x1, !P0 ;  /* 0x00000001ff057807 */ /* 0x000fe20004000000 */
[----:B------:R-:W-:Y:S01]  /*29f0*/  IMAD.MOV.U32 R12, RZ, RZ, R23 ;  /* 0x000000ffff0c7224 */ /* 0x000fe200078e0017 */
[----:B------:R-:W-:Y:S02]  /*2a00*/  PRMT R22, R22, 0x8880, RZ ;  /* 0x0000888016167816 */ /* 0x000fe400000000ff */
[----:B------:R-:W-:Y:S01]  /*2a10*/  ISETP.NE.AND P0, PT, R5, R20, PT ;  /* 0x000000140500720c */ /* 0x000fe20003f05270 */
[----:B------:R-:W-:-:S03]  /*2a20*/  IMAD.MOV R20, RZ, RZ, -R12 ;  /* 0x000000ffff147224 */ /* 0x000fc600078e0a0c */
[----:B------:R-:W-:Y:S01]  /*2a30*/  SEL R5, RZ, 0x1, !P0 ;  /* 0x00000001ff057807 */ /* 0x000fe20004000000 */
[----:B------:R-:W-:-:S03]  /*2a40*/  IMAD.MOV.U32 R12, RZ, RZ, R22 ;  /* 0x000000ffff0c7224 */ /* 0x000fc600078e0016 */
[----:B------:R-:W-:Y:S01]  /*2a50*/  ISETP.NE.AND P0, PT, R5, R20, PT ;  /* 0x000000140500720c */ /* 0x000fe20003f05270 */
[----:B------:R-:W-:Y:S01]  /*2a60*/  IMAD.MOV R12, RZ, RZ, -R12 ;  /* 0x000000ffff0c7224 */ /* 0x000fe200078e0a0c */
[----:B------:R-:W-:Y:S02]  /*2a70*/  PRMT R9, R9, 0x8880, RZ ;  /* 0x0000888009097816 */ /* 0x000fe400000000ff */
[----:B------:R-:W-:-:S04]  /*2a80*/  SEL R5, RZ, 0x1, !P0 ;  /* 0x00000001ff057807 */ /* 0x000fc80004000000 */
[----:B------:R-:W-:Y:S01]  /*2a90*/  ISETP.NE.AND P0, PT, R5, R12, PT ;  /* 0x0000000c0500720c */ /* 0x000fe20003f05270 */
[----:B------:R-:W-:-:S03]  /*2aa0*/  IMAD.MOV R12, RZ, RZ, -R9 ;  /* 0x000000ffff0c7224 */ /* 0x000fc600078e0a09 */
[----:B------:R-:W-:Y:S02]  /*2ab0*/  SEL R5, RZ, 0x1, !P0 ;  /* 0x00000001ff057807 */ /* 0x000fe40004000000 */
[----:B------:R-:W-:Y:S02]  /*2ac0*/  PRMT R6, R6, 0x8880, RZ ;  /* 0x0000888006067816 */ /* 0x000fe400000000ff */
[----:B------:R-:W-:Y:S02]  /*2ad0*/  ISETP.NE.AND P0, PT, R5, R12, PT ;  /* 0x0000000c0500720c */ /* 0x000fe40003f05270 */
[----:B------:R-:W-:Y:S02]  /*2ae0*/  PRMT R5, R4, 0x8880, RZ ;  /* 0x0000888004057816 */ /* 0x000fe400000000ff */
[----:B------:R-:W-:Y:S02]  /*2af0*/  IADD3 R9, -R6, RZ, RZ ;  /* 0x000000ff06097210 */ /* 0x000fe40007ffe1ff */
[----:B------:R-:W-:Y:S01]  /*2b00*/  SEL R4, RZ, 0x1, !P0 ;  /* 0x00000001ff047807 */ /* 0x000fe20004000000 */
[----:B------:R-:W-:-:S03]  /*2b10*/  IMAD.MOV R5, RZ, RZ, -R5 ;  /* 0x000000ffff057224 */ /* 0x000fc600078e0a05 */
[----:B------:R-:W-:-:S04]  /*2b20*/  ISETP.NE.AND P0, PT, R4, R9, PT ;  /* 0x000000090400720c */ /* 0x000fc80003f05270 */
[----:B------:R-:W-:Y:S02]  /*2b30*/  SEL R4, RZ, 0x1, !P0 ;  /* 0x00000001ff047807 */ /* 0x000fe40004000000 */
[----:B------:R-:W-:Y:S02]  /*2b40*/  IADD3 R12, P2, R14, R16, RZ ;  /* 0x000000100e0c7210 */ /* 0x000fe40007f5e0ff */
[----:B------:R-:W-:Y:S02]  /*2b50*/  ISETP.NE.AND P1, PT, R4, R5, PT ;  /* 0x000000050400720c */ /* 0x000fe40003f25270 */
[----:B------:R-:W-:Y:S01]  /*2b60*/  PLOP3.LUT P0, PT, PT, PT, PT, 0x8, 0x0 ;  /* 0x000000000000781c */ /* 0x000fe20003f0e170 */
[----:B------:R-:W-:Y:S01]  /*2b70*/  IMAD.X R13, R15, 0x1, R8, P2 ;  /* 0x000000010f0d7824 */ /* 0x000fe200010e0608 */
[----:B------:R-:W-:-:S06]  /*2b80*/  SEL R5, RZ, 0x1, !P1 ;  /* 0x00000001ff057807 */ /* 0x000fcc0004800000 */
.L_x_123:
[----:B------:R-:W-:Y:S05]  /*2b90*/  BSYNC B3 ;  /* 0x0000000000037941 */ /* 0x000fea0003800000 */
.L_x_122:
[----:B------:R-:W-:-:S04]  /*2ba0*/  ISETP.LT.U32.AND P1, PT, R2, R3, PT ;  /* 0x000000030200720c */ /* 0x000fc80003f21070 */
[----:B------:R-:W-:-:S13]  /*2bb0*/  ISETP.LT.OR.EX P0, PT, R7, R0, P0, P1 ;  /* 0x000000000700720c */ /* 0x000fda0000701710 */
[----:B------:R-:W-:Y:S05]  /*2bc0*/  @!P0 BRA `(.L_x_118) ;  /* 0x0000020000008947 */ /* 0x000fea0003800000 */
[----:B------:R-:W-:Y:S01]  /*2bd0*/  IMAD.MOV.U32 R2, RZ, RZ, R12 ;  /* 0x000000ffff027224 */ /* 0x000fe200078e000c */
[----:B------:R-:W-:Y:S01]  /*2be0*/  IADD3 R6, P0, R12, R16, RZ ;  /* 0x000000100c067210 */ /* 0x000fe20007f1e0ff */
[----:B------:R-:W-:-:S03]  /*2bf0*/  IMAD.MOV.U32 R3, RZ, RZ, R13 ;  /* 0x000000ffff037224 */ /* 0x000fc600078e000d */
[----:B------:R-:W-:Y:S02]  /*2c00*/  IADD3.X R7, R13, R8, RZ, P0, !PT ;  /* 0x000000080d077210 */ /* 0x000fe400007fe4ff */
[----:B------:R0:W2:Y:S01]  /*2c10*/  LDG.E.U8.CONSTANT R0, [R2.64] ;  /* 0x0000000802007981 */ /* 0x0000a2000c1e9100 */
[----:B------:R-:W-:-:S03]  /*2c20*/  IADD3 R12, P0, R6, R16, RZ ;  /* 0x00000010060c7210 */ /* 0x000fc60007f1e0ff */
[----:B------:R-:W3:Y:S02]  /*2c30*/  LDG.E.U8.CONSTANT R6, [R6.64] ;  /* 0x0000000806067981 */ /* 0x000ee4000c1e9100 */
[----:B------:R-:W-:Y:S01]  /*2c40*/  IMAD.X R13, R7, 0x1, R8, P0 ;  /* 0x00000001070d7824 */ /* 0x000fe200000e0608 */
[----:B------:R-:W-:-:S04]  /*2c50*/  IADD3 R16, P0, R12, R16, RZ ;  /* 0x000000100c107210 */ /* 0x000fc80007f1e0ff */
[----:B------:R-:W4:Y:S01]  /*2c60*/  LDG.E.U8.CONSTANT R4, [R12.64] ;  /* 0x000000080c047981 */ /* 0x000f22000c1e9100 */
[----:B------:R-:W-:-:S05]  /*2c70*/  IMAD.X R17, R13, 0x1, R8, P0 ;  /* 0x000000010d117824 */ /* 0x000fca00000e0608 */
[----:B------:R-:W5:Y:S01]  /*2c80*/  LDG.E.U8.CONSTANT R16, [R16.64] ;  /* 0x0000000810107981 */ /* 0x000f62000c1e9100 */
[----:B------:R-:W-:-:S04]  /*2c90*/  LOP3.LUT R5, R5, 0xffff, RZ, 0xc0, !PT ;  /* 0x0000ffff05057812 */ /* 0x000fc800078ec0ff */
[----:B0-----:R-:W-:Y:S02]  /*2ca0*/  PRMT R3, R5, 0x8880, RZ ;  /* 0x0000888005037816 */ /* 0x001fe400000000ff */
[----:B--2---:R-:W-:-:S05]  /*2cb0*/  PRMT R0, R0, 0x8880, RZ ;  /* 0x0000888000007816 */ /* 0x004fca00000000ff */
[----:B------:R-:W-:Y:S01]  /*2cc0*/  IMAD.MOV R0, RZ, RZ, -R0 ;  /* 0x000000ffff007224 */ /* 0x000fe200078e0a00 */
[----:B---3--:R-:W-:-:S04]  /*2cd0*/  PRMT R2, R6, 0x8880, RZ ;  /* 0x0000888006027816 */ /* 0x008fc800000000ff */
[----:B------:R-:W-:Y:S01]  /*2ce0*/  ISETP.NE.AND P0, PT, R3, R0, PT ;  /* 0x000000000300720c */ /* 0x000fe20003f05270 */
[----:B------:R-:W-:Y:S01]  /*2cf0*/  IMAD.MOV R3, RZ, RZ, -R2 ;  /* 0x000000ffff037224 */ /* 0x000fe200078e0a02 */
[----:B----4-:R-:W-:Y:S02]  /*2d00*/  PRMT R4, R4, 0x8880, RZ ;  /* 0x0000888004047816 */ /* 0x010fe400000000ff */
[----:B------:R-:W-:-:S03]  /*2d10*/  SEL R0, RZ, 0x1, !P0 ;  /* 0x00000001ff007807 */ /* 0x000fc60004000000 */
[----:B------:R-:W-:Y:S01]  /*2d20*/  IMAD.MOV.U32 R2, RZ, RZ, R4 ;  /* 0x000000ffff027224 */ /* 0x000fe200078e0004 */
[----:B------:R-:W-:Y:S02]  /*2d30*/  ISETP.NE.AND P0, PT, R0, R3, PT ;  /* 0x000000030000720c */ /* 0x000fe40003f05270 */
[----:B-----5:R-:W-:Y:S02]  /*2d40*/  PRMT R16, R16, 0x8880, RZ ;  /* 0x0000888010107816 */ /* 0x020fe400000000ff */
[----:B------:R-:W-:Y:S02]  /*2d50*/  IADD3 R3, -R2, RZ, RZ ;  /* 0x000000ff02037210 */ /* 0x000fe40007ffe1ff */
[----:B------:R-:W-:Y:S01]  /*2d60*/  SEL R0, RZ, 0x1, !P0 ;  /* 0x00000001ff007807 */ /* 0x000fe20004000000 */
[----:B------:R-:W-:-:S03]  /*2d70*/  IMAD.MOV.U32 R2, RZ, RZ, R16 ;  /* 0x000000ffff027224 */ /* 0x000fc600078e0010 */
[----:B------:R-:W-:Y:S01]  /*2d80*/  ISETP.NE.AND P0, PT, R0, R3, PT ;  /* 0x000000030000720c */ /* 0x000fe20003f05270 */
[----:B------:R-:W-:-:S03]  /*2d90*/  IMAD.MOV R3, RZ, RZ, -R2 ;  /* 0x000000ffff037224 */ /* 0x000fc600078e0a02 */
[----:B------:R-:W-:-:S04]  /*2da0*/  SEL R0, RZ, 0x1, !P0 ;  /* 0x00000001ff007807 */ /* 0x000fc80004000000 */
[----:B------:R-:W-:-:S04]  /*2db0*/  ISETP.NE.AND P0, PT, R0, R3, PT ;  /* 0x000000030000720c */ /* 0x000fc80003f05270 */
[----:B------:R-:W-:-:S04]  /*2dc0*/  SEL R5, RZ, 0x1, !P0 ;  /* 0x00000001ff057807 */ /* 0x000fc80004000000 */
.L_x_118:
[----:B------:R-:W-:Y:S05]  /*2dd0*/  BSYNC B2 ;  /* 0x0000000000027941 */ /* 0x000fea0003800000 */
.L_x_117:
[----:B------:R0:W-:Y:S02]  /*2de0*/  STG.E.U8 [R18.64], R5 ;  /* 0x0000000512007986 */ /* 0x0001e4000c101108 */
.L_x_114:
[----:B------:R-:W-:Y:S05]  /*2df0*/  BSYNC B1 ;  /* 0x0000000000017941 */ /* 0x000fea0003800000 */
.L_x_113:
[----:B------:R-:W-:-:S05]  /*2e00*/  IMAD R10, R10, 0x400, R11 ;  /* 0x000004000a0a7824 */ /* 0x000fca00078e020b */
[----:B------:R-:W-:Y:S02]  /*2e10*/  IADD3 R17, R10, 0x80, RZ ;  /* 0x000000800a117810 */ /* 0x000fe40007ffe0ff */
.L_x_105:
[----:B------:R-:W-:Y:S05]  /*2e20*/  BSYNC B0 ;  /* 0x0000000000007941 */ /* 0x000fea0003800000 */
.L_x_104:
[----:B------:R-:W-:Y:S01]  /*2e30*/  ISETP.GE.AND P0, PT, R17, c[0x0][0x160], PT ;  /* 0x0000580011007a0c */ /* 0x000fe20003f06270 */
[----:B------:R-:W-:Y:S01]  /*2e40*/  BSSY B1, `(.L_x_124) ;  /* 0x0001121000017945 */ /* 0x000fe20003800000 */
[----:B------:R-:W-:Y:S11]  /*2e50*/  BSSY B0, `(.L_x_125) ;  /* 0x0000e45000007945 */ /* 0x000ff60003800000 */
[----:B------:R-:W-:Y:S05]  /*2e60*/  @P0 BRA `(.L_x_126) ;  /* 0x00005b0000000947 */ /* 0x000fea0003800000 */
[----:B------:R-:W-:Y:S01]  /*2e70*/  ISETP.NE.AND P0, PT, RZ, c[0x0][0x168], PT ;  /* 0x00005a00ff007a0c */ /* 0x000fe20003f05270 */
[----:B------:R-:W-:Y:S01]  /*2e80*/  HFMA2.MMA R22, -RZ, RZ, 0, 0 ;  /* 0x00000000ff167435 */ /* 0x000fe200000001ff */
[----:B------:R-:W-:-:S02]  /*2e90*/  IMAD.MOV.U32 R0, RZ, RZ, RZ ;  /* 0x000000ffff007224 */ /* 0x000fc400078e00ff */
[----:B------:R-:W-:-:S09]  /*2ea0*/  IMAD.MOV.U32 R12, RZ, RZ, RZ ;  /* 0x000000ffff0c7224 */ /* 0x000fd200078e00ff */
[----:B------:R-:W-:Y:S05]  /*2eb0*/  @!P0 BRA `(.L_x_127) ;  /* 0x00000f8000008947 */ /* 0x000fea0003800000 */
[----:B------:R-:W-:Y:S02]  /*2ec0*/  IMAD.MOV.U32 R16, RZ, RZ, RZ ;  /* 0x000000ffff107224 */ /* 0x000fe400078e00ff */
[----:B------:R-:W-:Y:S02]  /*2ed0*/  IMAD.MOV.U32 R6, RZ, RZ, c[0x0][0x168] ;  /* 0x00005a00ff067624 */ /* 0x000fe400078e00ff */
[----:B------:R-:W-:-:S03]  /*2ee0*/  IMAD.HI.U32 R2, R17, c[0x0][0x170], R16 ;  /* 0x00005c0011027a27 */ /* 0x000fc600078e0010 */
[----:B------:R-:W-:Y:S02]  /*2ef0*/  ISETP.NE.AND P0, PT, R6, 0x1, PT ;  /* 0x000000010600780c */ /* 0x000fe40003f05270 */
        /* <DEDUP_REMOVED lines=10> */
[----:B0-----:R-:W-:-:S05]  /*2fa0*/  SHF.R.U32.HI R5, RZ, c[0x0][0x180], R4 ;  /* 0x00006000ff057a19 */ /* 0x001fca0000011604 */
        /* <DEDUP_REMOVED lines=219> */
[----:B------:R-:W-:Y:S01]  /*3d60*/  SHF.R.U32.HI R5, RZ, c[0x0][0x288], R4 ;  /* 0x0000a200ff057a19 */ /* 0x000fe20000011604 */
[----:B------:R-:W-:-:S04]  /*3d70*/  @P0 IMAD.MOV.U32 R4, RZ, RZ, RZ ;  /* 0x000000ffff040224 */ /* 0x000fc800078e00ff */
[----:B------:R-:W-:-:S04]  /*3d80*/  @P0 IMAD.HI.U32 R2, R5, c[0x0][0x290], R4 ;  /* 0x0000a40005020a27 */ /* 0x000fc800078e0004 */
[----:B------:R-:W-:Y:S01]  /*3d90*/  IMAD.MOV R7, RZ, RZ, -R5 ;  /* 0x000000ffff077224 */ /* 0x000fe200078e0a05 */
[----:B------:R-:W-:-:S03]  /*3da0*/  @P0 SHF.R.U32.HI R2, RZ, c[0x0][0x294], R2 ;  /* 0x0000a500ff020a19 */ /* 0x000fc60000011602 */
[----:B------:R-:W-:Y:S02]  /*3db0*/  IMAD R3, R7, c[0x0][0x280], R3 ;  /* 0x0000a00007037a24 */ /* 0x000fe400078e0203 */
[----:B------:R-:W-:Y:S02]  /*3dc0*/  @P0 IMAD.MOV R4, RZ, RZ, -R2 ;  /* 0x000000ffff040224 */ /* 0x000fe400078e0a02 */
[C---:B------:R-:W-:Y:S02]  /*3dd0*/  IMAD R22, R3.reuse, c[0x0][0x3ac], R22 ;  /* 0x0000eb0003167a24 */ /* 0x040fe400078e0216 */
[----:B------:R-:W-:Y:S02]  /*3de0*/  @P0 IMAD R5, R4, c[0x0][0x28c], R5 ;  /* 0x0000a30004050a24 */ /* 0x000fe400078e0205 */
[C---:B------:R-:W-:Y:S02]  /*3df0*/  IMAD R12, R3.reuse, c[0x0][0x3b0], R12 ;  /* 0x0000ec00030c7a24 */ /* 0x040fe400078e020c */
[----:B------:R-:W-:-:S02]  /*3e00*/  IMAD R0, R3, c[0x0][0x3b4], R0 ;  /* 0x0000ed0003007a24 */ /* 0x000fc400078e0200 */
[C---:B------:R-:W-:Y:S02]  /*3e10*/  @P0 IMAD R22, R5.reuse, c[0x0][0x3b8], R22 ;  /* 0x0000ee0005160a24 */ /* 0x040fe400078e0216 */
[C---:B------:R-:W-:Y:S02]  /*3e20*/  @P0 IMAD R12, R5.reuse, c[0x0][0x3bc], R12 ;  /* 0x0000ef00050c0a24 */ /* 0x040fe400078e020c */
[----:B------:R-:W-:-:S05]  /*3e30*/  @P0 IMAD R0, R5, c[0x0][0x3c0], R0 ;  /* 0x0000f00005000a24 */ /* 0x000fca00078e0200 */
.L_x_127:
[----:B0-----:R-:W-:-:S05]  /*3e40*/  IADD3 R18, P0, R0, c[0x0][0x3d8], RZ ;  /* 0x0000f60000127a10 */ /* 0x001fca0007f1e0ff */
        /* <DEDUP_REMOVED lines=17> */
[----:B------:R-:W-:Y:S05]  /*3f60*/  CALL.REL.NOINC `($__internal_1_$__cuda_sm20_div_s64) ;  /* 0x00012e8000007944 */ /* 0x000fea0003c00000 */
[----:B------:R-:W-:Y:S05]  /*3f70*/  BRA `(.L_x_129) ;  /* 0x0000013000007947 */ /* 0x000fea0003800000 */
.L_x_130:
[----:B------:R-:W0:Y:S01]  /*3f80*/  I2F.U32.RP R4, c[0x0][0x3e8] ;  /* 0x0000fa0000047b06 */ /* 0x000e220000209000 */
[----:B------:R-:W-:Y:S01]  /*3f90*/  IMAD.MOV.U32 R2, RZ, RZ, RZ ;  /* 0x000000ffff027224 */ /* 0x000fe200078e00ff */
[----:B------:R-:W-:-:S06]  /*3fa0*/  ISETP.NE.U32.AND P2, PT, RZ, c[0x0][0x3e8], PT ;  /* 0x0000fa00ff007a0c */ /* 0x000fcc0003f45070 */
[----:B0-----:R-:W0:Y:S02]  /*3fb0*/  MUFU.RCP R4, R4 ;  /* 0x0000000400047308 */ /* 0x001e240000001000 */
[----:B0-----:R-:W-:-:S06]  /*3fc0*/  IADD3 R3, R4, 0xffffffe, RZ ;  /* 0x0ffffffe04037810 */ /* 0x001fcc0007ffe0ff */
[----:B------:R-:W0:Y:S02]  /*3fd0*/  F2I.FTZ.U32.TRUNC.NTZ R3, R3 ;  /* 0x0000000300037305 */ /* 0x000e24000021f000 */
[----:B0-----:R-:W-:-:S04]  /*3fe0*/  IMAD.MOV R5, RZ, RZ, -R3 ;  /* 0x000000ffff057224 */ /* 0x001fc800078e0a03 */
[----:B------:R-:W-:-:S04]  /*3ff0*/  IMAD R5, R5, c[0x0][0x3e8], RZ ;  /* 0x0000fa0005057a24 */ /* 0x000fc800078e02ff */
[----:B------:R-:W-:-:S04]  /*4000*/  IMAD.HI.U32 R5, R3, R5, R2 ;  /* 0x0000000503057227 */ /* 0x000fc800078e0002 */
[----:B------:R-:W-:Y:S02]  /*4010*/  IMAD.MOV.U32 R3, RZ, RZ, RZ ;  /* 0x000000ffff037224 */ /* 0x000fe400078e00ff */
        /* <DEDUP_REMOVED lines=9> */
.L_x_129:
[----:B------:R-:W-:Y:S05]  /*40b0*/  BSYNC B2 ;  /* 0x0000000000027941 */ /* 0x000fea0003800000 */
.L_x_128:
        /* <DEDUP_REMOVED lines=17> */
[----:B------:R-:W-:Y:S01]  /*41d0*/  IMAD.MOV.U32 R8, RZ, RZ, R18 ;  /* 0x000000ffff087224 */ /* 0x000fe200078e0012 */
[----:B------:R-:W-:Y:S01]  /*41e0*/  MOV R0, 0x4230 ;  /* 0x0000423000007802 */ /* 0x000fe20000000f00 */
[----:B------:R-:W-:Y:S02]  /*41f0*/  IMAD.MOV.U32 R5, RZ, RZ, R19 ;  /* 0x000000ffff057224 */ /* 0x000fe400078e0013 */
[----:B------:R-:W-:Y:S02]  /*4200*/  IMAD.MOV.U32 R3, RZ, RZ, c[0x0][0x3e8] ;  /* 0x0000fa00ff037624 */ /* 0x000fe400078e00ff */
[----:B------:R-:W-:Y:S02]  /*4210*/  IMAD.MOV.U32 R2, RZ, RZ, c[0x0][0x3ec] ;  /* 0x0000fb00ff027624 */ /* 0x000fe400078e00ff */
[----:B------:R-:W-:Y:S05]  /*4220*/  CALL.REL.NOINC `($__internal_1_$__cuda_sm20_div_s64) ;  /* 0x00012bc000007944 */ /* 0x000fea0003c00000 */
[----:B------:R-:W-:Y:S05]  /*4230*/  BRA `(.L_x_133) ;  /* 0x0000013000007947 */ /* 0x000fea0003800000 */
.L_x_132:
        /* <DEDUP_REMOVED lines=9> */
[----:B------:R-:W-:-:S04]  /*42d0*/  IMAD.HI.U32 R2, R7, R18, RZ ;  /* 0x0000001207027227 */ /* 0x000fc800078e00ff */
[----:B------:R-:W-:-:S04]  /*42e0*/  IMAD.MOV R3, RZ, RZ, -R2 ;  /* 0x000000ffff037224 */ /* 0x000fc800078e0a02 */
        /* <DEDUP_REMOVED lines=8> */
.L_x_133:
[----:B------:R-:W-:Y:S05]  /*4370*/  BSYNC B2 ;  /* 0x0000000000027941 */ /* 0x000fea0003800000 */
.L_x_131:
        /* <DEDUP_REMOVED lines=31> */
[----:B------:R-:W-:Y:S02]  /*4570*/  IMAD R8, R10, c[0x0][0x3f8], RZ ;  /* 0x0000fe000a087a24 */ /* 0x000fe400078e02ff */
[----:B------:R-:W-:Y:S02]  /*4580*/  IMAD.MOV.U32 R13, RZ, RZ, RZ ;  /* 0x000000ffff0d7224 */ /* 0x000fe400078e00ff */
[----:B------:R-:W-:Y:S02]  /*4590*/  IMAD.X R5, RZ, RZ, ~R10, P1 ;  /* 0x000000ffff057224 */ /* 0x000fe400008e0e0a */
[----:B------:R-:W-:-:S04]  /*45a0*/  IMAD.WIDE.U32 R6, R11, c[0x0][0x3f8], R12 ;  /* 0x0000fe000b067a25 */ /* 0x000fc800078e000c */
[----:B------:R-:W-:Y:S02]  /*45b0*/  IMAD R5, R5, c[0x0][0x3e8], RZ ;  /* 0x0000fa0005057a24 */ /* 0x000fe400078e02ff */
[----:B------:R-:W-:Y:S02]  /*45c0*/  IMAD R9, R11, c[0x0][0x3fc], R8 ;  /* 0x0000ff000b097a24 */ /* 0x000fe400078e0208 */
[C---:B------:R-:W-:Y:S02]  /*45d0*/  IMAD R5, R14.reuse, c[0x0][0x3ec], R5 ;  /* 0x0000fb000e057a24 */ /* 0x040fe400078e0205 */
[----:B------:R-:W-:-:S04]  /*45e0*/  IMAD.WIDE.U32 R14, R14, c[0x0][0x3e8], R18 ;  /* 0x0000fa000e0e7a25 */ /* 0x000fc800078e0012 */
[----:B------:R-:W-:Y:S02]  /*45f0*/  IMAD.IADD R9, R7, 0x1, R9 ;  /* 0x0000000107097824 */ /* 0x000fe400078e0209 */
[----:B------:R-:W-:Y:S02]  /*4600*/  IMAD.IADD R5, R15, 0x1, R5 ;  /* 0x000000010f057824 */ /* 0x000fe400078e0205 */
[----:B------:R-:W-:Y:S02]  /*4610*/  IMAD.MOV.U32 R8, RZ, RZ, R6 ;  /* 0x000000ffff087224 */ /* 0x000fe400078e0006 */
[----:B------:R-:W-:Y:S02]  /*4620*/  IMAD R5, R5, c[0x0][0x400], RZ ;  /* 0x0001000005057a24 */ /* 0x000fe400078e02ff */
[----:B------:R-:W-:-:S04]  /*4630*/  IMAD.WIDE.U32 R20, R14, c[0x0][0x400], R8 ;  /* 0x000100000e147a25 */ /* 0x000fc800078e0008 */
[----:B------:R-:W-:Y:S01]  /*4640*/  IMAD R5, R14, c[0x0][0x404], R5 ;  /* 0x000101000e057a24 */ /* 0x000fe200078e0205 */
[----:B------:R-:W-:-:S04]  /*4650*/  IADD3 R14, P1, R20, c[0x0][0x3d0], RZ ;  /* 0x0000f400140e7a10 */ /* 0x000fc80007f3e0ff */
[----:B------:R-:W-:-:S05]  /*4660*/  IADD3.X R15, R21, c[0x0][0x3d4], R5, P1, !PT ;  /* 0x0000f500150f7a10 */ /* 0x000fca0000ffe405 */
[----:B------:R-:W2:Y:S01]  /*4670*/  LDG.E.U8.CONSTANT R14, [R14.64] ;  /* 0x000000080e0e7981 */ /* 0x000ea2000c1e9100 */
[----:B------:R-:W-:Y:S02]  /*4680*/  PRMT R5, R2, 0x8880, RZ ;  /* 0x0000888002057816 */ /* 0x000fe400000000ff */
[----:B------:R-:W-:-:S04]  /*4690*/  ISETP.NE.U32.AND P1, PT, R4, 0x1, PT ;  /* 0x000000010400780c */ /* 0x000fc80003f25070 */
[----:B------:R-:W-:Y:S02]  /*46a0*/  ISETP.NE.AND.EX P1, PT, RZ, RZ, PT, P1 ;  /* 0x000000ffff00720c */ /* 0x000fe40003f25310 */
[----:B--2---:R-:W-:-:S04]  /*46b0*/  PRMT R13, R14, 0x8880, RZ ;  /* 0x000088800e0d7816 */ /* 0x004fc800000000ff */
[----:B------:R-:W-:Y:S02]  /*46c0*/  MOV R2, R13 ;  /* 0x0000000d00027202 */ /* 0x000fe40000000f00 */
        /* <DEDUP_REMOVED lines=15> */
[----:B------:R-:W-:Y:S02]  /*47c0*/  IADD3 R15, P2, R18, -R4, RZ ;  /* 0x80000004120f7210 */ /* 0x000fe40007f5e0ff */
[----:B------:R-:W-:-:S03]  /*47d0*/  IADD3.X R7, R9, c[0x0][0x3fc], RZ, P3, !PT ;  /* 0x0000ff0009077a10 */ /* 0x000fc60001ffe4ff */
[----:B------:R-:W-:Y:S01]  /*47e0*/  @P1 IADD3 R13, P3, P4, R18, -c[0x0][0x3e8], -R4 ;  /* 0x8000fa00120d1a10 */ /* 0x000fe20007c7e804 */
[----:B------:R-:W-:Y:S01]  /*47f0*/  IMAD.X R5, R19, 0x1, ~R21, P2 ;  /* 0x0000000113057824 */ /* 0x000fe200010e0e15 */
[----:B------:R-:W-:Y:S01]  /*4800*/  @P1 IADD3 R4, P2, R6, c[0x0][0x3f8], RZ ;  /* 0x0000fe0006041a10 */ /* 0x000fe20007f5e0ff */
[----:B------:R-:W-:Y:S01]  /*4810*/  IMAD.WIDE.U32 R8, R15, c[0x0][0x400], R6 ;  /* 0x000100000f087a25 */ /* 0x000fe200078e0006 */
[----:B------:R-:W-:-:S03]  /*4820*/  @P1 IADD3.X R14, R19, ~c[0x0][0x3ec], ~R21, P3, P4 ;  /* 0x8000fb00130e1a10 */ /* 0x000fc60001fe8c15 */
[----:B------:R-:W-:Y:S01]  /*4830*/  IMAD R16, R5, c[0x0][0x400], RZ ;  /* 0x0001000005107a24 */ /* 0x000fe200078e02ff */
[----:B------:R-:W-:Y:S01]  /*4840*/  @P1 IADD3.X R5, R7, c[0x0][0x3fc], RZ, P2, !PT ;  /* 0x0000ff0007051a10 */ /* 0x000fe200017fe4ff */
[----:B------:R-:W-:Y:S01]  /*4850*/  @P1 IMAD R14, R14, c[0x0][0x400], RZ ;  /* 0x000100000e0e1a24 */ /* 0x000fe200078e02ff */
[----:B------:R-:W-:Y:S01]  /*4860*/  IADD3 R6, P2, R8, c[0x0][0x3d0], RZ ;  /* 0x0000f40008067a10 */ /* 0x000fe20007f5e0ff */
[----:B------:R-:W-:Y:S02]  /*4870*/  IMAD R15, R15, c[0x0][0x404], R16 ;  /* 0x000101000f0f7a24 */ /* 0x000fe400078e0210 */
[----:B------:R-:W-:-:S03]  /*4880*/  @P1 IMAD.WIDE.U32 R4, R13, c[0x0][0x400], R4 ;  /* 0x000100000d041a25 */ /* 0x000fc600078e0004 */
[----:B------:R-:W-:Y:S01]  /*4890*/  IADD3.X R7, R9, c[0x0][0x3d4], R15, P2, !PT ;  /* 0x0000f50009077a10 */ /* 0x000fe200017fe40f */
[----:B------:R-:W-:Y:S01]  /*48a0*/  @P1 IMAD R13, R13, c[0x0][0x404], R14 ;  /* 0x000101000d0d1a24 */ /* 0x000fe200078e020e */
[----:B------:R-:W-:-:S03]  /*48b0*/  @P1 IADD3 R4, P2, R4, c[0x0][0x3d0], RZ ;  /* 0x0000f40004041a10 */ /* 0x000fc60007f5e0ff */
[----:B------:R-:W2:Y:S01]  /*48c0*/  LDG.E.U8.CONSTANT R6, [R6.64] ;  /* 0x0000000806067981 */ /* 0x000ea2000c1e9100 */
[----:B------:R-:W-:-:S05]  /*48d0*/  @P1 IADD3.X R5, R5, c[0x0][0x3d4], R13, P2, !PT ;  /* 0x0000f50005051a10 */ /* 0x000fca00017fe40d */
[----:B------:R-:W3:Y:S01]  /*48e0*/  @P1 LDG.E.U8.CONSTANT R4, [R4.64] ;  /* 0x0000000804041981 */ /* 0x000ee2000c1e9100 */
[----:B--2---:R-:W-:-:S04]  /*48f0*/  PRMT R8, R6, 0x8880, RZ ;  /* 0x0000888006087816 */ /* 0x004fc800000000ff */
[----:B------:R-:W-:Y:S02]  /*4900*/  IADD3 R9, -R8, RZ, RZ ;  /* 0x000000ff08097210 */ /* 0x000fe40007ffe1ff */
[----:B---3--:R-:W-:Y:S02]  /*4910*/  @P1 PRMT R13, R4, 0x8880, RZ ;  /* 0x00008880040d1816 */ /* 0x008fe400000000ff */
[----:B------:R-:W-:-:S03]  /*4920*/  ISETP.NE.AND P2, PT, R2, R9, PT ;  /* 0x000000090200720c */ /* 0x000fc60003f45270 */
[----:B------:R-:W-:Y:S01]  /*4930*/  @P1 IMAD.MOV.U32 R8, RZ, RZ, R13 ;  /* 0x000000ffff081224 */ /* 0x000fe200078e000d */
        /* <DEDUP_REMOVED lines=10> */
.L_x_137:
[----:B------:R-:W-:Y:S05]  /*49e0*/  BSYNC B3 ;  /* 0x0000000000037941 */ /* 0x000fea0003800000 */
.L_x_136:
[----:B------:R-:W-:Y:S01]  /*49f0*/  BSSY B3, `(.L_x_138) ;  /* 0x000011b000037945 */ /* 0x000fe20003800000 */
[----:B------:R-:W-:Y:S05]  /*4a00*/  @!P0 BRA `(.L_x_139) ;  /* 0x0000119000008947 */ /* 0x000fea0003800000 */
[----:B------:R-:W-:Y:S01]  /*4a10*/  IADD3 R7, P0, RZ, -R13, RZ ;  /* 0x8000000dff077210 */ /* 0x000fe20007f1e0ff */
[----:B------:R-:W-:Y:S01]  /*4a20*/  IMAD R4, R14, c[0x0][0x3f8], RZ ;  /* 0x0000fe000e047a24 */ /* 0x000fe200078e02ff */
[----:B------:R-:W-:Y:S01]  /*4a30*/  IADD3 R15, P3, RZ, -c[0x0][0x3e8], RZ ;  /* 0x8000fa00ff0f7a10 */ /* 0x000fe20007f7e0ff */
[----:B------:R-:W-:Y:S02]  /*4a40*/  BSSY B4, `(.L_x_140) ;  /* 0x00000aa000047945 */ /* 0x000fe40003800000 */
[----:B------:R-:W-:Y:S02]  /*4a50*/  IMAD.X R2, RZ, RZ, ~R14, P0 ;  /* 0x000000ffff027224 */ /* 0x000fe400000e0e0e */
[----:B------:R-:W-:-:S04]  /*4a60*/  IMAD.WIDE.U32 R18, R7, c[0x0][0x3e8], R18 ;  /* 0x0000fa0007127a25 */ /* 0x000fc800078e0012 */
[----:B------:R-:W-:Y:S02]  /*4a70*/  IMAD R2, R2, c[0x0][0x3e8], RZ ;  /* 0x0000fa0002027a24 */ /* 0x000fe400078e02ff */
[----:B------:R-:W-:-:S04]  /*4a80*/  IMAD.WIDE.U32 R8, R18, c[0x0][0x400], RZ ;  /* 0x0001000012087a25 */ /* 0x000fc800078e00ff */
[----:B------:R-:W-:Y:S02]  /*4a90*/  IMAD R7, R7, c[0x0][0x3ec], R2 ;  /* 0x0000fb0007077a24 */ /* 0x000fe400078e0202 */
[----:B------:R-:W-:-:S03]  /*4aa0*/  IMAD.X R6, RZ, RZ, ~c[0x0][0x3ec], P3 ;  /* 0x8000fb00ff067624 */ /* 0x000fc600018e06ff */
[----:B------:R-:W-:Y:S01]  /*4ab0*/  IADD3 R2, R19, R7, RZ ;  /* 0x0000000713027210 */ /* 0x000fe20007ffe0ff */
[----:B------:R-:W-:Y:S01]  /*4ac0*/  IMAD R6, R6, c[0x0][0x400], RZ ;  /* 0x0001000006067a24 */ /* 0x000fe200078e02ff */
[----:B------:R-:W-:-:S03]  /*4ad0*/  IADD3 R7, P0, R13, -0x1, RZ ;  /* 0xffffffff0d077810 */ /* 0x000fc60007f1e0ff */
[----:B------:R-:W-:Y:S01]  /*4ae0*/  IMAD R11, R2, c[0x0][0x400], RZ ;  /* 0x00010000020b7a24 */ /* 0x000fe200078e02ff */
[----:B------:R-:W-:-:S03]  /*4af0*/  IADD3 R2, P2, -R7, R0, RZ ;  /* 0x0000000007027210 */ /* 0x000fc60007f5e1ff */
[----:B------:R-:W-:Y:S01]  /*4b00*/  IMAD R11, R18, c[0x0][0x404], R11 ;  /* 0x00010100120b7a24 */ /* 0x000fe200078e020b */
[----:B------:R-:W-:Y:S02]  /*4b10*/  ISETP.GT.U32.AND P1, PT, R2, 0xc, PT ;  /* 0x0000000c0200780c */ /* 0x000fe40003f24070 */
[----:B------:R-:W-:Y:S01]  /*4b20*/  IADD3.X R2, R14, -0x1, RZ, P0, !PT ;  /* 0xffffffff0e027810 */ /* 0x000fe200007fe4ff */
[----:B------:R-:W-:Y:S01]  /*4b30*/  IMAD.IADD R9, R9, 0x1, R11 ;  /* 0x0000000109097824 */ /* 0x000fe200078e020b */
[----:B------:R-:W-:Y:S01]  /*4b40*/  PLOP3.LUT P0, PT, PT, PT, PT, 0x80, 0x0 ;  /* 0x000000000000781c */ /* 0x000fe20003f0f070 */
[----:B------:R-:W-:Y:S02]  /*4b50*/  IMAD R11, R13, c[0x0][0x3fc], R4 ;  /* 0x0000ff000d0b7a24 */ /* 0x000fe400078e0204 */
[----:B------:R-:W-:Y:S02]  /*4b60*/  IMAD.X R4, R3, 0x1, ~R2, P2 ;  /* 0x0000000103047824 */ /* 0x000fe400010e0e02 */
[----:B------:R-:W-:-:S02]  /*4b70*/  IMAD.MOV.U32 R14, RZ, RZ, c[0x0][0x400] ;  /* 0x00010000ff0e7624 */ /* 0x000fc400078e00ff */
[----:B------:R-:W-:Y:S01]  /*4b80*/  IMAD.WIDE.U32 R8, R13, c[0x0][0x3f8], R8 ;  /* 0x0000fe000d087a25 */ /* 0x000fe200078e0008 */
[----:B------:R-:W-:-:S03]  /*4b90*/  ISETP.GT.AND.EX P1, PT, R4, RZ, PT, P1 ;  /* 0x000000ff0400720c */ /* 0x000fc60003f24310 */
[C---:B------:R-:W-:Y:S01]  /*4ba0*/  IMAD R13, R15.reuse, c[0x0][0x404], R6 ;  /* 0x000101000f0d7a24 */ /* 0x040fe200078e0206 */
[----:B------:R-:W-:Y:S01]  /*4bb0*/  IADD3 R10, P2, P3, R8, c[0x0][0x3d0], R12 ;  /* 0x0000f400080a7a10 */ /* 0x000fe20007b5e00c */
[----:B------:R-:W-:-:S04]  /*4bc0*/  IMAD.WIDE.U32 R14, R15, R14, c[0x0][0x3f8] ;  /* 0x0000fe000f0e7625 */ /* 0x000fc800078e000e */
[----:B------:R-:W-:Y:S01]  /*4bd0*/  IMAD.IADD R11, R9, 0x1, R11 ;  /* 0x00000001090b7824 */ /* 0x000fe200078e020b */
[----:B------:R-:W-:-:S04]  /*4be0*/  IADD3 R8, R15, R13, RZ ;  /* 0x0000000d0f087210 */ /* 0x000fc80007ffe0ff */
[----:B------:R-:W-:Y:S01]  /*4bf0*/  IADD3.X R11, R11, c[0x0][0x3d4], RZ, P2, P3 ;  /* 0x0000f5000b0b7a10 */ /* 0x000fe200017e64ff */
[----:B------:R-:W-:Y:S05]  /*4c00*/  @!P1 BRA `(.L_x_141) ;  /* 0x000008d000009947 */ /* 0x000fea0003800000 */
[----:B------:R-:W-:Y:S02]  /*4c10*/  IADD3 R6, P1, R0, -0xc, RZ ;  /* 0xfffffff400067810 */ /* 0x000fe40007f3e0ff */
[----:B------:R-:W-:Y:S02]  /*4c20*/  PLOP3.LUT P0, PT, PT, PT, PT, 0x8, 0x0 ;  /* 0x000000000000781c */ /* 0x000fe40003f0e170 */
[----:B------:R-:W-:Y:S02]  /*4c30*/  IADD3.X R9, R3, -0x1, RZ, P1, !PT ;  /* 0xffffffff03097810 */ /* 0x000fe40000ffe4ff */
.L_x_142:
[----:B------:R-:W-:Y:S01]  /*4c40*/  IMAD.MOV.U32 R18, RZ, RZ, R10 ;  /* 0x000000ffff127224 */ /* 0x000fe200078e000a */
[----:B------:R-:W-:Y:S01]  /*4c50*/  IADD3 R24, P1, R10, R14, RZ ;  /* 0x0000000e0a187210 */ /* 0x000fe20007f3e0ff */
[----:B------:R-:W-:-:S05]  /*4c60*/  IMAD.MOV.U32 R19, RZ, RZ, R11 ;  /* 0x000000ffff137224 */ /* 0x000fca00078e000b */
[----:B------:R0:W2:Y:S01]  /*4c70*/  LDG.E.U8.CONSTANT R10, [R18.64] ;  /* 0x00000008120a7981 */ /* 0x0000a2000c1e9100 */
        /* <DEDUP_REMOVED lines=8> */
[----:B------:R0:W5:Y:S01]  /*4d00*/  LDG.E.U8.CONSTANT R12, [R32.64] ;  /* 0x00000008200c7981 */ /* 0x000162000c1e9100 */
[----:B------:R-:W-:Y:S02]  /*4d10*/  IADD3.X R29, R33, R8, RZ, P1, !PT ;  /* 0x00000008211d7210 */ /* 0x000fe40000ffe4ff */
[----:B------:R-:W-:-:S03]  /*4d20*/  IADD3 R26, P1, R28, R14, RZ ;  /* 0x0000000e1c1a7210 */ /* 0x000fc60007f3e0ff */
[----:B------:R1:W5:Y:S02]  /*4d30*/  LDG.E.U8.CONSTANT R13, [R28.64] ;  /* 0x000000081c0d7981 */ /* 0x000364000c1e9100 */
[----:B------:R-:W-:Y:S01]  /*4d40*/  IMAD.X R27, R29, 0x1, R8, P1 ;  /* 0x000000011d1b7824 */ /* 0x000fe200008e0608 */
[----:B------:R-:W-:-:S04]  /*4d50*/  IADD3 R20, P1, R26, R14, RZ ;  /* 0x0000000e1a147210 */ /* 0x000fc80007f3e0ff */
[----:B------:R1:W5:Y:S01]  /*4d60*/  LDG.E.U8.CONSTANT R16, [R26.64] ;  /* 0x000000081a107981 */ /* 0x000362000c1e9100 */
[----:B------:R-:W-:Y:S01]  /*4d70*/  IMAD.X R21, R27, 0x1, R8, P1 ;  /* 0x000000011b157824 */ /* 0x000fe200008e0608 */
[----:B0-----:R-:W-:-:S04]  /*4d80*/  IADD3 R18, P1, R20, R14, RZ ;  /* 0x0000000e14127210 */ /* 0x001fc80007f3e0ff */
[----:B----4-:R0:W4:Y:S01]  /*4d90*/  LDG.E.U8.CONSTANT R30, [R20.64] ;  /* 0x00000008141e7981 */ /* 0x010122000c1e9100 */
[----:B------:R-:W-:Y:S01]  /*4da0*/  IMAD.X R19, R21, 0x1, R8, P1 ;  /* 0x0000000115137824 */ /* 0x000fe200008e0608 */
[----:B-1----:R-:W-:-:S04]  /*4db0*/  IADD3 R24, P1, R18, R14, RZ ;  /* 0x0000000e12187210 */ /* 0x002fc80007f3e0ff */
[----:B------:R1:W4:Y:S01]  /*4dc0*/  LDG.E.U8.CONSTANT R31, [R18.64] ;  /* 0x00000008121f7981 */ /* 0x000322000c1e9100 */
[----:B------:R-:W-:Y:S01]  /*4dd0*/  IMAD.X R25, R19, 0x1, R8, P1 ;  /* 0x0000000113197824 */ /* 0x000fe200008e0608 */
[----:B------:R-:W-:-:S04]  /*4de0*/  IADD3 R28, P1, R24, R14, RZ ;  /* 0x0000000e181c7210 */ /* 0x000fc80007f3e0ff */
[----:B------:R1:W4:Y:S01]  /*4df0*/  LDG.E.U8.CONSTANT R32, [R24.64] ;  /* 0x0000000818207981 */ /* 0x000322000c1e9100 */
[----:B------:R-:W-:Y:S01]  /*4e00*/  IMAD.X R29, R25, 0x1, R8, P1 ;  /* 0x00000001191d7824 */ /* 0x000fe200008e0608 */
[----:B------:R-:W-:-:S04]  /*4e10*/  IADD3 R26, P1, R28, R14, RZ ;  /* 0x0000000e1c1a7210 */ /* 0x000fc80007f3e0ff */
[----:B------:R1:W4:Y:S01]  /*4e20*/  LDG.E.U8.CONSTANT R33, [R28.64] ;  /* 0x000000081c217981 */ /* 0x000322000c1e9100 */
[----:B------:R-:W-:Y:S02]  /*4e30*/  IADD3.X R27, R29, R8, RZ, P1, !PT ;  /* 0x000000081d1b7210 */ /* 0x000fe40000ffe4ff */
[----:B0-----:R-:W-:-:S03]  /*4e40*/  IADD3 R20, P1, R26, R14, RZ ;  /* 0x0000000e1a147210 */ /* 0x001fc60007f3e0ff */
[----:B------:R0:W4:Y:S02]  /*4e50*/  LDG.E.U8.CONSTANT R34, [R26.64] ;  /* 0x000000081a227981 */ /* 0x000124000c1e9100 */
        /* <DEDUP_REMOVED lines=8> */
[----:B------:R-:W4:Y:S01]  /*4ee0*/  LDG.E.U8.CONSTANT R24, [R24.64] ;  /* 0x0000000818187981 */ /* 0x000f22000c1e9100 */
[----:B------:R-:W-:Y:S01]  /*4ef0*/  IMAD.X R29, R25, 0x1, R8, P1 ;  /* 0x00000001191d7824 */ /* 0x000fe200008e0608 */
[----:B0-----:R-:W-:-:S04]  /*4f00*/  IADD3 R26, P1, R28, R14, RZ ;  /* 0x0000000e1c1a7210 */ /* 0x001fc80007f3e0ff */
[----:B------:R-:W4:Y:S01]  /*4f10*/  LDG.E.U8.CONSTANT R28, [R28.64] ;  /* 0x000000081c1c7981 */ /* 0x000f22000c1e9100 */
[----:B------:R-:W-:-:S05]  /*4f20*/  IMAD.X R27, R29, 0x1, R8, P1 ;  /* 0x000000011d1b7824 */ /* 0x000fca00008e0608 */
[----:B-1----:R-:W4:Y:S01]  /*4f30*/  LDG.E.U8.CONSTANT R21, [R26.64] ;  /* 0x000000081a157981 */ /* 0x002f22000c1e9100 */
[----:B------:R-:W-:-:S04]  /*4f40*/  LOP3.LUT R5, R5, 0xffff, RZ, 0xc0, !PT ;  /* 0x0000ffff05057812 */ /* 0x000fc800078ec0ff */
[----:B------:R-:W-:Y:S02]  /*4f50*/  PRMT R19, R5, 0x8880, RZ ;  /* 0x0000888005137816 */ /* 0x000fe400000000ff */
[----:B------:R-:W-:-:S05]  /*4f60*/  IADD3 R7, P2, R7, 0x10, RZ ;  /* 0x0000001007077810 */ /* 0x000fca0007f5e0ff */
[----:B------:R-:W-:Y:S01]  /*4f70*/  IMAD.X R2, RZ, RZ, R2, P2 ;  /* 0x000000ffff027224 */ /* 0x000fe200010e0602 */
[----:B--2---:R-:W-:-:S04]  /*4f80*/  PRMT R10, R10, 0x8880, RZ ;  /* 0x000088800a0a7816 */ /* 0x004fc800000000ff */
[----:B------:R-:W-:Y:S01]  /*4f90*/  MOV R5, R10 ;  /* 0x0000000a00057202 */ /* 0x000fe20000000f00 */
[----:B------:R-:W-:Y:S01]  /*4fa0*/  IMAD.MOV.U32 R10, RZ, RZ, R19 ;  /* 0x000000ffff0a7224 */ /* 0x000fe200078e0013 */
[----:B---3--:R-:W-:-:S03]  /*4fb0*/  PRMT R11, R11, 0x8880, RZ ;  /* 0x000088800b0b7816 */ /* 0x008fc600000000ff */
[----:B------:R-:W-:-:S05]  /*4fc0*/  IMAD.MOV R5, RZ, RZ, -R5 ;  /* 0x000000ffff057224 */ /* 0x000fca00078e0a05 */
[----:B------:R-:W-:Y:S01]  /*4fd0*/  ISETP.NE.AND P1, PT, R10, R5, PT ;  /* 0x000000050a00720c */ /* 0x000fe20003f25270 */
[----:B------:R-:W-:Y:S01]  /*4fe0*/  IMAD.MOV.U32 R5, RZ, RZ, R11 ;  /* 0x000000ffff057224 */ /* 0x000fe200078e000b */
[----:B-----5:R-:W-:Y:S02]  /*4ff0*/  PRMT R10, R4, 0x8880, RZ ;  /* 0x00008880040a7816 */ /* 0x020fe400000000ff */
[----:B------:R-:W-:Y:S01]  /*5000*/  SEL R4, RZ, 0x1, !P1 ;  /* 0x00000001ff047807 */ /* 0x000fe20004800000 */
[----:B------:R-:W-:Y:S02]  /*5010*/  IMAD.MOV R11, RZ, RZ, -R5 ;  /* 0x000000ffff0b7224 */ /* 0x000fe400078e0a05 */
[----:B------:R-:W-:Y:S01]  /*5020*/  IMAD.MOV.U32 R5, RZ, RZ, R10 ;  /* 0x000000ffff057224 */ /* 0x000fe200078e000a */
[----:B------:R-:W-:Y:S02]  /*5030*/  PRMT R12, R12, 0x8880, RZ ;  /* 0x000088800c0c7816 */ /* 0x000fe400000000ff */
[----:B------:R-:W-:-:S02]  /*5040*/  ISETP.NE.AND P1, PT, R4, R11, PT ;  /* 0x0000000b0400720c */ /* 0x000fc40003f25270 */
[----:B------:R-:W-:Y:S02]  /*5050*/  IADD3 R11, -R5, RZ, RZ ;  /* 0x000000ff050b7210 */ /* 0x000fe40007ffe1ff */
        /* <DEDUP_REMOVED lines=12> */
[----:B----4-:R-:W-:Y:S02]  /*5120*/  PRMT R30, R30, 0x8880, RZ ;  /* 0x000088801e1e7816 */ /* 0x010fe400000000ff */
[----:B------:R-:W-:Y:S02]  /*5130*/  ISETP.NE.AND P1, PT, R4, R11, PT ;  /* 0x0000000b0400720c */ /* 0x000fe40003f25270 */
[----:B------:R-:W-:Y:S02]  /*5140*/  IADD3 R11, -R5, RZ, RZ ;  /* 0x000000ff050b7210 */ /* 0x000fe40007ffe1ff */
[----:B------:R-:W-:Y:S01]  /*5150*/  SEL R4, RZ, 0x1, !P1 ;  /* 0x00000001ff047807 */ /* 0x000fe20004800000 */
[----:B------:R-:W-:Y:S01]  /*5160*/  IMAD.MOV.U32 R5, RZ, RZ, R30 ;  /* 0x000000ffff057224 */ /* 0x000fe200078e001e */
        /* <DEDUP_REMOVED lines=39> */
[----:B------:R-:W-:-:S03]  /*53e0*/  IMAD.MOV.U32 R5, RZ, RZ, R28 ;  /* 0x000000ffff057224 */ /* 0x000fc600078e001c */
[----:B------:R-:W-:Y:S01]  /*53f0*/  ISETP.NE.AND P1, PT, R4, R11, PT ;  /* 0x0000000b0400720c */ /* 0x000fe20003f25270 */
[----:B------:R-:W-:-:S03]  /*5400*/  IMAD.MOV R11, RZ, RZ, -R5 ;  /* 0x000000ffff0b7224 */ /* 0x000fc600078e0a05 */
[----:B------:R-:W-:-:S04]  /*5410*/  SEL R4, RZ, 0x1, !P1 ;  /* 0x00000001ff047807 */ /* 0x000fc80004800000 */
[----:B------:R-:W-:Y:S02]  /*5420*/  ISETP.NE.AND P1, PT, R4, R11, PT ;  /* 0x0000000b0400720c */ /* 0x000fe40003f25270 */
[----:B------:R-:W-:Y:S02]  /*5430*/  PRMT R21, R21, 0x8880, RZ ;  /* 0x0000888015157816 */ /* 0x000fe400000000ff */
[----:B------:R-:W-:Y:S02]  /*5440*/  SEL R4, RZ, 0x1, !P1 ;  /* 0x00000001ff047807 */ /* 0x000fe40004800000 */
[----:B------:R-:W-:Y:S01]  /*5450*/  ISETP.GE.U32.AND P1, PT, R7, R6, PT ;  /* 0x000000060700720c */ /* 0x000fe20003f26070 */
[----:B------:R-:W-:-:S03]  /*5460*/  IMAD.MOV.U32 R5, RZ, RZ, R21 ;  /* 0x000000ffff057224 */ /* 0x000fc600078e0015 */
[----:B------:R-:W-:Y:S02]  /*5470*/  ISETP.GE.AND.EX P1, PT, R2, R9, PT, P1 ;  /* 0x000000090200720c */ /* 0x000fe40003f26310 */
[----:B------:R-:W-:Y:S02]  /*5480*/  IADD3 R5, -R5, RZ, RZ ;  /* 0x000000ff05057210 */ /* 0x000fe40007ffe1ff */
[----:B------:R-:W-:Y:S02]  /*5490*/  IADD3 R10, P3, R26, R14, RZ ;  /* 0x0000000e1a0a7210 */ /* 0x000fe40007f7e0ff */
[----:B------:R-:W-:-:S03]  /*54a0*/  ISETP.NE.AND P2, PT, R4, R5, PT ;  /* 0x000000050400720c */ /* 0x000fc60003f45270 */
[----:B------:R-:W-:Y:S01]  /*54b0*/  IMAD.X R11, R27, 0x1, R8, P3 ;  /* 0x000000011b0b7824 */ /* 0x000fe200018e0608 */
[----:B------:R-:W-:-:S03]  /*54c0*/  SEL R5, RZ, 0x1, !P2 ;  /* 0x00000001ff057807 */ /* 0x000fc60005000000 */
[----:B------:R-:W-:Y:S05]  /*54d0*/  @!P1 BRA `(.L_x_142) ;  /* 0xfffff76000009947 */ /* 0x000fea000383ffff */
.L_x_141:
[----:B------:R-:W-:Y:S05]  /*54e0*/  BSYNC B4 ;  /* 0x0000000000047941 */ /* 0x000fea0003800000 */
.L_x_140:
[----:B------:R-:W-:Y:S01]  /*54f0*/  IADD3 R4, P2, -R7, R0, RZ ;  /* 0x0000000007047210 */ /* 0x000fe20007f5e1ff */
[----:B------:R-:W-:Y:S03]  /*5500*/  BSSY B4, `(.L_x_143) ;  /* 0x0000046000047945 */ /* 0x000fe60003800000 */
[----:B------:R-:W-:Y:S01]  /*5510*/  ISETP.GT.U32.AND P1, PT, R4, 0x4, PT ;  /* 0x000000040400780c */ /* 0x000fe20003f24070 */
[----:B------:R-:W-:-:S05]  /*5520*/  IMAD.X R4, R3, 0x1, ~R2, P2 ;  /* 0x0000000103047824 */ /* 0x000fca00010e0e02 */
[----:B------:R-:W-:-:S13]  /*5530*/  ISETP.GT.AND.EX P1, PT, R4, RZ, PT, P1 ;  /* 0x000000ff0400720c */ /* 0x000fda0003f24310 */
[----:B------:R-:W-:Y:S05]  /*5540*/  @!P1 BRA `(.L_x_144) ;  /* 0x0000041000009947 */ /* 0x000fea0003800000 */
[-C--:B------:R-:W-:Y:S01]  /*5550*/  IADD3 R20, P0, R10, R14.reuse, RZ ;  /* 0x0000000e0a147210 */ /* 0x080fe20007f1e0ff */
[----:B------:R0:W2:Y:S04]  /*5560*/  LDG.E.U8.CONSTANT R32, [R10.64] ;  /* 0x000000080a207981 */ /* 0x0000a8000c1e9100 */
[----:B------:R-:W-:Y:S01]  /*5570*/  IMAD.X R21, R11, 0x1, R8, P0 ;  /* 0x000000010b157824 */ /* 0x000fe200000e0608 */
[----:B------:R-:W-:-:S05]  /*5580*/  IADD3 R24, P0, R20, R14, RZ ;  /* 0x0000000e14187210 */ /* 0x000fca0007f1e0ff */
[----:B------:R-:W-:Y:S02]  /*5590*/  IMAD.X R25, R21, 0x1, R8, P0 ;  /* 0x0000000115197824 */ /* 0x000fe400000e0608 */
[----:B------:R1:W3:Y:S01]  /*55a0*/  LDG.E.U8.CONSTANT R21, [R20.64] ;  /* 0x0000000814157981 */ /* 0x0002e2000c1e9100 */
[----:B------:R-:W-:-:S03]  /*55b0*/  IADD3 R26, P0, R24, R14, RZ ;  /* 0x0000000e181a7210 */ /* 0x000fc60007f1e0ff */
[----:B------:R-:W4:Y:S01]  /*55c0*/  LDG.E.U8.CONSTANT R19, [R24.64] ;  /* 0x0000000818137981 */ /* 0x000f22000c1e9100 */
[----:B------:R-:W-:Y:S02]  /*55d0*/  IADD3.X R27, R25, R8, RZ, P0, !PT ;  /* 0x00000008191b7210 */ /* 0x000fe400007fe4ff */
[----:B------:R-:W-:-:S03]  /*55e0*/  IADD3 R28, P0, R26, R14, RZ ;  /* 0x0000000e1a1c7210 */ /* 0x000fc60007f1e0ff */
[----:B------:R-:W5:Y:S02]  /*55f0*/  LDG.E.U8.CONSTANT R18, [R26.64] ;  /* 0x000000081a127981 */ /* 0x000f64000c1e9100 */
        /* <DEDUP_REMOVED lines=9> */
[----:B------:R-:W-:-:S05]  /*5690*/  IMAD.X R11, R13, 0x1, R8, P0 ;  /* 0x000000010d0b7824 */ /* 0x000fca00000e0608 */
[----:B------:R0:W5:Y:S01]  /*56a0*/  LDG.E.U8.CONSTANT R4, [R10.64] ;  /* 0x000000080a047981 */ /* 0x000162000c1e9100 */
[----:B------:R-:W-:Y:S02]  /*56b0*/  LOP3.LUT R5, R5, 0xffff, RZ, 0xc0, !PT ;  /* 0x0000ffff05057812 */ /* 0x000fe400078ec0ff */
[----:B------:R-:W-:Y:S02]  /*56c0*/  IADD3 R7, P3, R7, 0x8, RZ ;  /* 0x0000000807077810 */ /* 0x000fe40007f7e0ff */
[----:B-1----:R-:W-:-:S03]  /*56d0*/  PRMT R20, R5, 0x8880, RZ ;  /* 0x0000888005147816 */ /* 0x002fc600000000ff */
[----:B------:R-:W-:Y:S01]  /*56e0*/  IMAD.X R2, RZ, RZ, R2, P3 ;  /* 0x000000ffff027224 */ /* 0x000fe200018e0602 */
[----:B0-----:R-:W-:-:S05]  /*56f0*/  IADD3 R10, P2, R10, R14, RZ ;  /* 0x0000000e0a0a7210 */ /* 0x001fca0007f5e0ff */
[----:B------:R-:W-:Y:S01]  /*5700*/  IMAD.X R11, R11, 0x1, R8, P2 ;  /* 0x000000010b0b7824 */ /* 0x000fe200010e0608 */
[----:B--2---:R-:W-:-:S04]  /*5710*/  PRMT R32, R32, 0x8880, RZ ;  /* 0x0000888020207816 */ /* 0x004fc800000000ff */
[----:B------:R-:W-:-:S05]  /*5720*/  MOV R5, R32 ;  /* 0x0000002000057202 */ /* 0x000fca0000000f00 */
[----:B------:R-:W-:Y:S01]  /*5730*/  IMAD.MOV R5, RZ, RZ, -R5 ;  /* 0x000000ffff057224 */ /* 0x000fe200078e0a05 */
[----:B---3--:R-:W-:-:S04]  /*5740*/  PRMT R12, R21, 0x8880, RZ ;  /* 0x00008880150c7816 */ /* 0x008fc800000000ff */
[----:B------:R-:W-:Y:S02]  /*5750*/  ISETP.NE.AND P0, PT, R20, R5, PT ;  /* 0x000000051400720c */ /* 0x000fe40003f05270 */
[----:B----4-:R-:W-:Y:S01]  /*5760*/  PRMT R19, R19, 0x8880, RZ ;  /* 0x0000888013137816 */ /* 0x010fe200000000ff */
[----:B------:R-:W-:Y:S01]  /*5770*/  IMAD.MOV R20, RZ, RZ, -R12 ;  /* 0x000000ffff147224 */ /* 0x000fe200078e0a0c */
[----:B------:R-:W-:-:S03]  /*5780*/  SEL R5, RZ, 0x1, !P0 ;  /* 0x00000001ff057807 */ /* 0x000fc60004000000 */
[----:B------:R-:W-:Y:S01]  /*5790*/  IMAD.MOV.U32 R12, RZ, RZ, R19 ;  /* 0x000000ffff0c7224 */ /* 0x000fe200078e0013 */
[----:B------:R-:W-:Y:S02]  /*57a0*/  ISETP.NE.AND P0, PT, R5, R20, PT ;  /* 0x000000140500720c */ /* 0x000fe40003f05270 */
[----:B-----5:R-:W-:Y:S01]  /*57b0*/  PRMT R13, R18, 0x8880, RZ ;  /* 0x00008880120d7816 */ /* 0x020fe200000000ff */
[----:B------:R-:W-:Y:S01]  /*57c0*/  IMAD.MOV R18, RZ, RZ, -R12 ;  /* 0x000000ffff127224 */ /* 0x000fe200078e0a0c */
[----:B------:R-:W-:Y:S02]  /*57d0*/  SEL R5, RZ, 0x1, !P0 ;  /* 0x00000001ff057807 */ /* 0x000fe40004000000 */
[----:B------:R-:W-:Y:S02]  /*57e0*/  MOV R12, R13 ;  /* 0x0000000d000c7202 */ /* 0x000fe40000000f00 */
[----:B------:R-:W-:Y:S02]  /*57f0*/  ISETP.NE.AND P0, PT, R5, R18, PT ;  /* 0x000000120500720c */ /* 0x000fe40003f05270 */
[----:B------:R-:W-:Y:S01]  /*5800*/  PRMT R13, R16, 0x8880, RZ ;  /* 0x00008880100d7816 */ /* 0x000fe200000000ff */
[----:B------:R-:W-:Y:S01]  /*5810*/  IMAD.MOV R16, RZ, RZ, -R12 ;  /* 0x000000ffff107224 */ /* 0x000fe200078e0a0c */
[----:B------:R-:W-:-:S02]  /*5820*/  SEL R5, RZ, 0x1, !P0 ;  /* 0x00000001ff057807 */ /* 0x000fc40004000000 */
[----:B------:R-:W-:Y:S01]  /*5830*/  PRMT R9, R9, 0x8880, RZ ;  /* 0x0000888009097816 */ /* 0x000fe200000000ff */
[----:B------:R-:W-:Y:S01]  /*5840*/  IMAD.MOV.U32 R12, RZ, RZ, R13 ;  /* 0x000000ffff0c7224 */ /* 0x000fe200078e000d */
[----:B------:R-:W-:-:S03]  /*5850*/  ISETP.NE.AND P0, PT, R5, R16, PT ;  /* 0x000000100500720c */ /* 0x000fc60003f05270 */
[----:B------:R-:W-:Y:S01]  /*5860*/  IMAD.MOV R12, RZ, RZ, -R12 ;  /* 0x000000ffff0c7224 */ /* 0x000fe200078e0a0c */
[----:B------:R-:W-:Y:S02]  /*5870*/  SEL R5, RZ, 0x1, !P0 ;  /* 0x00000001ff057807 */ /* 0x000fe40004000000 */
[----:B------:R-:W-:Y:S02]  /*5880*/  PRMT R6, R6, 0x8880, RZ ;  /* 0x0000888006067816 */ /* 0x000fe400000000ff */
[----:B------:R-:W-:Y:S01]  /*5890*/  ISETP.NE.AND P0, PT, R5, R12, PT ;  /* 0x0000000c0500720c */ /* 0x000fe20003f05270 */
[----:B------:R-:W-:Y:S01]  /*58a0*/  IMAD.MOV R12, RZ, RZ, -R9 ;  /* 0x000000ffff0c7224 */ /* 0x000fe200078e0a09 */
[----:B------:R-:W-:Y:S02]  /*58b0*/  IADD3 R9, -R6, RZ, RZ ;  /* 0x000000ff06097210 */ /* 0x000fe40007ffe1ff */
[----:B------:R-:W-:-:S04]  /*58c0*/  SEL R5, RZ, 0x1, !P0 ;  /* 0x00000001ff057807 */ /* 0x000fc80004000000 */
[----:B------:R-:W-:Y:S02]  /*58d0*/  ISETP.NE.AND P0, PT, R5, R12, PT ;  /* 0x0000000c0500720c */ /* 0x000fe40003f05270 */
[----:B------:R-:W-:Y:S02]  /*58e0*/  PRMT R5, R4, 0x8880, RZ ;  /* 0x0000888004057816 */ /* 0x000fe400000000ff */
[----:B------:R-:W-:-:S03]  /*58f0*/  SEL R4, RZ, 0x1, !P0 ;  /* 0x00000001ff047807 */ /* 0x000fc60004000000 */
[----:B------:R-:W-:Y:S01]  /*5900*/  IMAD.MOV R5, RZ, RZ, -R5 ;  /* 0x000000ffff057224 */ /* 0x000fe200078e0a05 */
[----:B------:R-:W-:-:S04]  /*5910*/  ISETP.NE.AND P0, PT, R4, R9, PT ;  /* 0x000000090400720c */ /* 0x000fc80003f05270 */
[----:B------:R-:W-:Y:S02]  /*5920*/  SEL R4, RZ, 0x1, !P0 ;  /* 0x00000001ff047807 */ /* 0x000fe40004000000 */
[----:B------:R-:W-:Y:S02]  /*5930*/  PLOP3.LUT P0, PT, PT, PT, PT, 0x8, 0x0 ;  /* 0x000000000000781c */ /* 0x000fe40003f0e170 */
[----:B------:R-:W-:-:S04]  /*5940*/  ISETP.NE.AND P1, PT, R4, R5, PT ;  /* 0x000000050400720c */ /* 0x000fc80003f25270 */
[----:B------:R-:W-:-:S04]  /*5950*/  SEL R5, RZ, 0x1, !P1 ;  /* 0x00000001ff057807 */ /* 0x000fc80004800000 */
.L_x_144:
[----:B------:R-:W-:Y:S05]  /*5960*/  BSYNC B4 ;  /* 0x0000000000047941 */ /* 0x000fea0003800000 */
.L_x_143:
[----:B------:R-:W-:-:S04]  /*5970*/  ISETP.LT.U32.AND P1, PT, R7, R0, PT ;  /* 0x000000000700720c */ /* 0x000fc80003f21070 */
[----:B------:R-:W-:-:S13]  /*5980*/  ISETP.LT.OR.EX P0, PT, R2, R3, P0, P1 ;  /* 0x000000030200720c */ /* 0x000fda0000701710 */
[----:B------:R-:W-:Y:S05]  /*5990*/  @!P0 BRA `(.L_x_139) ;  /* 0x0000020000008947 */ /* 0x000fea0003800000 */
[----:B------:R-:W-:Y:S01]  /*59a0*/  IMAD.MOV.U32 R2, RZ, RZ, R10 ;  /* 0x000000ffff027224 */ /* 0x000fe200078e000a */
[----:B------:R-:W-:Y:S02]  /*59b0*/  MOV R3, R11 ;  /* 0x0000000b00037202 */ /* 0x000fe40000000f00 */
[----:B------:R-:W-:-:S03]  /*59c0*/  IADD3 R6, P0, R10, R14, RZ ;  /* 0x0000000e0a067210 */ /* 0x000fc60007f1e0ff */
[----:B------:R0:W2:Y:S02]  /*59d0*/  LDG.E.U8.CONSTANT R0, [R2.64] ;  /* 0x0000000802007981 */ /* 0x0000a4000c1e9100 */
[----:B------:R-:W-:Y:S01]  /*59e0*/  IMAD.X R7, R11, 0x1, R8, P0 ;  /* 0x000000010b077824 */ /* 0x000fe200000e0608 */
[----:B------:R-:W-:-:S04]  /*59f0*/  IADD3 R10, P0, R6, R14, RZ ;  /* 0x0000000e060a7210 */ /* 0x000fc80007f1e0ff */
[----:B------:R-:W3:Y:S01]  /*5a00*/  LDG.E.U8.CONSTANT R6, [R6.64] ;  /* 0x0000000806067981 */ /* 0x000ee2000c1e9100 */
        /* <DEDUP_REMOVED lines=10> */
[----:B------:R-:W-:Y:S02]  /*5ab0*/  ISETP.NE.AND P0, PT, R3, R0, PT ;  /* 0x000000000300720c */ /* 0x000fe40003f05270 */
[----:B----4-:R-:W-:Y:S02]  /*5ac0*/  PRMT R4, R4, 0x8880, RZ ;  /* 0x0000888004047816 */ /* 0x010fe400000000ff */
[----:B------:R-:W-:Y:S02]  /*5ad0*/  SEL R0, RZ, 0x1, !P0 ;  /* 0x00000001ff007807 */ /* 0x000fe40004000000 */
[----:B------:R-:W-:Y:S01]  /*5ae0*/  IADD3 R3, -R2, RZ, RZ ;  /* 0x000000ff02037210 */ /* 0x000fe20007ffe1ff */
[----:B------:R-:W-:Y:S01]  /*5af0*/  IMAD.MOV.U32 R2, RZ, RZ, R4 ;  /* 0x000000ffff027224 */ /* 0x000fe200078e0004 */
[----:B-----5:R-:W-:Y:S02]  /*5b00*/  PRMT R14, R14, 0x8880, RZ ;  /* 0x000088800e0e7816 */ /* 0x020fe400000000ff */
[----:B------:R-:W-:Y:S01]  /*5b10*/  ISETP.NE.AND P0, PT, R0, R3, PT ;  /* 0x000000030000720c */ /* 0x000fe20003f05270 */
[----:B------:R-:W-:-:S03]  /*5b20*/  IMAD.MOV R3, RZ, RZ, -R2 ;  /* 0x000000ffff037224 */ /* 0x000fc600078e0a02 */
[----:B------:R-:W-:Y:S01]  /*5b30*/  SEL R0, RZ, 0x1, !P0 ;  /* 0x00000001ff007807 */ /* 0x000fe20004000000 */
[----:B------:R-:W-:-:S03]  /*5b40*/  IMAD.MOV.U32 R2, RZ, RZ, R14 ;  /* 0x000000ffff027224 */ /* 0x000fc600078e000e */
[----:B------:R-:W-:Y:S01]  /*5b50*/  ISETP.NE.AND P0, PT, R0, R3, PT ;  /* 0x000000030000720c */ /* 0x000fe20003f05270 */
[----:B------:R-:W-:-:S03]  /*5b60*/  IMAD.MOV R3, RZ, RZ, -R2 ;  /* 0x000000ffff037224 */ /* 0x000fc600078e0a02 */
[----:B------:R-:W-:-:S04]  /*5b70*/  SEL R0, RZ, 0x1, !P0 ;  /* 0x00000001ff007807 */ /* 0x000fc80004000000 */
[----:B------:R-:W-:-:S04]  /*5b80*/  ISETP.NE.AND P0, PT, R0, R3, PT ;  /* 0x000000030000720c */ /* 0x000fc80003f05270 */
[----:B------:R-:W-:-:S04]  /*5b90*/  SEL R5, RZ, 0x1, !P0 ;  /* 0x00000001ff057807 */ /* 0x000fc80004000000 */
.L_x_139:
[----:B------:R-:W-:Y:S05]  /*5ba0*/  BSYNC B3 ;  /* 0x0000000000037941 */ /* 0x000fea0003800000 */
.L_x_138:
[----:B------:R0:W-:Y:S02]  /*5bb0*/  STG.E.U8 [R22.64], R5 ;  /* 0x0000000516007986 */ /* 0x0001e4000c101108 */
.L_x_135:
[----:B------:R-:W-:Y:S05]  /*5bc0*/  BSYNC B2 ;  /* 0x0000000000027941 */ /* 0x000fea0003800000 */
.L_x_134:
[----:B------:R-:W-:-:S04]  /*5bd0*/  IADD3 R17, R17, 0x80, RZ ;  /* 0x0000008011117810 */ /* 0x000fc80007ffe0ff */
[----:B------:R-:W-:-:S13]  /*5be0*/  ISETP.GE.AND P0, PT, R17, c[0x0][0x160], PT ;  /* 0x0000580011007a0c */ /* 0x000fda0003f06270 */
[----:B------:R-:W-:Y:S05]  /*5bf0*/  @P0 BRA `(.L_x_145) ;  /* 0x00005b0000000947 */ /* 0x000fea0003800000 */
[----:B------:R-:W-:Y:S01]  /*5c00*/  ISETP.NE.AND P0, PT, RZ, c[0x0][0x168], PT ;  /* 0x00005a00ff007a0c */ /* 0x000fe20003f05270 */
[----:B------:R-:W-:Y:S01]  /*5c10*/  HFMA2.MMA R0, -RZ, RZ, 0, 0 ;  /* 0x00000000ff007435 */ /* 0x000fe200000001ff */
[----:B------:R-:W-:Y:S02]  /*5c20*/  IMAD.MOV.U32 R12, RZ, RZ, RZ ;  /* 0x000000ffff0c7224 */ /* 0x000fe400078e00ff */
[----:B0-----:R-:W-:-:S09]  /*5c30*/  IMAD.MOV.U32 R22, RZ, RZ, RZ ;  /* 0x000000ffff167224 */ /* 0x001fd200078e00ff */
[----:B------:R-:W-:Y:S05]  /*5c40*/  @!P0 BRA `(.L_x_146) ;  /* 0x00000f8000008947 */ /* 0x000fea0003800000 */
[----:B------:R-:W-:Y:S02]  /*5c50*/  IMAD.MOV.U32 R16, RZ, RZ, RZ ;  /* 0x000000ffff107224 */ /* 0x000fe400078e00ff */
[----:B------:R-:W-:Y:S02]  /*5c60*/  IMAD.MOV.U32 R6, RZ, RZ, c[0x0][0x168] ;  /* 0x00005a00ff067624 */ /* 0x000fe400078e00ff */
[----:B------:R-:W-:-:S03]  /*5c70*/  IMAD.HI.U32 R2, R17, c[0x0][0x170], R16 ;  /* 0x00005c0011027a27 */ /* 0x000fc600078e0010 */
[----:B------:R-:W-:Y:S02]  /*5c80*/  ISETP.NE.AND P0, PT, R6, 0x1, PT ;  /* 0x000000010600780c */ /* 0x000fe40003f05270 */
        /* <DEDUP_REMOVED lines=244> */
.L_x_146:
[----:B------:R-:W-:-:S05]  /*6bd0*/  IADD3 R18, P0, R0, c[0x0][0x3d8], RZ ;  /* 0x0000f60000127a10 */ /* 0x000fca0007f1e0ff */
[----:B------:R-:W-:-:S06]  /*6be0*/  IMAD.X R19, RZ, RZ, c[0x0][0x3dc], P0 ;  /* 0x0000f700ff137624 */ /* 0x000fcc00000e06ff */
[----:B------:R-:W2:Y:S01]  /*6bf0*/  LDG.E.64.CONSTANT R18, [R18.64] ;  /* 0x0000000812127981 */ /* 0x000ea2000c1e9b00 */
[----:B------:R-:W-:Y:S01]  /*6c00*/  IADD3 R22, P1, R22, c[0x0][0x3c8], RZ ;  /* 0x0000f20016167a10 */ /* 0x000fe20007f3e0ff */
[----:B------:R-:W-:Y:S03]  /*6c10*/  BSSY B2, `(.L_x_147) ;  /* 0x0000023000027945 */ /* 0x000fe60003800000 */
[----:B------:R-:W-:Y:S02]  /*6c20*/  IADD3.X R23, RZ, c[0x0][0x3cc], RZ, P1, !PT ;  /* 0x0000f300ff177a10 */ /* 0x000fe40000ffe4ff */
        /* <DEDUP_REMOVED lines=10> */
[----:B------:R-:W-:Y:S01]  /*6cd0*/  MOV R0, 0x6d00 ;  /* 0x00006d0000007802 */ /* 0x000fe20000000f00 */
[----:B------:R-:W-:Y:S02]  /*6ce0*/  IMAD.MOV.U32 R2, RZ, RZ, c[0x0][0x3ec] ;  /* 0x0000fb00ff027624 */ /* 0x000fe400078e00ff */
[----:B------:R-:W-:Y:S05]  /*6cf0*/  CALL.REL.NOINC `($__internal_1_$__cuda_sm20_div_s64) ;  /* 0x000100f000007944 */ /* 0x000fea0003c00000 */
[----:B------:R-:W-:Y:S05]  /*6d00*/  BRA `(.L_x_148) ;  /* 0x0000013000007947 */ /* 0x000fea0003800000 */
.L_x_149:
        /* <DEDUP_REMOVED lines=19> */
.L_x_148:
[----:B------:R-:W-:Y:S05]  /*6e40*/  BSYNC B2 ;  /* 0x0000000000027941 */ /* 0x000fea0003800000 */
.L_x_147:
        /* <DEDUP_REMOVED lines=18> */
[----:B------:R-:W-:Y:S01]  /*6f70*/  MOV R5, R19 ;  /* 0x0000001300057202 */ /* 0x000fe20000000f00 */
[----:B------:R-:W-:Y:S01]  /*6f80*/  IMAD.MOV.U32 R3, RZ, RZ, c[0x0][0x3e8] ;  /* 0x0000fa00ff037624 */ /* 0x000fe200078e00ff */
[----:B------:R-:W-:Y:S01]  /*6f90*/  MOV R0, 0x6fc0 ;  /* 0x00006fc000007802 */ /* 0x000fe20000000f00 */
[----:B------:R-:W-:Y:S02]  /*6fa0*/  IMAD.MOV.U32 R2, RZ, RZ, c[0x0][0x3ec] ;  /* 0x0000fb00ff027624 */ /* 0x000fe400078e00ff */
[----:B------:R-:W-:Y:S05]  /*6fb0*/  CALL.REL.NOINC `($__internal_1_$__cuda_sm20_div_s64) ;  /* 0x0000fe3000007944 */ /* 0x000fea0003c00000 */
[----:B------:R-:W-:Y:S05]  /*6fc0*/  BRA `(.L_x_152) ;  /* 0x0000013000007947 */ /* 0x000fea0003800000 */
.L_x_151:
        /* <DEDUP_REMOVED lines=19> */
.L_x_152:
[----:B------:R-:W-:Y:S05]  /*7100*/  BSYNC B2 ;  /* 0x0000000000027941 */ /* 0x000fea0003800000 */
.L_x_150:
        /* <DEDUP_REMOVED lines=15> */
[----:B------:R-:W-:Y:S02]  /*7200*/  IMAD.MOV.U32 R13, RZ, RZ, R11 ;  /* 0x000000ffff0d7224 */ /* 0x000fe400078e000b */
[----:B------:R-:W-:Y:S01]  /*7210*/  ISETP.GT.AND.EX P0, PT, R3, R10, PT, P0 ;  /* 0x0000000a0300720c */ /* 0x000fe20003f04300 */
[----:B------:R-:W-:-:S03]  /*7220*/  IMAD.MOV.U32 R14, RZ, RZ, R10 ;  /* 0x000000ffff0e7224 */ /* 0x000fc600078e000a */
        /* <DEDUP_REMOVED lines=14> */
[----:B------:R-:W-:Y:S01]  /*7310*/  IMAD.MOV.U32 R13, RZ, RZ, RZ ;  /* 0x000000ffff0d7224 */ /* 0x000fe200078e00ff */
[----:B------:R-:W-:Y:S01]  /*7320*/  IADD3.X R5, RZ, ~R10, RZ, P1, !PT ;  /* 0x8000000aff057210 */ /* 0x000fe20000ffe4ff */
[C---:B------:R-:W-:Y:S02]  /*7330*/  IMAD R9, R11.reuse, c[0x0][0x3fc], R8 ;  /* 0x0000ff000b097a24 */ /* 0x040fe400078e0208 */
[----:B------:R-:W-:-:S04]  /*7340*/  IMAD.WIDE.U32 R6, R11, c[0x0][0x3f8], R12 ;  /* 0x0000fe000b067a25 */ /* 0x000fc800078e000c */
[----:B------:R-:W-:Y:S02]  /*7350*/  IMAD R5, R5, c[0x0][0x3e8], RZ ;  /* 0x0000fa0005057a24 */ /* 0x000fe400078e02ff */
[----:B------:R-:W-:Y:S02]  /*7360*/  IMAD.IADD R9, R7, 0x1, R9 ;  /* 0x0000000107097824 */ /* 0x000fe400078e0209 */
[C---:B------:R-:W-:Y:S02]  /*7370*/  IMAD R5, R14.reuse, c[0x0][0x3ec], R5 ;  /* 0x0000fb000e057a24 */ /* 0x040fe400078e0205 */
[----:B------:R-:W-:-:S04]  /*7380*/  IMAD.WIDE.U32 R14, R14, c[0x0][0x3e8], R18 ;  /* 0x0000fa000e0e7a25 */ /* 0x000fc800078e0012 */
        /* <DEDUP_REMOVED lines=59> */
[----:B------:R-:W-:Y:S02]  /*7740*/  @P1 SEL R2, RZ, 0x1, !P2 ;  /* 0x00000001ff021807 */ /* 0x000fe40005000000 */
[----:B------:R-:W-:Y:S02]  /*7750*/  @P1 IADD3.X R14, RZ, R10, RZ, P3, !PT ;  /* 0x0000000aff0e1210 */ /* 0x000fe40001ffe4ff */
[----:B------:R-:W-:Y:S02]  /*7760*/  @P1 PRMT R5, R2, 0x7610, R5 ;  /* 0x0000761002051816 */ /* 0x000fe40000000005 */
.L_x_156:
[----:B------:R-:W-:Y:S05]  /*7770*/  BSYNC B3 ;  /* 0x0000000000037941 */ /* 0x000fea0003800000 */
.L_x_155:
[----:B------:R-:W-:Y:S01]  /*7780*/  BSSY B3, `(.L_x_157) ;  /* 0x000011b000037945 */ /* 0x000fe20003800000 */
[----:B------:R-:W-:Y:S05]  /*7790*/  @!P0 BRA `(.L_x_158) ;  /* 0x0000119000008947 */ /* 0x000fea0003800000 */
[----:B------:R-:W-:Y:S01]  /*77a0*/  IADD3 R7, P0, RZ, -R13, RZ ;  /* 0x8000000dff077210 */ /* 0x000fe20007f1e0ff */
[----:B------:R-:W-:Y:S01]  /*77b0*/  IMAD R4, R14, c[0x0][0x3f8], RZ ;  /* 0x0000fe000e047a24 */ /* 0x000fe200078e02ff */
[----:B------:R-:W-:Y:S01]  /*77c0*/  IADD3 R15, P3, RZ, -c[0x0][0x3e8], RZ ;  /* 0x8000fa00ff0f7a10 */ /* 0x000fe20007f7e0ff */
[----:B------:R-:W-:Y:S02]  /*77d0*/  BSSY B4, `(.L_x_159) ;  /* 0x00000aa000047945 */ /* 0x000fe40003800000 */
[----:B------:R-:W-:-:S02]  /*77e0*/  IMAD.X R2, RZ, RZ, ~R14, P0 ;  /* 0x000000ffff027224 */ /* 0x000fc400000e0e0e */
[----:B------:R-:W-:-:S04]  /*77f0*/  IMAD.WIDE.U32 R18, R7, c[0x0][0x3e8], R18 ;  /* 0x0000fa0007127a25 */ /* 0x000fc800078e0012 */
[----:B------:R-:W-:Y:S02]  /*7800*/  IMAD R2, R2, c[0x0][0x3e8], RZ ;  /* 0x0000fa0002027a24 */ /* 0x000fe400078e02ff */
[----:B------:R-:W-:-:S04]  /*7810*/  IMAD.WIDE.U32 R8, R18, c[0x0][0x400], RZ ;  /* 0x0001000012087a25 */ /* 0x000fc800078e00ff */
[----:B------:R-:W-:Y:S02]  /*7820*/  IMAD R7, R7, c[0x0][0x3ec], R2 ;  /* 0x0000fb0007077a24 */ /* 0x000fe400078e0202 */
[----:B------:R-:W-:Y:S02]  /*7830*/  IMAD.X R6, RZ, RZ, ~c[0x0][0x3ec], P3 ;  /* 0x8000fb00ff067624 */ /* 0x000fe400018e06ff */
[----:B------:R-:W-:Y:S01]  /*7840*/  IMAD.IADD R2, R19, 0x1, R7 ;  /* 0x0000000113027824 */ /* 0x000fe200078e0207 */
[----:B------:R-:W-:Y:S01]  /*7850*/  IADD3 R7, P0, R13, -0x1, RZ ;  /* 0xffffffff0d077810 */ /* 0x000fe20007f1e0ff */
[----:B------:R-:W-:Y:S02]  /*7860*/  IMAD R6, R6, c[0x0][0x400], RZ ;  /* 0x0001000006067a24 */ /* 0x000fe400078e02ff */
[----:B------:R-:W-:Y:S01]  /*7870*/  IMAD R11, R2, c[0x0][0x400], RZ ;  /* 0x00010000020b7a24 */ /* 0x000fe200078e02ff */
[----:B------:R-:W-:-:S03]  /*7880*/  IADD3 R2, P2, -R7, R0, RZ ;  /* 0x0000000007027210 */ /* 0x000fc60007f5e1ff */
[----:B------:R-:W-:Y:S01]  /*7890*/  IMAD R11, R18, c[0x0][0x404], R11 ;  /* 0x00010100120b7a24 */ /* 0x000fe200078e020b */
[----:B------:R-:W-:Y:S02]  /*78a0*/  ISETP.GT.U32.AND P1, PT, R2, 0xc, PT ;  /* 0x0000000c0200780c */ /* 0x000fe40003f24070 */
[----:B------:R-:W-:Y:S01]  /*78b0*/  IADD3.X R2, R14, -0x1, RZ, P0, !PT ;  /* 0xffffffff0e027810 */ /* 0x000fe200007fe4ff */
[----:B------:R-:W-:Y:S01]  /*78c0*/  IMAD.IADD R9, R9, 0x1, R11 ;  /* 0x0000000109097824 */ /* 0x000fe200078e020b */
[----:B------:R-:W-:Y:S01]  /*78d0*/  MOV R14, c[0x0][0x400] ;  /* 0x00010000000e7a02 */ /* 0x000fe20000000f00 */
[----:B------:R-:W-:Y:S01]  /*78e0*/  IMAD R11, R13, c[0x0][0x3fc], R4 ;  /* 0x0000ff000d0b7a24 */ /* 0x000fe200078e0204 */
[----:B------:R-:W-:Y:S01]  /*78f0*/  PLOP3.LUT P0, PT, PT, PT, PT, 0x80, 0x0 ;  /* 0x000000000000781c */ /* 0x000fe20003f0f070 */
[----:B------:R-:W-:Y:S02]  /*7900*/  IMAD.X R4, R3, 0x1, ~R2, P2 ;  /* 0x0000000103047824 */ /* 0x000fe400010e0e02 */
[----:B------:R-:W-:-:S03]  /*7910*/  IMAD.WIDE.U32 R8, R13, c[0x0][0x3f8], R8 ;  /* 0x0000fe000d087a25 */ /* 0x000fc600078e0008 */
[----:B------:R-:W-:Y:S01]  /*7920*/  ISETP.GT.AND.EX P1, PT, R4, RZ, PT, P1 ;  /* 0x000000ff0400720c */ /* 0x000fe20003f24310 */
[----:B------:R-:W-:Y:S01]  /*7930*/  IMAD R13, R15, c[0x0][0x404], R6 ;  /* 0x000101000f0d7a24 */ /* 0x000fe200078e0206 */
[----:B------:R-:W-:Y:S01]  /*7940*/  IADD3 R10, P2, P3, R8, c[0x0][0x3d0], R12 ;  /* 0x0000f400080a7a10 */ /* 0x000fe20007b5e00c */
[----:B------:R-:W-:Y:S02]  /*7950*/  IMAD.IADD R11, R9, 0x1, R11 ;  /* 0x00000001090b7824 */ /* 0x000fe400078e020b */
[----:B------:R-:W-:-:S03]  /*7960*/  IMAD.WIDE.U32 R14, R15, R14, c[0x0][0x3f8] ;  /* 0x0000fe000f0e7625 */ /* 0x000fc600078e000e */
[----:B------:R-:W-:Y:S01]  /*7970*/  IADD3.X R11, R11, c[0x0][0x3d4], RZ, P2, P3 ;  /* 0x0000f5000b0b7a10 */ /* 0x000fe200017e64ff */
[----:B------:R-:W-:-:S04]  /*7980*/  IMAD.IADD R8, R15, 0x1, R13 ;  /* 0x000000010f087824 */ /* 0x000fc800078e020d */
[----:B------:R-:W-:Y:S05]  /*7990*/  @!P1 BRA `(.L_x_160) ;  /* 0x000008d000009947 */ /* 0x000fea0003800000 */
[----:B------:R-:W-:Y:S02]  /*79a0*/  IADD3 R6, P1, R0, -0xc, RZ ;  /* 0xfffffff400067810 */ /* 0x000fe40007f3e0ff */
[----:B------:R-:W-:Y:S02]  /*79b0*/  PLOP3.LUT P0, PT, PT, PT, PT, 0x8, 0x0 ;  /* 0x000000000000781c */ /* 0x000fe40003f0e170 */
[----:B------:R-:W-:Y:S02]  /*79c0*/  IADD3.X R9, R3, -0x1, RZ, P1, !PT ;  /* 0xffffffff03097810 */ /* 0x000fe40000ffe4ff */
.L_x_161:
[----:B------:R-:W-:Y:S01]  /*79d0*/  IMAD.MOV.U32 R18, RZ, RZ, R10 ;  /* 0x000000ffff127224 */ /* 0x000fe200078e000a */
[----:B------:R-:W-:Y:S02]  /*79e0*/  MOV R19, R11 ;  /* 0x0000000b00137202 */ /* 0x000fe40000000f00 */
[----:B------:R-:W-:-:S03]  /*79f0*/  IADD3 R24, P1, R10, R14, RZ ;  /* 0x0000000e0a187210 */ /* 0x000fc60007f3e0ff */
[----:B------:R0:W2:Y:S02]  /*7a00*/  LDG.E.U8.CONSTANT R10, [R18.64] ;  /* 0x00000008120a7981 */ /* 0x0000a4000c1e9100 */
        /* <DEDUP_REMOVED lines=42> */
[----:B------:R-:W-:-:S05]  /*7cb0*/  IADD3.X R27, R29, R8, RZ, P1, !PT ;  /* 0x000000081d1b7210 */ /* 0x000fca0000ffe4ff */
[----:B-1----:R-:W4:Y:S01]  /*7cc0*/  LDG.E.U8.CONSTANT R21, [R26.64] ;  /* 0x000000081a157981 */ /* 0x002f22000c1e9100 */
[----:B------:R-:W-:-:S04]  /*7cd0*/  LOP3.LUT R5, R5, 0xffff, RZ, 0xc0, !PT ;  /* 0x0000ffff05057812 */ /* 0x000fc800078ec0ff */
[----:B------:R-:W-:Y:S02]  /*7ce0*/  PRMT R19, R5, 0x8880, RZ ;  /* 0x0000888005137816 */ /* 0x000fe400000000ff */
[----:B------:R-:W-:-:S05]  /*7cf0*/  IADD3 R7, P2, R7, 0x10, RZ ;  /* 0x0000001007077810 */ /* 0x000fca0007f5e0ff */
[----:B------:R-:W-:Y:S01]  /*7d00*/  IMAD.X R2, RZ, RZ, R2, P2 ;  /* 0x000000ffff027224 */ /* 0x000fe200010e0602 */
[----:B--2---:R-:W-:-:S05]  /*7d10*/  PRMT R10, R10, 0x8880, RZ ;  /* 0x000088800a0a7816 */ /* 0x004fca00000000ff */
[----:B------:R-:W-:Y:S02]  /*7d20*/  IMAD.MOV.U32 R5, RZ, RZ, R10 ;  /* 0x000000ffff057224 */ /* 0x000fe400078e000a */
[----:B------:R-:W-:Y:S01]  /*7d30*/  IMAD.MOV.U32 R10, RZ, RZ, R19 ;  /* 0x000000ffff0a7224 */ /* 0x000fe200078e0013 */
[----:B---3--:R-:W-:Y:S01]  /*7d40*/  PRMT R11, R11, 0x8880, RZ ;  /* 0x000088800b0b7816 */ /* 0x008fe200000000ff */
[----:B------:R-:W-:-:S05]  /*7d50*/  IMAD.MOV R5, RZ, RZ, -R5 ;  /* 0x000000ffff057224 */ /* 0x000fca00078e0a05 */
[----:B------:R-:W-:Y:S01]  /*7d60*/  ISETP.NE.AND P1, PT, R10, R5, PT ;  /* 0x000000050a00720c */ /* 0x000fe20003f25270 */
[----:B------:R-:W-:Y:S01]  /*7d70*/  IMAD.MOV.U32 R5, RZ, RZ, R11 ;  /* 0x000000ffff057224 */ /* 0x000fe200078e000b */
[----:B-----5:R-:W-:Y:S02]  /*7d80*/  PRMT R10, R4, 0x8880, RZ ;  /* 0x00008880040a7816 */ /* 0x020fe400000000ff */
[----:B------:R-:W-:Y:S02]  /*7d90*/  SEL R4, RZ, 0x1, !P1 ;  /* 0x00000001ff047807 */ /* 0x000fe40004800000 */
[----:B------:R-:W-:Y:S01]  /*7da0*/  IADD3 R11, -R5, RZ, RZ ;  /* 0x000000ff050b7210 */ /* 0x000fe20007ffe1ff */
        /* <DEDUP_REMOVED lines=16> */
[----:B----4-:R-:W-:Y:S02]  /*7eb0*/  PRMT R30, R30, 0x8880, RZ ;  /* 0x000088801e1e7816 */ /* 0x010fe400000000ff */
        /* <DEDUP_REMOVED lines=52> */
[----:B------:R-:W-:Y:S01]  /*8200*/  ISETP.GE.AND.EX P1, PT, R2, R9, PT, P1 ;  /* 0x000000090200720c */ /* 0x000fe20003f26310 */
[----:B------:R-:W-:Y:S01]  /*8210*/  IMAD.MOV R5, RZ, RZ, -R5 ;  /* 0x000000ffff057224 */ /* 0x000fe200078e0a05 */
[----:B------:R-:W-:-:S04]  /*8220*/  IADD3 R10, P3, R26, R14, RZ ;  /* 0x0000000e1a0a7210 */ /* 0x000fc80007f7e0ff */
[----:B------:R-:W-:Y:S02]  /*8230*/  ISETP.NE.AND P2, PT, R4, R5, PT ;  /* 0x000000050400720c */ /* 0x000fe40003f45270 */
[----:B------:R-:W-:Y:S02]  /*8240*/  IADD3.X R11, R27, R8, RZ, P3, !PT ;  /* 0x000000081b0b7210 */ /* 0x000fe40001ffe4ff */
[----:B------:R-:W-:-:S03]  /*8250*/  SEL R5, RZ, 0x1, !P2 ;  /* 0x00000001ff057807 */ /* 0x000fc60005000000 */
[----:B------:R-:W-:Y:S05]  /*8260*/  @!P1 BRA `(.L_x_161) ;  /* 0xfffff76000009947 */ /* 0x000fea000383ffff */
.L_x_160:
[----:B------:R-:W-:Y:S05]  /*8270*/  BSYNC B4 ;  /* 0x0000000000047941 */ /* 0x000fea0003800000 */
.L_x_159:
        /* <DEDUP_REMOVED lines=13> */
[----:B------:R-:W4:Y:S02]  /*8350*/  LDG.E.U8.CONSTANT R19, [R24.64] ;  /* 0x0000000818137981 */ /* 0x000f24000c1e9100 */
[----:B------:R-:W-:Y:S01]  /*8360*/  IMAD.X R27, R25, 0x1, R8, P0 ;  /* 0x00000001191b7824 */ /* 0x000fe200000e0608 */
[----:B------:R-:W-:-:S04]  /*8370*/  IADD3 R28, P0, R26, R14, RZ ;  /* 0x0000000e1a1c7210 */ /* 0x000fc80007f1e0ff */
[----:B------:R-:W5:Y:S01]  /*8380*/  LDG.E.U8.CONSTANT R18, [R26.64] ;  /* 0x000000081a127981 */ /* 0x000f62000c1e9100 */
[----:B------:R-:W-:Y:S02]  /*8390*/  IADD3.X R29, R27, R8, RZ, P0, !PT ;  /* 0x000000081b1d7210 */ /* 0x000fe400007fe4ff */
[----:B------:R-:W-:-:S03]  /*83a0*/  IADD3 R30, P0, R28, R14, RZ ;  /* 0x0000000e1c1e7210 */ /* 0x000fc60007f1e0ff */
[----:B------:R-:W5:Y:S02]  /*83b0*/  LDG.E.U8.CONSTANT R16, [R28.64] ;  /* 0x000000081c107981 */ /* 0x000f64000c1e9100 */
        /* <DEDUP_REMOVED lines=14> */
[----:B--2---:R-:W-:-:S05]  /*84a0*/  PRMT R32, R32, 0x8880, RZ ;  /* 0x0000888020207816 */ /* 0x004fca00000000ff */
[----:B------:R-:W-:-:S05]  /*84b0*/  IMAD.MOV.U32 R5, RZ, RZ, R32 ;  /* 0x000000ffff057224 */ /* 0x000fca00078e0020 */
[----:B------:R-:W-:Y:S02]  /*84c0*/  IADD3 R5, -R5, RZ, RZ ;  /* 0x000000ff05057210 */ /* 0x000fe40007ffe1ff */
[----:B---3--:R-:W-:Y:S02]  /*84d0*/  PRMT R12, R21, 0x8880, RZ ;  /* 0x00008880150c7816 */ /* 0x008fe400000000ff */
        /* <DEDUP_REMOVED lines=17> */
[----:B------:R-:W-:Y:S01]  /*85f0*/  IMAD.MOV R12, RZ, RZ, -R12 ;  /* 0x000000ffff0c7224 */ /* 0x000fe200078e0a0c */
[----:B------:R-:W-:-:S02]  /*8600*/  PRMT R6, R6, 0x8880, RZ ;  /* 0x0000888006067816 */ /* 0x000fc400000000ff */
[----:B------:R-:W-:-:S04]  /*8610*/  SEL R5, RZ, 0x1, !P0 ;  /* 0x00000001ff057807 */ /* 0x000fc80004000000 */
[----:B------:R-:W-:Y:S01]  /*8620*/  ISETP.NE.AND P0, PT, R5, R12, PT ;  /* 0x0000000c0500720c */ /* 0x000fe20003f05270 */
[----:B------:R-:W-:Y:S02]  /*8630*/  IMAD.MOV R12, RZ, RZ, -R9 ;  /* 0x000000ffff0c7224 */ /* 0x000fe400078e0a09 */
[----:B------:R-:W-:Y:S01]  /*8640*/  IMAD.MOV R9, RZ, RZ, -R6 ;  /* 0x000000ffff097224 */ /* 0x000fe200078e0a06 */
[----:B------:R-:W-:-:S04]  /*8650*/  SEL R5, RZ, 0x1, !P0 ;  /* 0x00000001ff057807 */ /* 0x000fc80004000000 */
[----:B------:R-:W-:Y:S02]  /*8660*/  ISETP.NE.AND P0, PT, R5, R12, PT ;  /* 0x0000000c0500720c */ /* 0x000fe40003f05270 */
[----:B------:R-:W-:Y:S02]  /*8670*/  PRMT R5, R4, 0x8880, RZ ;  /* 0x0000888004057816 */ /* 0x000fe400000000ff */
[----:B------:R-:W-:Y:S02]  /*8680*/  SEL R4, RZ, 0x1, !P0 ;  /* 0x00000001ff047807 */ /* 0x000fe40004000000 */
[----:B------:R-:W-:Y:S02]  /*8690*/  IADD3 R5, -R5, RZ, RZ ;  /* 0x000000ff05057210 */ /* 0x000fe40007ffe1ff */
[----:B------:R-:W-:-:S04]  /*86a0*/  ISETP.NE.AND P0, PT, R4, R9, PT ;  /* 0x000000090400720c */ /* 0x000fc80003f05270 */
[----:B------:R-:W-:Y:S02]  /*86b0*/  SEL R4, RZ, 0x1, !P0 ;  /* 0x00000001ff047807 */ /* 0x000fe40004000000 */
[----:B------:R-:W-:Y:S02]  /*86c0*/  PLOP3.LUT P0, PT, PT, PT, PT, 0x8, 0x0 ;  /* 0x000000000000781c */ /* 0x000fe40003f0e170 */
[----:B------:R-:W-:-:S04]  /*86d0*/  ISETP.NE.AND P1, PT, R4, R5, PT ;  /* 0x000000050400720c */ /* 0x000fc80003f25270 */
[----:B------:R-:W-:-:S04]  /*86e0*/  SEL R5, RZ, 0x1, !P1 ;  /* 0x00000001ff057807 */ /* 0x000fc80004800000 */
.L_x_163:
[----:B------:R-:W-:Y:S05]  /*86f0*/  BSYNC B4 ;  /* 0x0000000000047941 */ /* 0x000fea0003800000 */
.L_x_162:
        /* <DEDUP_REMOVED lines=23> */
[----:B------:R-:W-:Y:S02]  /*8870*/  SEL R0, RZ, 0x1, !P0 ;  /* 0x00000001ff007807 */ /* 0x000fe40004000000 */
[----:B------:R-:W-:Y:S02]  /*8880*/  MOV R2, R4 ;  /* 0x0000000400027202 */ /* 0x000fe40000000f00 */
[----:B------:R-:W-:Y:S02]  /*8890*/  ISETP.NE.AND P0, PT, R0, R3, PT ;  /* 0x000000030000720c */ /* 0x000fe40003f05270 */
[----:B-----5:R-:W-:Y:S01]  /*88a0*/  PRMT R14, R14, 0x8880, RZ ;  /* 0x000088800e0e7816 */ /* 0x020fe200000000ff */
[----:B------:R-:W-:Y:S01]  /*88b0*/  IMAD.MOV R3, RZ, RZ, -R2 ;  /* 0x000000ffff037224 */ /* 0x000fe200078e0a02 */
[----:B------:R-:W-:-:S03]  /*88c0*/  SEL R0, RZ, 0x1, !P0 ;  /* 0x00000001ff007807 */ /* 0x000fc60004000000 */
[----:B------:R-:W-:Y:S01]  /*88d0*/  IMAD.MOV.U32 R2, RZ, RZ, R14 ;  /* 0x000000ffff027224 */ /* 0x000fe200078e000e */
[----:B------:R-:W-:-:S03]  /*88e0*/  ISETP.NE.AND P0, PT, R0, R3, PT ;  /* 0x000000030000720c */ /* 0x000fc60003f05270 */
[----:B------:R-:W-:Y:S01]  /*88f0*/  IMAD.MOV R3, RZ, RZ, -R2 ;  /* 0x000000ffff037224 */ /* 0x000fe200078e0a02 */
[----:B------:R-:W-:-:S04]  /*8900*/  SEL R0, RZ, 0x1, !P0 ;  /* 0x00000001ff007807 */ /* 0x000fc80004000000 */
[----:B------:R-:W-:-:S04]  /*8910*/  ISETP.NE.AND P0, PT, R0, R3, PT ;  /* 0x000000030000720c */ /* 0x000fc80003f05270 */
[----:B------:R-:W-:-:S04]  /*8920*/  SEL R5, RZ, 0x1, !P0 ;  /* 0x00000001ff057807 */ /* 0x000fc80004000000 */
.L_x_158:
[----:B------:R-:W-:Y:S05]  /*8930*/  BSYNC B3 ;  /* 0x0000000000037941 */ /* 0x000fea0003800000 */
.L_x_157:
[----:B------:R0:W-:Y:S02]  /*8940*/  STG.E.U8 [R22.64], R5 ;  /* 0x0000000516007986 */ /* 0x0001e4000c101108 */
.L_x_154:
[----:B------:R-:W-:Y:S05]  /*8950*/  BSYNC B2 ;  /* 0x0000000000027941 */ /* 0x000fea0003800000 */
.L_x_153:
[----:B------:R-:W-:-:S04]  /*8960*/  IADD3 R17, R17, 0x80, RZ ;  /* 0x0000008011117810 */ /* 0x000fc80007ffe0ff */
.L_x_126:
        /* <DEDUP_REMOVED lines=255> */
.L_x_165:
        /* <DEDUP_REMOVED lines=20> */
.L_x_168:
        /* <DEDUP_REMOVED lines=8> */
[----:B------:R-:W-:Y:S01]  /*9b20*/  IMAD.HI.U32 R5, R3, R5, R2 ;  /* 0x0000000503057227 */ /* 0x000fe200078e0002 */
[----:B------:R-:W-:-:S05]  /*9b30*/  HFMA2.MMA R3, -RZ, RZ, 0, 0 ;  /* 0x00000000ff037435 */ /* 0x000fca00000001ff */
        /* <DEDUP_REMOVED lines=9> */
.L_x_167:
[----:B------:R-:W-:Y:S05]  /*9bd0*/  BSYNC B2 ;  /* 0x0000000000027941 */ /* 0x000fea0003800000 */
.L_x_166:
        /* <DEDUP_REMOVED lines=18> */
[----:B------:R-:W-:Y:S01]  /*9d00*/  MOV R3, c[0x0][0x3e8] ;  /* 0x0000fa0000037a02 */ /* 0x000fe20000000f00 */
[----:B------:R-:W-:Y:S01]  /*9d10*/  IMAD.MOV.U32 R5, RZ, RZ, R19 ;  /* 0x000000ffff057224 */ /* 0x000fe200078e0013 */
[----:B------:R-:W-:Y:S01]  /*9d20*/  MOV R0, 0x9d50 ;  /* 0x00009d5000007802 */ /* 0x000fe20000000f00 */
[----:B------:R-:W-:Y:S02]  /*9d30*/  IMAD.MOV.U32 R2, RZ, RZ, c[0x0][0x3ec] ;  /* 0x0000fb00ff027624 */ /* 0x000fe400078e00ff */
[----:B------:R-:W-:Y:S05]  /*9d40*/  CALL.REL.NOINC `($__internal_1_$__cuda_sm20_div_s64) ;  /* 0x0000d0a000007944 */ /* 0x000fea0003c00000 */
[----:B------:R-:W-:Y:S05]  /*9d50*/  BRA `(.L_x_171) ;  /* 0x0000013000007947 */ /* 0x000fea0003800000 */
.L_x_170:
        /* <DEDUP_REMOVED lines=9> */
[----:B------:R-:W-:-:S04]  /*9df0*/  IMAD.HI.U32 R2, R7, R18, RZ ;  /* 0x0000001207027227 */ /* 0x000fc800078e00ff */
[----:B------:R-:W-:-:S04]  /*9e00*/  IMAD.MOV R3, RZ, RZ, -R2 ;  /* 0x000000ffff037224 */ /* 0x000fc800078e0a02 */
[----:B------:R-:W-:Y:S01]  /*9e10*/  IMAD R0, R3, c[0x0][0x3e8], R18 ;  /* 0x0000fa0003007a24 */ /* 0x000fe200078e0212 */
[----:B------:R-:W-:-:S04]  /*9e20*/  HFMA2.MMA R3, -RZ, RZ, 0, 0 ;  /* 0x00000000ff037435 */ /* 0x000fc800000001ff */
[----:B------:R-:W-:-:S13]  /*9e30*/  ISETP.GE.U32.AND P0, PT, R0, c[0x0][0x3e8], PT ;  /* 0x0000fa0000007a0c */ /* 0x000fda0003f06070 */
[----:B------:R-:W-:Y:S02]  /*9e40*/  @P0 IADD3 R0, R0, -c[0x0][0x3e8], RZ ;  /* 0x8000fa0000000a10 */ /* 0x000fe40007ffe0ff */
[----:B------:R-:W-:Y:S02]  /*9e50*/  @P0 IADD3 R2, R2, 0x1, RZ ;  /* 0x0000000102020810 */ /* 0x000fe40007ffe0ff */
[----:B------:R-:W-:-:S13]  /*9e60*/  ISETP.GE.U32.AND P1, PT, R0, c[0x0][0x3e8], PT ;  /* 0x0000fa0000007a0c */ /* 0x000fda0003f26070 */
[----:B------:R-:W-:Y:S02]  /*9e70*/  @P1 IADD3 R2, R2, 0x1, RZ ;  /* 0x0000000102021810 */ /* 0x000fe40007ffe0ff */
[----:B------:R-:W-:Y:S02]  /*9e80*/  @!P2 LOP3.LUT R2, RZ, c[0x0][0x3e8], RZ, 0x33, !PT ;  /* 0x0000fa00ff02aa12 */ /* 0x000fe400078e33ff */
.L_x_171:
[----:B------:R-:W-:Y:S05]  /*9e90*/  BSYNC B2 ;  /* 0x0000000000027941 */ /* 0x000fea0003800000 */
.L_x_169:
        /* <DEDUP_REMOVED lines=31> */
[----:B------:R-:W-:Y:S01]  /*a090*/  HFMA2.MMA R13, -RZ, RZ, 0, 0 ;  /* 0x00000000ff0d7435 */ /* 0x000fe200000001ff */
[----:B------:R-:W-:-:S03]  /*a0a0*/  IMAD R8, R10, c[0x0][0x3f8], RZ ;  /* 0x0000fe000a087a24 */ /* 0x000fc600078e02ff */
[----:B------:R-:W-:Y:S02]  /*a0b0*/  IMAD.X R5, RZ, RZ, ~R10, P1 ;  /* 0x000000ffff057224 */ /* 0x000fe400008e0e0a */
[----:B------:R-:W-:Y:S02]  /*a0c0*/  IMAD R9, R11, c[0x0][0x3fc], R8 ;  /* 0x0000ff000b097a24 */ /* 0x000fe400078e0208 */
[----:B------:R-:W-:Y:S02]  /*a0d0*/  IMAD R5, R5, c[0x0][0x3e8], RZ ;  /* 0x0000fa0005057a24 */ /* 0x000fe400078e02ff */
[----:B------:R-:W-:-:S04]  /*a0e0*/  IMAD.WIDE.U32 R6, R11, c[0x0][0x3f8], R12 ;  /* 0x0000fe000b067a25 */ /* 0x000fc800078e000c */
        /* <DEDUP_REMOVED lines=16> */
[----:B------:R-:W-:-:S04]  /*a1f0*/  IADD3 R13, P2, R11, 0x1, RZ ;  /* 0x000000010b0d7810 */ /* 0x000fc80007f5e0ff */
[----:B------:R-:W-:Y:S01]  /*a200*/  IADD3 R2, -R2, RZ, RZ ;  /* 0x000000ff02027210 */ /* 0x000fe20007ffe1ff */
        /* <DEDUP_REMOVED lines=47> */
.L_x_175:
[----:B------:R-:W-:Y:S05]  /*a500*/  BSYNC B3 ;  /* 0x0000000000037941 */ /* 0x000fea0003800000 */
.L_x_174:
[----:B------:R-:W-:Y:S01]  /*a510*/  BSSY B3, `(.L_x_176) ;  /* 0x000011b000037945 */ /* 0x000fe20003800000 */
[----:B------:R-:W-:Y:S05]  /*a520*/  @!P0 BRA `(.L_x_177) ;  /* 0x0000119000008947 */ /* 0x000fea0003800000 */
[----:B------:R-:W-:Y:S01]  /*a530*/  IADD3 R7, P0, RZ, -R13, RZ ;  /* 0x8000000dff077210 */ /* 0x000fe20007f1e0ff */
[----:B------:R-:W-:Y:S01]  /*a540*/  IMAD R4, R14, c[0x0][0x3f8], RZ ;  /* 0x0000fe000e047a24 */ /* 0x000fe200078e02ff */
[----:B------:R-:W-:Y:S01]  /*a550*/  IADD3 R15, P3, RZ, -c[0x0][0x3e8], RZ ;  /* 0x8000fa00ff0f7a10 */ /* 0x000fe20007f7e0ff */
[----:B------:R-:W-:Y:S01]  /*a560*/  BSSY B4, `(.L_x_178) ;  /* 0x00000aa000047945 */ /* 0x000fe20003800000 */
[----:B------:R-:W-:Y:S01]  /*a570*/  IADD3.X R2, RZ, ~R14, RZ, P0, !PT ;  /* 0x8000000eff027210 */ /* 0x000fe200007fe4ff */
        /* <DEDUP_REMOVED lines=14> */
[----:B------:R-:W-:Y:S01]  /*a660*/  PLOP3.LUT P0, PT, PT, PT, PT, 0x80, 0x0 ;  /* 0x000000000000781c */ /* 0x000fe20003f0f070 */
[C---:B------:R-:W-:Y:S01]  /*a670*/  IMAD R11, R13.reuse, c[0x0][0x3fc], R4 ;  /* 0x0000ff000d0b7a24 */ /* 0x040fe200078e0204 */
[----:B------:R-:W-:Y:S01]  /*a680*/  IADD3.X R4, ~R2, R3, RZ, P2, !PT ;  /* 0x0000000302047210 */ /* 0x000fe200017fe5ff */
[----:B------:R-:W-:-:S03]  /*a690*/  IMAD.WIDE.U32 R8, R13, c[0x0][0x3f8], R8 ;  /* 0x0000fe000d087a25 */ /* 0x000fc600078e0008 */
[----:B------:R-:W-:Y:S01]  /*a6a0*/  ISETP.GT.AND.EX P1, PT, R4, RZ, PT, P1 ;  /* 0x000000ff0400720c */ /* 0x000fe20003f24310 */
[----:B------:R-:W-:Y:S01]  /*a6b0*/  IMAD.MOV.U32 R14, RZ, RZ, c[0x0][0x400] ;  /* 0x00010000ff0e7624 */ /* 0x000fe200078e00ff */
[----:B------:R-:W-:Y:S01]  /*a6c0*/  IADD3 R10, P2, P3, R8, c[0x0][0x3d0], R12 ;  /* 0x0000f400080a7a10 */ /* 0x000fe20007b5e00c */
[----:B------:R-:W-:Y:S02]  /*a6d0*/  IMAD R13, R15, c[0x0][0x404], R6 ;  /* 0x000101000f0d7a24 */ /* 0x000fe400078e0206 */
[----:B------:R-:W-:Y:S02]  /*a6e0*/  IMAD.IADD R11, R9, 0x1, R11 ;  /* 0x00000001090b7824 */ /* 0x000fe400078e020b */
[----:B------:R-:W-:-:S03]  /*a6f0*/  IMAD.WIDE.U32 R14, R15, R14, c[0x0][0x3f8] ;  /* 0x0000fe000f0e7625 */ /* 0x000fc600078e000e */
[----:B------:R-:W-:Y:S01]  /*a700*/  IADD3.X R11, R11, c[0x0][0x3d4], RZ, P2, P3 ;  /* 0x0000f5000b0b7a10 */ /* 0x000fe200017e64ff */
[----:B------:R-:W-:Y:S02]  /*a710*/  IMAD.IADD R8, R15, 0x1, R13 ;  /* 0x000000010f087824 */ /* 0x000fe400078e020d */
[----:B------:R-:W-:Y:S05]  /*a720*/  @!P1 BRA `(.L_x_179) ;  /* 0x000008d000009947 */ /* 0x000fea0003800000 */
[----:B------:R-:W-:Y:S02]  /*a730*/  IADD3 R6, P1, R0, -0xc, RZ ;  /* 0xfffffff400067810 */ /* 0x000fe40007f3e0ff */
[----:B------:R-:W-:Y:S02]  /*a740*/  PLOP3.LUT P0, PT, PT, PT, PT, 0x8, 0x0 ;  /* 0x000000000000781c */ /* 0x000fe40003f0e170 */
[----:B------:R-:W-:Y:S02]  /*a750*/  IADD3.X R9, R3, -0x1, RZ, P1, !PT ;  /* 0xffffffff03097810 */ /* 0x000fe40000ffe4ff */
.L_x_180:
[----:B------:R-:W-:Y:S01]  /*a760*/  IMAD.MOV.U32 R18, RZ, RZ, R10 ;  /* 0x000000ffff127224 */ /* 0x000fe200078e000a */
[----:B------:R-:W-:Y:S01]  /*a770*/  IADD3 R24, P1, R10, R14, RZ ;  /* 0x0000000e0a187210 */ /* 0x000fe20007f3e0ff */
[----:B------:R-:W-:-:S05]  /*a780*/  IMAD.MOV.U32 R19, RZ, RZ, R11 ;  /* 0x000000ffff137224 */ /* 0x000fca00078e000b */
[----:B------:R0:W2:Y:S01]  /*a790*/  LDG.E.U8.CONSTANT R10, [R18.64] ;  /* 0x00000008120a7981 */ /* 0x0000a2000c1e9100 */
[----:B------:R-:W-:Y:S02]  /*a7a0*/  IADD3.X R25, R11, R8, RZ, P1, !PT ;  /* 0x000000080b197210 */ /* 0x000fe40000ffe4ff */
[----:B------:R-:W-:-:S03]  /*a7b0*/  IADD3 R30, P1, R24, R14, RZ ;  /* 0x0000000e181e7210 */ /* 0x000fc60007f3e0ff */
[----:B------:R1:W3:Y:S02]  /*a7c0*/  LDG.E.U8.CONSTANT R11, [R24.64] ;  /* 0x00000008180b7981 */ /* 0x0002e4000c1e9100 */
        /* <DEDUP_REMOVED lines=13> */
[----:B0-----:R-:W-:-:S03]  /*a8a0*/  IADD3 R18, P1, R20, R14, RZ ;  /* 0x0000000e14127210 */ /* 0x001fc60007f3e0ff */
[----:B----4-:R0:W4:Y:S02]  /*a8b0*/  LDG.E.U8.CONSTANT R30, [R20.64] ;  /* 0x00000008141e7981 */ /* 0x010124000c1e9100 */
        /* <DEDUP_REMOVED lines=9> */
[----:B------:R-:W-:Y:S01]  /*a950*/  IMAD.X R27, R29, 0x1, R8, P1 ;  /* 0x000000011d1b7824 */ /* 0x000fe200008e0608 */
[----:B0-----:R-:W-:-:S04]  /*a960*/  IADD3 R20, P1, R26, R14, RZ ;  /* 0x0000000e1a147210 */ /* 0x001fc80007f3e0ff */
[----:B------:R0:W4:Y:S01]  /*a970*/  LDG.E.U8.CONSTANT R34, [R26.64] ;  /* 0x000000081a227981 */ /* 0x000122000c1e9100 */
[----:B------:R-:W-:Y:S02]  /*a980*/  IADD3.X R21, R27, R8, RZ, P1, !PT ;  /* 0x000000081b157210 */ /* 0x000fe40000ffe4ff */
[----:B-1----:R-:W-:-:S03]  /*a990*/  IADD3 R18, P1, R20, R14, RZ ;  /* 0x0000000e14127210 */ /* 0x002fc60007f3e0ff */
[----:B------:R1:W4:Y:S02]  /*a9a0*/  LDG.E.U8.CONSTANT R20, [R20.64] ;  /* 0x0000000814147981 */ /* 0x000324000c1e9100 */
        /* <DEDUP_REMOVED lines=24> */
[----:B------:R-:W-:Y:S01]  /*ab30*/  IMAD.MOV R11, RZ, RZ, -R5 ;  /* 0x000000ffff0b7224 */ /* 0x000fe200078e0a05 */
[----:B------:R-:W-:Y:S02]  /*ab40*/  MOV R5, R10 ;  /* 0x0000000a00057202 */ /* 0x000fe40000000f00 */
        /* <DEDUP_REMOVED lines=15> */
[----:B----4-:R-:W-:-:S02]  /*ac40*/  PRMT R30, R30, 0x8880, RZ ;  /* 0x000088801e1e7816 */ /* 0x010fc400000000ff */
        /* <DEDUP_REMOVED lines=43> */
[----:B------:R-:W-:-:S03]  /*af00*/  IMAD.MOV.U32 R5, RZ, RZ, R28 ;  /* 0x000000ffff057224 */ /* 0x000fc600078e001c */
[----:B------:R-:W-:Y:S02]  /*af10*/  ISETP.NE.AND P1, PT, R4, R11, PT ;  /* 0x0000000b0400720c */ /* 0x000fe40003f25270 */
[----:B------:R-:W-:Y:S02]  /*af20*/  IADD3 R11, -R5, RZ, RZ ;  /* 0x000000ff050b7210 */ /* 0x000fe40007ffe1ff */
        /* <DEDUP_REMOVED lines=13> */
.L_x_179:
[----:B------:R-:W-:Y:S05]  /*b000*/  BSYNC B4 ;  /* 0x0000000000047941 */ /* 0x000fea0003800000 */
.L_x_178:
        /* <DEDUP_REMOVED lines=9> */
[----:B------:R-:W-:-:S05]  /*b0a0*/  IADD3 R24, P0, R20, R14, RZ ;  /* 0x0000000e14187210 */ /* 0x000fca0007f1e0ff */
[--C-:B------:R-:W-:Y:S01]  /*b0b0*/  IMAD.X R25, R21, 0x1, R8.reuse, P0 ;  /* 0x0000000115197824 */ /* 0x100fe200000e0608 */
[-C--:B------:R-:W-:Y:S01]  /*b0c0*/  IADD3 R26, P0, R24, R14.reuse, RZ ;  /* 0x0000000e181a7210 */ /* 0x080fe20007f1e0ff */
[----:B------:R1:W3:Y:S04]  /*b0d0*/  LDG.E.U8.CONSTANT R21, [R20.64] ;  /* 0x0000000814157981 */ /* 0x0002e8000c1e9100 */
[----:B------:R-:W4:Y:S01]  /*b0e0*/  LDG.E.U8.CONSTANT R19, [R24.64] ;  /* 0x0000000818137981 */ /* 0x000f22000c1e9100 */
[----:B------:R-:W-:Y:S01]  /*b0f0*/  IMAD.X R27, R25, 0x1, R8, P0 ;  /* 0x00000001191b7824 */ /* 0x000fe200000e0608 */
[----:B------:R-:W-:-:S04]  /*b100*/  IADD3 R28, P0, R26, R14, RZ ;  /* 0x0000000e1a1c7210 */ /* 0x000fc80007f1e0ff */
[----:B------:R-:W5:Y:S01]  /*b110*/  LDG.E.U8.CONSTANT R18, [R26.64] ;  /* 0x000000081a127981 */ /* 0x000f62000c1e9100 */
[----:B------:R-:W-:Y:S01]  /*b120*/  IMAD.X R29, R27, 0x1, R8, P0 ;  /* 0x000000011b1d7824 */ /* 0x000fe200000e0608 */
[----:B------:R-:W-:-:S04]  /*b130*/  IADD3 R30, P0, R28, R14, RZ ;  /* 0x0000000e1c1e7210 */ /* 0x000fc80007f1e0ff */
[----:B------:R-:W5:Y:S01]  /*b140*/  LDG.E.U8.CONSTANT R16, [R28.64] ;  /* 0x000000081c107981 */ /* 0x000f62000c1e9100 */
[----:B------:R-:W-:Y:S02]  /*b150*/  IADD3.X R31, R29, R8, RZ, P0, !PT ;  /* 0x000000081d1f7210 */ /* 0x000fe400007fe4ff */
[----:B------:R-:W-:-:S03]  /*b160*/  IADD3 R12, P0, R30, R14, RZ ;  /* 0x0000000e1e0c7210 */ /* 0x000fc60007f1e0ff */
[----:B------:R-:W5:Y:S02]  /*b170*/  LDG.E.U8.CONSTANT R9, [R30.64] ;  /* 0x000000081e097981 */ /* 0x000f64000c1e9100 */
[----:B------:R-:W-:Y:S01]  /*b180*/  IMAD.X R13, R31, 0x1, R8, P0 ;  /* 0x000000011f0d7824 */ /* 0x000fe200000e0608 */
[----:B0-----:R-:W-:-:S04]  /*b190*/  IADD3 R10, P0, R12, R14, RZ ;  /* 0x0000000e0c0a7210 */ /* 0x001fc80007f1e0ff */
[----:B------:R3:W5:Y:S01]  /*b1a0*/  LDG.E.U8.CONSTANT R6, [R12.64] ;  /* 0x000000080c067981 */ /* 0x000762000c1e9100 */
[----:B------:R-:W-:-:S05]  /*b1b0*/  IMAD.X R11, R13, 0x1, R8, P0 ;  /* 0x000000010d0b7824 */ /* 0x000fca00000e0608 */
[----:B------:R0:W5:Y:S01]  /*b1c0*/  LDG.E.U8.CONSTANT R4, [R10.64] ;  /* 0x000000080a047981 */ /* 0x000162000c1e9100 */
[----:B------:R-:W-:Y:S02]  /*b1d0*/  LOP3.LUT R5, R5, 0xffff, RZ, 0xc0, !PT ;  /* 0x0000ffff05057812 */ /* 0x000fe400078ec0ff */
[----:B------:R-:W-:Y:S02]  /*b1e0*/  IADD3 R7, P3, R7, 0x8, RZ ;  /* 0x0000000807077810 */ /* 0x000fe40007f7e0ff */
[----:B-1----:R-:W-:Y:S02]  /*b1f0*/  PRMT R20, R5, 0x8880, RZ ;  /* 0x0000888005147816 */ /* 0x002fe400000000ff */
[----:B------:R-:W-:Y:S02]  /*b200*/  IADD3.X R2, RZ, R2, RZ, P3, !PT ;  /* 0x00000002ff027210 */ /* 0x000fe40001ffe4ff */
[----:B0-----:R-:W-:-:S05]  /*b210*/  IADD3 R10, P2, R10, R14, RZ ;  /* 0x0000000e0a0a7210 */ /* 0x001fca0007f5e0ff */
[----:B------:R-:W-:Y:S01]  /*b220*/  IMAD.X R11, R11, 0x1, R8, P2 ;  /* 0x000000010b0b7824 */ /* 0x000fe200010e0608 */
[----:B--2---:R-:W-:-:S05]  /*b230*/  PRMT R32, R32, 0x8880, RZ ;  /* 0x0000888020207816 */ /* 0x004fca00000000ff */
[----:B------:R-:W-:-:S04]  /*b240*/  IMAD.MOV.U32 R5, RZ, RZ, R32 ;  /* 0x000000ffff057224 */ /* 0x000fc800078e0020 */
        /* <DEDUP_REMOVED lines=9> */
[----:B------:R-:W-:-:S02]  /*b2e0*/  IMAD.MOV R18, RZ, RZ, -R12 ;  /* 0x000000ffff127224 */ /* 0x000fc400078e0a0c */
[----:B------:R-:W-:Y:S01]  /*b2f0*/  IMAD.MOV.U32 R12, RZ, RZ, R13 ;  /* 0x000000ffff0c7224 */ /* 0x000fe200078e000d */
[----:B------:R-:W-:Y:S02]  /*b300*/  SEL R5, RZ, 0x1, !P0 ;  /* 0x00000001ff057807 */ /* 0x000fe40004000000 */
[----:B------:R-:W-:Y:S01]  /*b310*/  PRMT R13, R16, 0x8880, RZ ;  /* 0x00008880100d7816 */ /* 0x000fe200000000ff */
[----:B------:R-:W-:Y:S01]  /*b320*/  IMAD.MOV R16, RZ, RZ, -R12 ;  /* 0x000000ffff107224 */ /* 0x000fe200078e0a0c */
[----:B------:R-:W-:Y:S02]  /*b330*/  ISETP.NE.AND P0, PT, R5, R18, PT ;  /* 0x000000120500720c */ /* 0x000fe40003f05270 */
[----:B------:R-:W-:Y:S02]  /*b340*/  MOV R12, R13 ;  /* 0x0000000d000c7202 */ /* 0x000fe40000000f00 */
[----:B------:R-:W-:Y:S02]  /*b350*/  SEL R5, RZ, 0x1, !P0 ;  /* 0x00000001ff057807 */ /* 0x000fe40004000000 */
[----:B------:R-:W-:Y:S01]  /*b360*/  PRMT R9, R9, 0x8880, RZ ;  /* 0x0000888009097816 */ /* 0x000fe200000000ff */
[----:B------:R-:W-:Y:S01]  /*b370*/  IMAD.MOV R12, RZ, RZ, -R12 ;  /* 0x000000ffff0c7224 */ /* 0x000fe200078e0a0c */
[----:B------:R-:W-:-:S02]  /*b380*/  ISETP.NE.AND P0, PT, R5, R16, PT ;  /* 0x000000100500720c */ /* 0x000fc40003f05270 */
[----:B------:R-:W-:Y:S02]  /*b390*/  PRMT R6, R6, 0x8880, RZ ;  /* 0x0000888006067816 */ /* 0x000fe400000000ff */
[----:B------:R-:W-:-:S04]  /*b3a0*/  SEL R5, RZ, 0x1, !P0 ;  /* 0x00000001ff057807 */ /* 0x000fc80004000000 */
[----:B------:R-:W-:Y:S01]  /*b3b0*/  ISETP.NE.AND P0, PT, R5, R12, PT ;  /* 0x0000000c0500720c */ /* 0x000fe20003f05270 */
[----:B------:R-:W-:Y:S02]  /*b3c0*/  IMAD.MOV R12, RZ, RZ, -R9 ;  /* 0x000000ffff0c7224 */ /* 0x000fe400078e0a09 */
[----:B------:R-:W-:Y:S01]  /*b3d0*/  IMAD.MOV R9, RZ, RZ, -R6 ;  /* 0x000000ffff097224 */ /* 0x000fe200078e0a06 */
        /* <DEDUP_REMOVED lines=10> */
.L_x_182:
[----:B------:R-:W-:Y:S05]  /*b480*/  BSYNC B4 ;  /* 0x0000000000047941 */ /* 0x000fea0003800000 */
.L_x_181:
[----:B------:R-:W-:-:S04]  /*b490*/  ISETP.LT.U32.AND P1, PT, R7, R0, PT ;  /* 0x000000000700720c */ /* 0x000fc80003f21070 */
[----:B------:R-:W-:-:S13]  /*b4a0*/  ISETP.LT.OR.EX P0, PT, R2, R3, P0, P1 ;  /* 0x000000030200720c */ /* 0x000fda0000701710 */
[----:B------:R-:W-:Y:S05]  /*b4b0*/  @!P0 BRA `(.L_x_177) ;  /* 0x0000020000008947 */ /* 0x000fea0003800000 */
[----:B------:R-:W-:Y:S01]  /*b4c0*/  IMAD.MOV.U32 R2, RZ, RZ, R10 ;  /* 0x000000ffff027224 */ /* 0x000fe200078e000a */
[----:B------:R-:W-:Y:S01]  /*b4d0*/  IADD3 R6, P0, R10, R14, RZ ;  /* 0x0000000e0a067210 */ /* 0x000fe20007f1e0ff */
[----:B------:R-:W-:-:S05]  /*b4e0*/  IMAD.MOV.U32 R3, RZ, RZ, R11 ;  /* 0x000000ffff037224 */ /* 0x000fca00078e000b */
[----:B------:R0:W2:Y:S01]  /*b4f0*/  LDG.E.U8.CONSTANT R0, [R2.64] ;  /* 0x0000000802007981 */ /* 0x0000a2000c1e9100 */
[----:B------:R-:W-:Y:S01]  /*b500*/  IMAD.X R7, R11, 0x1, R8, P0 ;  /* 0x000000010b077824 */ /* 0x000fe200000e0608 */
[----:B------:R-:W-:-:S04]  /*b510*/  IADD3 R10, P0, R6, R14, RZ ;  /* 0x0000000e060a7210 */ /* 0x000fc80007f1e0ff */
[----:B------:R-:W-:Y:S01]  /*b520*/  IADD3.X R11, R7, R8, RZ, P0, !PT ;  /* 0x00000008070b7210 */ /* 0x000fe200007fe4ff */
[----:B------:R-:W3:Y:S01]  /*b530*/  LDG.E.U8.CONSTANT R6, [R6.64] ;  /* 0x0000000806067981 */ /* 0x000ee2000c1e9100 */
[----:B------:R-:W-:-:S03]  /*b540*/  IADD3 R14, P0, R10, R14, RZ ;  /* 0x0000000e0a0e7210 */ /* 0x000fc60007f1e0ff */
[----:B------:R-:W4:Y:S02]  /*b550*/  LDG.E.U8.CONSTANT R4, [R10.64] ;  /* 0x000000080a047981 */ /* 0x000f24000c1e9100 */
        /* <DEDUP_REMOVED lines=22> */
.L_x_177:
[----:B------:R-:W-:Y:S05]  /*b6c0*/  BSYNC B3 ;  /* 0x0000000000037941 */ /* 0x000fea0003800000 */
.L_x_176:
[----:B------:R0:W-:Y:S02]  /*b6d0*/  STG.E.U8 [R22.64], R5 ;  /* 0x0000000516007986 */ /* 0x0001e4000c101108 */
.L_x_173:
[----:B------:R-:W-:Y:S05]  /*b6e0*/  BSYNC B2 ;  /* 0x0000000000027941 */ /* 0x000fea0003800000 */
.L_x_172:
[----:B------:R-:W-:-:S04]  /*b6f0*/  IADD3 R17, R17, 0x80, RZ ;  /* 0x0000008011117810 */ /* 0x000fc80007ffe0ff */
.L_x_145:
[----:B------:R-:W-:-:S13]  /*b700*/  ISETP.GE.AND P0, PT, R17, c[0x0][0x160], PT ;  /* 0x0000580011007a0c */ /* 0x000fda0003f06270 */
[----:B------:R-:W-:Y:S05]  /*b710*/  @P0 BRA `(.L_x_183) ;  /* 0x00005b5000000947 */ /* 0x000fea0003800000 */
[----:B------:R-:W-:Y:S01]  /*b720*/  ISETP.NE.AND P0, PT, RZ, c[0x0][0x168], PT ;  /* 0x00005a00ff007a0c */ /* 0x000fe20003f05270 */
[----:B0-----:R-:W-:Y:S01]  /*b730*/  HFMA2.MMA R22, -RZ, RZ, 0, 0 ;  /* 0x00000000ff167435 */ /* 0x001fe200000001ff */
[----:B------:R-:W-:Y:S02]  /*b740*/  IMAD.MOV.U32 R0, RZ, RZ, RZ ;  /* 0x000000ffff007224 */ /* 0x000fe400078e00ff */
        /* <DEDUP_REMOVED lines=237> */
[----:B------:R-:W-:Y:S01]  /*c620*/  @P0 IMAD.MOV.U32 R4, RZ, RZ, RZ ;  /* 0x000000ffff040224 */ /* 0x000fe200078e00ff */
[----:B------:R-:W-:-:S03]  /*c630*/  IADD3 R7, -R5, RZ, RZ ;  /* 0x000000ff05077210 */ /* 0x000fc60007ffe1ff */
        /* <DEDUP_REMOVED lines=11> */
.L_x_184:
        /* <DEDUP_REMOVED lines=20> */
.L_x_187:
        /* <DEDUP_REMOVED lines=19> */
.L_x_186:
[----:B------:R-:W-:Y:S05]  /*c960*/  BSYNC B2 ;  /* 0x0000000000027941 */ /* 0x000fea0003800000 */
.L_x_185:
        /* <DEDUP_REMOVED lines=23> */
[----:B------:R-:W-:Y:S02]  /*cae0*/  IMAD.MOV.U32 R4, RZ, RZ, R2 ;  /* 0x000000ffff047224 */ /* 0x000fe400078e0002 */
[----:B------:R-:W-:Y:S01]  /*caf0*/  IMAD.MOV.U32 R5, RZ, RZ, R3 ;  /* 0x000000ffff057224 */ /* 0x000fe200078e0003 */
[----:B------:R-:W-:Y:S05]  /*cb00*/  BRA `(.L_x_190) ;  /* 0x0000013000007947 */ /* 0x000fea0003800000 */
.L_x_189:
        /* <DEDUP_REMOVED lines=19> */
.L_x_190:
[----:B------:R-:W-:Y:S05]  /*cc40*/  BSYNC B2 ;  /* 0x0000000000027941 */ /* 0x000fea0003800000 */
.L_x_188:
        /* <DEDUP_REMOVED lines=102> */
.L_x_194:
[----:B------:R-:W-:Y:S05]  /*d2b0*/  BSYNC B3 ;  /* 0x0000000000037941 */ /* 0x000fea0003800000 */
.L_x_193:
[----:B------:R-:W-:Y:S01]  /*d2c0*/  BSSY B3, `(.L_x_195) ;  /* 0x000011a000037945 */ /* 0x000fe20003800000 */
[----:B------:R-:W-:Y:S05]  /*d2d0*/  @!P0 BRA `(.L_x_196) ;  /* 0x0000118000008947 */ /* 0x000fea0003800000 */
[----:B------:R-:W-:Y:S01]  /*d2e0*/  IADD3 R7, P0, RZ, -R13, RZ ;  /* 0x8000000dff077210 */ /* 0x000fe20007f1e0ff */
[----:B------:R-:W-:Y:S01]  /*d2f0*/  BSSY B4, `(.L_x_197) ;  /* 0x00000ab000047945 */ /* 0x000fe20003800000 */
[----:B------:R-:W-:-:S03]  /*d300*/  IADD3 R15, P3, RZ, -c[0x0][0x3e8], RZ ;  /* 0x8000fa00ff0f7a10 */ /* 0x000fc60007f7e0ff */
[----:B------:R-:W-:Y:S02]  /*d310*/  IMAD.X R2, RZ, RZ, ~R14, P0 ;  /* 0x000000ffff027224 */ /* 0x000fe400000e0e0e */
[----:B------:R-:W-:-:S04]  /*d320*/  IMAD.WIDE.U32 R18, R7, c[0x0][0x3e8], R18 ;  /* 0x0000fa0007127a25 */ /* 0x000fc800078e0012 */
[----:B------:R-:W-:Y:S02]  /*d330*/  IMAD R2, R2, c[0x0][0x3e8], RZ ;  /* 0x0000fa0002027a24 */ /* 0x000fe400078e02ff */
[----:B------:R-:W-:-:S04]  /*d340*/  IMAD.WIDE.U32 R8, R18, c[0x0][0x400], RZ ;  /* 0x0001000012087a25 */ /* 0x000fc800078e00ff */
[----:B------:R-:W-:Y:S02]  /*d350*/  IMAD R7, R7, c[0x0][0x3ec], R2 ;  /* 0x0000fb0007077a24 */ /* 0x000fe400078e0202 */
[----:B------:R-:W-:Y:S02]  /*d360*/  IMAD.X R6, RZ, RZ, ~c[0x0][0x3ec], P3 ;  /* 0x8000fb00ff067624 */ /* 0x000fe400018e06ff */
[----:B------:R-:W-:Y:S02]  /*d370*/  IMAD.IADD R2, R19, 0x1, R7 ;  /* 0x0000000113027824 */ /* 0x000fe400078e0207 */
[----:B------:R-:W-:Y:S02]  /*d380*/  IMAD R6, R6, c[0x0][0x400], RZ ;  /* 0x0001000006067a24 */ /* 0x000fe400078e02ff */
[----:B------:R-:W-:Y:S01]  /*d390*/  IMAD R7, R2, c[0x0][0x400], RZ ;  /* 0x0001000002077a24 */ /* 0x000fe200078e02ff */
[----:B------:R-:W-:-:S03]  /*d3a0*/  IADD3 R2, P0, R13, -0x1, RZ ;  /* 0xffffffff0d027810 */ /* 0x000fc60007f1e0ff */
[----:B------:R-:W-:Y:S01]  /*d3b0*/  IMAD R7, R18, c[0x0][0x404], R7 ;  /* 0x0001010012077a24 */ /* 0x000fe200078e0207 */
[----:B------:R-:W-:-:S03]  /*d3c0*/  IADD3 R4, P2, -R2, R3, RZ ;  /* 0x0000000302047210 */ /* 0x000fc60007f5e1ff */
[----:B------:R-:W-:Y:S01]  /*d3d0*/  IMAD.IADD R9, R9, 0x1, R7 ;  /* 0x0000000109097824 */ /* 0x000fe200078e0207 */
[----:B------:R-:W-:Y:S01]  /*d3e0*/  ISETP.GT.U32.AND P1, PT, R4, 0xc, PT ;  /* 0x0000000c0400780c */ /* 0x000fe20003f24070 */
[C---:B------:R-:W-:Y:S01]  /*d3f0*/  IMAD R4, R14.reuse, c[0x0][0x3f8], RZ ;  /* 0x0000fe000e047a24 */ /* 0x040fe200078e02ff */
[----:B------:R-:W-:Y:S01]  /*d400*/  IADD3.X R7, R14, -0x1, RZ, P0, !PT ;  /* 0xffffffff0e077810 */ /* 0x000fe200007fe4ff */
[C---:B------:R-:W-:Y:S01]  /*d410*/  IMAD.WIDE.U32 R8, R13.reuse, c[0x0][0x3f8], R8 ;  /* 0x0000fe000d087a25 */ /* 0x040fe200078e0008 */
[----:B------:R-:W-:Y:S02]  /*d420*/  MOV R14, c[0x0][0x400] ;  /* 0x00010000000e7a02 */ /* 0x000fe40000000f00 */
[----:B------:R-:W-:Y:S01]  /*d430*/  PLOP3.LUT P0, PT, PT, PT, PT, 0x80, 0x0 ;  /* 0x000000000000781c */ /* 0x000fe20003f0f070 */
[----:B------:R-:W-:Y:S02]  /*d440*/  IMAD R11, R13, c[0x0][0x3fc], R4 ;  /* 0x0000ff000d0b7a24 */ /* 0x000fe400078e0204 */
[----:B------:R-:W-:Y:S01]  /*d450*/  IMAD.X R4, R0, 0x1, ~R7, P2 ;  /* 0x0000000100047824 */ /* 0x000fe200010e0e07 */
[----:B------:R-:W-:Y:S01]  /*d460*/  IADD3 R10, P2, P3, R8, c[0x0][0x3d0], R12 ;  /* 0x0000f400080a7a10 */ /* 0x000fe20007b5e00c */
[----:B------:R-:W-:-:S02]  /*d470*/  IMAD R13, R15, c[0x0][0x404], R6 ;  /* 0x000101000f0d7a24 */ /* 0x000fc400078e0206 */
[----:B------:R-:W-:Y:S01]  /*d480*/  IMAD.IADD R11, R9, 0x1, R11 ;  /* 0x00000001090b7824 */ /* 0x000fe200078e020b */
[----:B------:R-:W-:Y:S01]  /*d490*/  ISETP.GT.AND.EX P1, PT, R4, RZ, PT, P1 ;  /* 0x000000ff0400720c */ /* 0x000fe20003f24310 */
[----:B------:R-:W-:-:S03]  /*d4a0*/  IMAD.WIDE.U32 R14, R15, R14, c[0x0][0x3f8] ;  /* 0x0000fe000f0e7625 */ /* 0x000fc600078e000e */
[----:B------:R-:W-:Y:S01]  /*d4b0*/  IADD3.X R11, R11, c[0x0][0x3d4], RZ, P2, P3 ;  /* 0x0000f5000b0b7a10 */ /* 0x000fe200017e64ff */
[----:B------:R-:W-:-:S08]  /*d4c0*/  IMAD.IADD R8, R15, 0x1, R13 ;  /* 0x000000010f087824 */ /* 0x000fd000078e020d */
[----:B------:R-:W-:Y:S05]  /*d4d0*/  @!P1 BRA `(.L_x_198) ;  /* 0x000008c000009947 */ /* 0x000fea0003800000 */
[----:B------:R-:W-:Y:S02]  /*d4e0*/  IADD3 R9, P1, R3, -0xc, RZ ;  /* 0xfffffff403097810 */ /* 0x000fe40007f3e0ff */
[----:B------:R-:W-:Y:S02]  /*d4f0*/  PLOP3.LUT P0, PT, PT, PT, PT, 0x8, 0x0 ;  /* 0x000000000000781c */ /* 0x000fe40003f0e170 */
[----:B------:R-:W-:Y:S02]  /*d500*/  IADD3.X R4, R0, -0x1, RZ, P1, !PT ;  /* 0xffffffff00047810 */ /* 0x000fe40000ffe4ff */
.L_x_199:
        /* <DEDUP_REMOVED lines=137> */
.L_x_198:
[----:B------:R-:W-:Y:S05]  /*dda0*/  BSYNC B4 ;  /* 0x0000000000047941 */ /* 0x000fea0003800000 */
.L_x_197:
        /* <DEDUP_REMOVED lines=71> */
.L_x_201:
[----:B------:R-:W-:Y:S05]  /*e220*/  BSYNC B4 ;  /* 0x0000000000047941 */ /* 0x000fea0003800000 */
.L_x_200:
        /* <DEDUP_REMOVED lines=35> */
.L_x_196:
[----:B------:R-:W-:Y:S05]  /*e460*/  BSYNC B3 ;  /* 0x0000000000037941 */ /* 0x000fea0003800000 */
.L_x_195:
[----:B------:R0:W-:Y:S02]  /*e470*/  STG.E.U8 [R22.64], R5 ;  /* 0x0000000516007986 */ /* 0x0001e4000c101108 */
.L_x_192:
[----:B------:R-:W-:Y:S05]  /*e480*/  BSYNC B2 ;  /* 0x0000000000027941 */ /* 0x000fea0003800000 */
.L_x_191:
[----:B------:R-:W-:-:S04]  /*e490*/  IADD3 R17, R17, 0x80, RZ ;  /* 0x0000008011117810 */ /* 0x000fc80007ffe0ff */
.L_x_164:
[----:B------:R-:W-:-:S13]  /*e4a0*/  ISETP.GE.AND P0, PT, R17, c[0x0][0x160], PT ;  /* 0x0000580011007a0c */ /* 0x000fda0003f06270 */
[----:B------:R-:W-:Y:S01]  /*e4b0*/  @P0 BREAK B0 ;  /* 0x0000000000000942 */ /* 0x000fe20003800000 */
        /* <DEDUP_REMOVED lines=254> */
.L_x_203:
        /* <DEDUP_REMOVED lines=20> */
.L_x_206:
        /* <DEDUP_REMOVED lines=19> */
.L_x_205:
[----:B------:R-:W-:Y:S05]  /*f710*/  BSYNC B2 ;  /* 0x0000000000027941 */ /* 0x000fea0003800000 */
.L_x_204:
        /* <DEDUP_REMOVED lines=26> */
.L_x_208:
        /* <DEDUP_REMOVED lines=19> */
.L_x_209:
[----:B------:R-:W-:Y:S05]  /*f9f0*/  BSYNC B2 ;  /* 0x0000000000027941 */ /* 0x000fea0003800000 */
.L_x_207:
        /* <DEDUP_REMOVED lines=16> */
[----:B------:R-:W-:-:S04]  /*fb00*/  ISETP.GT.AND.EX P0, PT, R5, R22, PT, P0 ;  /* 0x000000160500720c */ /* 0x000fc80003f04300 */
[----:B------:R-:W-:-:S04]  /*fb10*/  SEL R7, R3, R16, P0 ;  /* 0x0000001003077207 */ /* 0x000fc80000000000 */
[----:B------:R-:W-:Y:S02]  /*fb20*/  IADD3 R2, -R16, 0x1, R7 ;  /* 0x0000000110027810 */ /* 0x000fe40007ffe107 */
[----:B------:R-:W-:Y:S02]  /*fb30*/  IADD3 R4, P2, R7, -R16, RZ ;  /* 0x8000001007047210 */ /* 0x000fe40007f5e0ff */
[----:B------:R-:W-:Y:S02]  /*fb40*/  LOP3.LUT R2, R2, 0x3, RZ, 0xc0, !PT ;  /* 0x0000000302027812 */ /* 0x000fe400078ec0ff */
[----:B------:R-:W-:Y:S02]  /*fb50*/  SEL R7, R5, R22, P0 ;  /* 0x0000001605077207 */ /* 0x000fe40000000000 */
[----:B------:R-:W-:Y:S02]  /*fb60*/  ISETP.NE.U32.AND P1, PT, R2, RZ, PT ;  /* 0x000000ff0200720c */ /* 0x000fe40003f25070 */
[----:B------:R-:W-:Y:S01]  /*fb70*/  ISETP.GE.U32.AND P0, PT, R4, 0x3, PT ;  /* 0x000000030400780c */ /* 0x000fe20003f06070 */
[----:B------:R-:W-:Y:S01]  /*fb80*/  IMAD.X R4, R7, 0x1, ~R22, P2 ;  /* 0x0000000107047824 */ /* 0x000fe200010e0e16 */
[----:B------:R-:W-:-:S04]  /*fb90*/  ISETP.NE.AND.EX P1, PT, RZ, RZ, PT, P1 ;  /* 0x000000ffff00720c */ /* 0x000fc80003f25310 */
[----:B------:R-:W-:Y:S01]  /*fba0*/  ISETP.GE.U32.AND.EX P0, PT, R4, RZ, PT, P0 ;  /* 0x000000ff0400720c */ /* 0x000fe20003f06100 */
[----:B------:R-:W-:Y:S01]  /*fbb0*/  IMAD.MOV.U32 R4, RZ, RZ, R16 ;  /* 0x000000ffff047224 */ /* 0x000fe200078e0010 */
[----:B--2---:R-:W-:-:S07]  /*fbc0*/  PRMT R7, R0, 0x7610, R7 ;  /* 0x0000761000077816 */ /* 0x004fce0000000007 */
[----:B------:R-:W-:Y:S05]  /*fbd0*/  @!P1 BRA `(.L_x_213) ;  /* 0x0000048000009947 */ /* 0x000fea0003800000 */
[----:B------:R-:W-:Y:S01]  /*fbe0*/  IADD3 R7, P1, RZ, -R16, RZ ;  /* 0x80000010ff077210 */ /* 0x000fe20007f3e0ff */
[----:B------:R-:W-:Y:S02]  /*fbf0*/  IMAD.MOV.U32 R13, RZ, RZ, RZ ;  /* 0x000000ffff0d7224 */ /* 0x000fe400078e00ff */
[----:B------:R-:W-:Y:S01]  /*fc00*/  IMAD R15, R22, c[0x0][0x3f8], RZ ;  /* 0x0000fe00160f7a24 */ /* 0x000fe200078e02ff */
[----:B------:R-:W-:Y:S01]  /*fc10*/  IADD3.X R4, RZ, ~R22, RZ, P1, !PT ;  /* 0x80000016ff047210 */ /* 0x000fe20000ffe4ff */
        /* <DEDUP_REMOVED lines=68> */
.L_x_213:
[----:B------:R-:W-:Y:S05]  /*10060*/  BSYNC B3 ;  /* 0x0000000000037941 */ /* 0x000fea0003800000 */
.L_x_212:
[----:B------:R-:W-:Y:S01]  /*10070*/  BSSY B3, `(.L_x_214) ;  /* 0x000011c000037945 */ /* 0x000fe20003800000 */
[----:B------:R-:W-:Y:S05]  /*10080*/  @!P0 BRA `(.L_x_215) ;  /* 0x000011a000008947 */ /* 0x000fea0003800000 */
[----:B------:R-:W-:Y:S01]  /*10090*/  IADD3 R9, P0, RZ, -R4, RZ ;  /* 0x80000004ff097210 */ /* 0x000fe20007f1e0ff */
[----:B------:R-:W-:Y:S01]  /*100a0*/  BSSY B4, `(.L_x_216) ;  /* 0x00000ab000047945 */ /* 0x000fe20003800000 */
[----:B------:R-:W-:-:S02]  /*100b0*/  IADD3 R14, P3, RZ, -c[0x0][0x3e8], RZ ;  /* 0x8000fa00ff0e7a10 */ /* 0x000fc40007f7e0ff */
[----:B------:R-:W-:Y:S01]  /*100c0*/  MOV R15, c[0x0][0x400] ;  /* 0x00010000000f7a02 */ /* 0x000fe20000000f00 */
[----:B------:R-:W-:Y:S02]  /*100d0*/  IMAD.X R0, RZ, RZ, ~R6, P0 ;  /* 0x000000ffff007224 */ /* 0x000fe400000e0e06 */
[----:B------:R-:W-:-:S04]  /*100e0*/  IMAD.WIDE.U32 R10, R9, c[0x0][0x3e8], R10 ;  /* 0x0000fa00090a7a25 */ /* 0x000fc800078e000a */
[----:B------:R-:W-:-:S04]  /*100f0*/  IMAD R0, R0, c[0x0][0x3e8], RZ ;  /* 0x0000fa0000007a24 */ /* 0x000fc800078e02ff */
[----:B------:R-:W-:-:S04]  /*10100*/  IMAD R9, R9, c[0x0][0x3ec], R0 ;  /* 0x0000fb0009097a24 */ /* 0x000fc800078e0200 */
[----:B------:R-:W-:Y:S02]  /*10110*/  IMAD.IADD R0, R11, 0x1, R9 ;  /* 0x000000010b007824 */ /* 0x000fe400078e0209 */
[----:B------:R-:W-:-:S04]  /*10120*/  IMAD.WIDE.U32 R8, R10, c[0x0][0x400], RZ ;  /* 0x000100000a087a25 */ /* 0x000fc800078e00ff */
        /* <DEDUP_REMOVED lines=8> */
[----:B------:R-:W-:Y:S01]  /*101b0*/  IMAD.X R6, RZ, RZ, ~c[0x0][0x3ec], P3 ;  /* 0x8000fb00ff067624 */ /* 0x000fe200018e06ff */
[----:B------:R-:W-:Y:S01]  /*101c0*/  PLOP3.LUT P0, PT, PT, PT, PT, 0x80, 0x0 ;  /* 0x000000000000781c */ /* 0x000fe20003f0f070 */
[----:B------:R-:W-:Y:S02]  /*101d0*/  IMAD R11, R4, c[0x0][0x3fc], R11 ;  /* 0x0000ff00040b7a24 */ /* 0x000fe400078e020b */
[----:B------:R-:W-:Y:S02]  /*101e0*/  IMAD.X R10, R5, 0x1, ~R2, P2 ;  /* 0x00000001050a7824 */ /* 0x000fe400010e0e02 */
[----:B------:R-:W-:-:S02]  /*101f0*/  IMAD R13, R6, c[0x0][0x400], RZ ;  /* 0x00010000060d7a24 */ /* 0x000fc400078e02ff */
[----:B------:R-:W-:Y:S01]  /*10200*/  IMAD.WIDE.U32 R8, R4, c[0x0][0x3f8], R8 ;  /* 0x0000fe0004087a25 */ /* 0x000fe200078e0008 */
[----:B------:R-:W-:-:S03]  /*10210*/  ISETP.GT.AND.EX P1, PT, R10, RZ, PT, P1 ;  /* 0x000000ff0a00720c */ /* 0x000fc60003f24310 */
[----:B------:R-:W-:Y:S01]  /*10220*/  IMAD R13, R14, c[0x0][0x404], R13 ;  /* 0x000101000e0d7a24 */ /* 0x000fe200078e020d */
[----:B------:R-:W-:Y:S01]  /*10230*/  IADD3 R8, P2, P3, R8, c[0x0][0x3d0], R12 ;  /* 0x0000f40008087a10 */ /* 0x000fe20007b5e00c */
        /* <DEDUP_REMOVED lines=8> */
.L_x_218:
[----:B------:R-:W-:Y:S01]  /*102c0*/  IMAD.MOV.U32 R20, RZ, RZ, R8 ;  /* 0x000000ffff147224 */ /* 0x000fe200078e0008 */
[----:B------:R-:W-:-:S04]  /*102d0*/  IADD3 R24, P1, R8, R14, RZ ;  /* 0x0000000e08187210 */ /* 0x000fc80007f3e0ff */
        /* <DEDUP_REMOVED lines=135> */
.L_x_217:
[----:B------:R-:W-:Y:S05]  /*10b50*/  BSYNC B4 ;  /* 0x0000000000047941 */ /* 0x000fea0003800000 */
.L_x_216:
[----:B------:R-:W-:Y:S01]  /*10b60*/  IADD3 R4, P2, -R0, R3, RZ ;  /* 0x0000000300047210 */ /* 0x000fe20007f5e1ff */
[----:B------:R-:W-:Y:S03]  /*10b70*/  BSSY B4, `(.L_x_219) ;  /* 0x0000048000047945 */ /* 0x000fe60003800000 */
[----:B------:R-:W-:Y:S02]  /*10b80*/  ISETP.GT.U32.AND P1, PT, R4, 0x4, PT ;  /* 0x000000040400780c */ /* 0x000fe40003f24070 */
[----:B------:R-:W-:-:S04]  /*10b90*/  IADD3.X R4, ~R2, R5, RZ, P2, !PT ;  /* 0x0000000502047210 */ /* 0x000fc800017fe5ff */
[----:B------:R-:W-:-:S13]  /*10ba0*/  ISETP.GT.AND.EX P1, PT, R4, RZ, PT, P1 ;  /* 0x000000ff0400720c */ /* 0x000fda0003f24310 */
[----:B------:R-:W-:Y:S05]  /*10bb0*/  @!P1 BRA `(.L_x_220) ;  /* 0x0000043000009947 */ /* 0x000fea0003800000 */
[----:B------:R-:W-:Y:S01]  /*10bc0*/  IMAD.MOV.U32 R9, RZ, RZ, R21 ;  /* 0x000000ffff097224 */ /* 0x000fe200078e0015 */
[----:B------:R-:W-:-:S04]  /*10bd0*/  IADD3 R22, P0, R8, R14, RZ ;  /* 0x0000000e08167210 */ /* 0x000fc80007f1e0ff */
[----:B------:R0:W2:Y:S01]  /*10be0*/  LDG.E.U8.CONSTANT R30, [R8.64] ;  /* 0x00000008081e7981 */ /* 0x0000a2000c1e9100 */
[----:B------:R-:W-:Y:S01]  /*10bf0*/  IMAD.X R23, R21, 0x1, R6, P0 ;  /* 0x0000000115177824 */ /* 0x000fe200000e0606 */
[----:B------:R-:W-:-:S04]  /*10c00*/  IADD3 R20, P0, R22, R14, RZ ;  /* 0x0000000e16147210 */ /* 0x000fc80007f1e0ff */
[----:B------:R-:W3:Y:S01]  /*10c10*/  LDG.E.U8.CONSTANT R22, [R22.64] ;  /* 0x0000000816167981 */ /* 0x000ee2000c1e9100 */
[----:B------:R-:W-:Y:S01]  /*10c20*/  IMAD.X R21, R23, 0x1, R6, P0 ;  /* 0x0000000117157824 */ /* 0x000fe200000e0606 */
[----:B------:R-:W-:-:S04]  /*10c30*/  IADD3 R24, P0, R20, R14, RZ ;  /* 0x0000000e14187210 */ /* 0x000fc80007f1e0ff */
[----:B------:R1:W4:Y:S01]  /*10c40*/  LDG.E.U8.CONSTANT R20, [R20.64] ;  /* 0x0000000814147981 */ /* 0x000322000c1e9100 */
[----:B------:R-:W-:Y:S01]  /*10c50*/  IMAD.X R25, R21, 0x1, R6, P0 ;  /* 0x0000000115197824 */ /* 0x000fe200000e0606 */
[----:B------:R-:W-:-:S04]  /*10c60*/  IADD3 R26, P0, R24, R14, RZ ;  /* 0x0000000e181a7210 */ /* 0x000fc80007f1e0ff */
[----:B------:R5:W4:Y:S01]  /*10c70*/  LDG.E.U8.CONSTANT R16, [R24.64] ;  /* 0x0000000818107981 */ /* 0x000b22000c1e9100 */
[----:B------:R-:W-:Y:S02]  /*10c80*/  IADD3.X R27, R25, R6, RZ, P0, !PT ;  /* 0x00000006191b7210 */ /* 0x000fe400007fe4ff */
[----:B------:R-:W-:-:S03]  /*10c90*/  IADD3 R28, P0, R26, R14, RZ ;  /* 0x0000000e1a1c7210 */ /* 0x000fc60007f1e0ff */
[----:B------:R-:W4:Y:S02]  /*10ca0*/  LDG.E.U8.CONSTANT R13, [R26.64] ;  /* 0x000000081a0d7981 */ /* 0x000f24000c1e9100 */
[----:B------:R-:W-:Y:S01]  /*10cb0*/  IMAD.X R29, R27, 0x1, R6, P0 ;  /* 0x000000011b1d7824 */ /* 0x000fe200000e0606 */
[----:B------:R-:W-:-:S04]  /*10cc0*/  IADD3 R10, P0, R28, R14, RZ ;  /* 0x0000000e1c0a7210 */ /* 0x000fc80007f1e0ff */
[----:B------:R-:W4:Y:S01]  /*10cd0*/  LDG.E.U8.CONSTANT R12, [R28.64] ;  /* 0x000000081c0c7981 */ /* 0x000f22000c1e9100 */
[----:B------:R-:W-:Y:S01]  /*10ce0*/  IMAD.X R11, R29, 0x1, R6, P0 ;  /* 0x000000011d0b7824 */ /* 0x000fe200000e0606 */
[----:B0-----:R-:W-:-:S04]  /*10cf0*/  IADD3 R8, P0, R10, R14, RZ ;  /* 0x0000000e0a087210 */ /* 0x001fc80007f1e0ff */
[----:B------:R3:W4:Y:S01]  /*10d00*/  LDG.E.U8.CONSTANT R10, [R10.64] ;  /* 0x000000080a0a7981 */ /* 0x000722000c1e9100 */
[----:B------:R-:W-:-:S05]  /*10d10*/  IMAD.X R9, R11, 0x1, R6, P0 ;  /* 0x000000010b097824 */ /* 0x000fca00000e0606 */
[----:B------:R0:W4:Y:S01]  /*10d20*/  LDG.E.U8.CONSTANT R4, [R8.64] ;  /* 0x0000000808047981 */ /* 0x000122000c1e9100 */
[----:B------:R-:W-:-:S04]  /*10d30*/  LOP3.LUT R7, R7, 0xffff, RZ, 0xc0, !PT ;  /* 0x0000ffff07077812 */ /* 0x000fc800078ec0ff */
[----:B-1----:R-:W-:Y:S02]  /*10d40*/  PRMT R21, R7, 0x8880, RZ ;  /* 0x0000888007157816 */ /* 0x002fe400000000ff */
[----:B------:R-:W-:Y:S02]  /*10d50*/  IADD3 R0, P3, R0, 0x8, RZ ;  /* 0x0000000800007810 */ /* 0x000fe40007f7e0ff */
[----:B0-----:R-:W-:-:S03]  /*10d60*/  IADD3 R8, P2, R8, R14, RZ ;  /* 0x0000000e08087210 */ /* 0x001fc60007f5e0ff */
[----:B------:R-:W-:Y:S01]  /*10d70*/  IMAD.X R2, RZ, RZ, R2, P3 ;  /* 0x000000ffff027224 */ /* 0x000fe200018e0602 */
[----:B--2---:R-:W-:-:S05]  /*10d80*/  PRMT R30, R30, 0x8880, RZ ;  /* 0x000088801e1e7816 */ /* 0x004fca00000000ff */
[----:B------:R-:W-:Y:S01]  /*10d90*/  IMAD.MOV.U32 R7, RZ, RZ, R30 ;  /* 0x000000ffff077224 */ /* 0x000fe200078e001e */
[----:B---3--:R-:W-:-:S04]  /*10da0*/  PRMT R11, R22, 0x8880, RZ ;  /* 0x00008880160b7816 */ /* 0x008fc800000000ff */
[----:B-----5:R-:W-:-:S04]  /*10db0*/  IADD3 R24, -R7, RZ, RZ ;  /* 0x000000ff07187210 */ /* 0x020fc80007ffe1ff */
[----:B------:R-:W-:Y:S02]  /*10dc0*/  ISETP.NE.AND P0, PT, R21, R24, PT ;  /* 0x000000181500720c */ /* 0x000fe40003f05270 */
[----:B----4-:R-:W-:Y:S01]  /*10dd0*/  PRMT R21, R20, 0x8880, RZ ;  /* 0x0000888014157816 */ /* 0x010fe200000000ff */
[----:B------:R-:W-:Y:S01]  /*10de0*/  IMAD.MOV R20, RZ, RZ, -R11 ;  /* 0x000000ffff147224 */ /* 0x000fe200078e0a0b */
[----:B------:R-:W-:-:S03]  /*10df0*/  SEL R7, RZ, 0x1, !P0 ;  /* 0x00000001ff077807 */ /* 0x000fc60004000000 */
[----:B------:R-:W-:Y:S01]  /*10e00*/  IMAD.MOV.U32 R11, RZ, RZ, R21 ;  /* 0x000000ffff0b7224 */ /* 0x000fe200078e0015 */
[----:B------:R-:W-:Y:S02]  /*10e10*/  ISETP.NE.AND P0, PT, R7, R20, PT ;  /* 0x000000140700720c */ /* 0x000fe40003f05270 */
[----:B------:R-:W-:Y:S01]  /*10e20*/  PRMT R20, R16, 0x8880, RZ ;  /* 0x0000888010147816 */ /* 0x000fe200000000ff */
        /* <DEDUP_REMOVED lines=23> */
[----:B------:R-:W-:-:S04]  /*10fa0*/  SEL R4, RZ, 0x1, !P0 ;  /* 0x00000001ff047807 */ /* 0x000fc80004000000 */
[----:B------:R-:W-:Y:S01]  /*10fb0*/  ISETP.NE.AND P1, PT, R4, R7, PT ;  /* 0x000000070400720c */ /* 0x000fe20003f25270 */
[----:B------:R-:W-:Y:S01]  /*10fc0*/  IMAD.X R21, R9, 0x1, R6, P2 ;  /* 0x0000000109157824 */ /* 0x000fe200010e0606 */
[----:B------:R-:W-:Y:S02]  /*10fd0*/  PLOP3.LUT P0, PT, PT, PT, PT, 0x8, 0x0 ;  /* 0x000000000000781c */ /* 0x000fe40003f0e170 */
[----:B------:R-:W-:-:S06]  /*10fe0*/  SEL R7, RZ, 0x1, !P1 ;  /* 0x00000001ff077807 */ /* 0x000fcc0004800000 */
.L_x_220:
[----:B------:R-:W-:Y:S05]  /*10ff0*/  BSYNC B4 ;  /* 0x0000000000047941 */ /* 0x000fea0003800000 */
.L_x_219:
        /* <DEDUP_REMOVED lines=35> */
.L_x_215:
[----:B------:R-:W-:Y:S05]  /*11230*/  BSYNC B3 ;  /* 0x0000000000037941 */ /* 0x000fea0003800000 */
.L_x_214:
[----:B------:R0:W-:Y:S02]  /*11240*/  STG.E.U8 [R18.64], R7 ;  /* 0x0000000712007986 */ /* 0x0001e4000c101108 */
.L_x_211:
[----:B------:R-:W-:Y:S05]  /*11250*/  BSYNC B2 ;  /* 0x0000000000027941 */ /* 0x000fea0003800000 */
.L_x_210:
[----:B------:R-:W-:-:S04]  /*11260*/  IADD3 R17, R17, 0x80, RZ ;  /* 0x0000008011117810 */ /* 0x000fc80007ffe0ff */
.L_x_183:
[----:B------:R-:W-:-:S13]  /*11270*/  ISETP.GE.AND P0, PT, R17, c[0x0][0x160], PT ;  /* 0x0000580011007a0c */ /* 0x000fda0003f06270 */
[----:B------:R-:W-:Y:S01]  /*11280*/  @P0 BREAK B0 ;  /* 0x0000000000000942 */ /* 0x000fe20003800000 */
[----:B------:R-:W-:Y:S05]  /*11290*/  @P0 BRA `(.L_x_202) ;  /* 0x00002db000000947 */ /* 0x000fea0003800000 */
[----:B------:R-:W-:Y:S05]  /*112a0*/  BSYNC B0 ;  /* 0x0000000000007941 */ /* 0x000fea0003800000 */
.L_x_125:
        /* <DEDUP_REMOVED lines=253> */
.L_x_221:
        /* <DEDUP_REMOVED lines=20> */
.L_x_224:
        /* <DEDUP_REMOVED lines=19> */
.L_x_223:
[----:B------:R-:W-:Y:S05]  /*124f0*/  BSYNC B2 ;  /* 0x0000000000027941 */ /* 0x000fea0003800000 */
.L_x_222:
        /* <DEDUP_REMOVED lines=23> */
[----:B------:R-:W-:Y:S02]  /*12670*/  IMAD.MOV.U32 R4, RZ, RZ, R2 ;  /* 0x000000ffff047224 */ /* 0x000fe400078e0002 */
[----:B------:R-:W-:Y:S01]  /*12680*/  IMAD.MOV.U32 R5, RZ, RZ, R3 ;  /* 0x000000ffff057224 */ /* 0x000fe200078e0003 */
[----:B------:R-:W-:Y:S05]  /*12690*/  BRA `(.L_x_227) ;  /* 0x0000013000007947 */ /* 0x000fea0003800000 */
.L_x_226:
        /* <DEDUP_REMOVED lines=19> */
.L_x_227:
[----:B------:R-:W-:Y:S05]  /*127d0*/  BSYNC B2 ;  /* 0x0000000000027941 */ /* 0x000fea0003800000 */
.L_x_225:
        /* <DEDUP_REMOVED lines=26> */
[----:B------:R-:W-:Y:S02]  /*12980*/  ISETP.GE.U32.AND.EX P0, PT, R4, RZ, PT, P0 ;  /* 0x000000ff0400720c */ /* 0x000fe40003f06100 */
[----:B------:R-:W-:Y:S02]  /*12990*/  MOV R4, R16 ;  /* 0x0000001000047202 */ /* 0x000fe40000000f00 */
[----:B--2---:R-:W-:-:S05]  /*129a0*/  PRMT R7, R0, 0x7610, R7 ;  /* 0x0000761000077816 */ /* 0x004fca0000000007 */
[----:B------:R-:W-:Y:S05]  /*129b0*/  @!P1 BRA `(.L_x_231) ;  /* 0x0000048000009947 */ /* 0x000fea0003800000 */
[----:B------:R-:W-:Y:S01]  /*129c0*/  IADD3 R7, P1, RZ, -R16, RZ ;  /* 0x80000010ff077210 */ /* 0x000fe20007f3e0ff */
[----:B------:R-:W-:Y:S02]  /*129d0*/  IMAD.MOV.U32 R13, RZ, RZ, RZ ;  /* 0x000000ffff0d7224 */ /* 0x000fe400078e00ff */
[----:B------:R-:W-:Y:S02]  /*129e0*/  IMAD R15, R22, c[0x0][0x3f8], RZ ;  /* 0x0000fe00160f7a24 */ /* 0x000fe400078e02ff */
[----:B------:R-:W-:Y:S02]  /*129f0*/  IMAD.X R4, RZ, RZ, ~R22, P1 ;  /* 0x000000ffff047224 */ /* 0x000fe400008e0e16 */
[----:B------:R-:W-:-:S04]  /*12a00*/  IMAD.WIDE.U32 R8, R16, c[0x0][0x3f8], R12 ;  /* 0x0000fe0010087a25 */ /* 0x000fc800078e000c */
[----:B------:R-:W-:Y:S02]  /*12a10*/  IMAD R4, R4, c[0x0][0x3e8], RZ ;  /* 0x0000fa0004047a24 */ /* 0x000fe400078e02ff */
[----:B------:R-:W-:Y:S02]  /*12a20*/  IMAD R15, R16, c[0x0][0x3fc], R15 ;  /* 0x0000ff00100f7a24 */ /* 0x000fe400078e020f */
[C---:B------:R-:W-:Y:S02]  /*12a30*/  IMAD R13, R7.reuse, c[0x0][0x3ec], R4 ;  /* 0x0000fb00070d7a24 */ /* 0x040fe400078e0204 */
[----:B------:R-:W-:-:S04]  /*12a40*/  IMAD.WIDE.U32 R6, R7, c[0x0][0x3e8], R10 ;  /* 0x0000fa0007067a25 */ /* 0x000fc800078e000a */
[----:B------:R-:W-:Y:S01]  /*12a50*/  IMAD.IADD R15, R9, 0x1, R15 ;  /* 0x00000001090f7824 */ /* 0x000fe200078e020f */
[----:B------:R-:W-:Y:S01]  /*12a60*/  IADD3 R4, R7, R13, RZ ;  /* 0x0000000d07047210 */ /* 0x000fe20007ffe0ff */
[----:B------:R-:W-:-:S04]  /*12a70*/  IMAD.MOV.U32 R14, RZ, RZ, R8 ;  /* 0x000000ffff0e7224 */ /* 0x000fc800078e0008 */
        /* <DEDUP_REMOVED lines=32> */
[----:B------:R-:W-:Y:S02]  /*12c80*/  @P1 IADD3.X R2, R11, ~c[0x0][0x3ec], ~R7, P3, P4 ;  /* 0x8000fb000b021a10 */ /* 0x000fe40001fe8c07 */
[----:B------:R-:W-:Y:S01]  /*12c90*/  @P1 IADD3.X R7, R9, c[0x0][0x3fc], RZ, P2, !PT ;  /* 0x0000ff0009071a10 */ /* 0x000fe200017fe4ff */
[----:B------:R-:W-:Y:S01]  /*12ca0*/  IMAD R4, R4, c[0x0][0x400], RZ ;  /* 0x0001000004047a24 */ /* 0x000fe200078e02ff */
[----:B------:R-:W-:Y:S01]  /*12cb0*/  IADD3 R8, P2, R14, c[0x0][0x3d0], RZ ;  /* 0x0000f4000e087a10 */ /* 0x000fe20007f5e0ff */
[----:B------:R-:W-:Y:S02]  /*12cc0*/  @P1 IMAD R2, R2, c[0x0][0x400], RZ ;  /* 0x0001000002021a24 */ /* 0x000fe400078e02ff */
[----:B------:R-:W-:-:S02]  /*12cd0*/  IMAD R21, R21, c[0x0][0x404], R4 ;  /* 0x0001010015157a24 */ /* 0x000fc400078e0204 */
[----:B------:R-:W-:-:S03]  /*12ce0*/  @P1 IMAD.WIDE.U32 R6, R13, c[0x0][0x400], R6 ;  /* 0x000100000d061a25 */ /* 0x000fc600078e0006 */
[----:B------:R-:W-:Y:S01]  /*12cf0*/  IADD3.X R9, R15, c[0x0][0x3d4], R21, P2, !PT ;  /* 0x0000f5000f097a10 */ /* 0x000fe200017fe415 */
[----:B------:R-:W-:Y:S01]  /*12d00*/  @P1 IMAD R13, R13, c[0x0][0x404], R2 ;  /* 0x000101000d0d1a24 */ /* 0x000fe200078e0202 */
[----:B------:R-:W-:-:S03]  /*12d10*/  @P1 IADD3 R6, P2, R6, c[0x0][0x3d0], RZ ;  /* 0x0000f40006061a10 */ /* 0x000fc60007f5e0ff */
[----:B------:R-:W2:Y:S01]  /*12d20*/  LDG.E.U8.CONSTANT R8, [R8.64] ;  /* 0x0000000808087981 */ /* 0x000ea2000c1e9100 */
[----:B------:R-:W-:-:S05]  /*12d30*/  @P1 IADD3.X R7, R7, c[0x0][0x3d4], R13, P2, !PT ;  /* 0x0000f50007071a10 */ /* 0x000fca00017fe40d */
[----:B------:R-:W3:Y:S01]  /*12d40*/  @P1 LDG.E.U8.CONSTANT R6, [R6.64] ;  /* 0x0000000806061981 */ /* 0x000ee2000c1e9100 */
[----:B--2---:R-:W-:-:S05]  /*12d50*/  PRMT R2, R8, 0x8880, RZ ;  /* 0x0000888008027816 */ /* 0x004fca00000000ff */
[----:B------:R-:W-:Y:S01]  /*12d60*/  IMAD.MOV R13, RZ, RZ, -R2 ;  /* 0x000000ffff0d7224 */ /* 0x000fe200078e0a02 */
[----:B---3--:R-:W-:-:S04]  /*12d70*/  @P1 PRMT R4, R6, 0x8880, RZ ;  /* 0x0000888006041816 */ /* 0x008fc800000000ff */
[----:B------:R-:W-:Y:S01]  /*12d80*/  ISETP.NE.AND P2, PT, R0, R13, PT ;  /* 0x0000000d0000720c */ /* 0x000fe20003f45270 */
[----:B------:R-:W-:Y:S01]  /*12d90*/  @P1 IMAD.MOV.U32 R2, RZ, RZ, R4 ;  /* 0x000000ffff021224 */ /* 0x000fe200078e0004 */
[----:B------:R-:W-:Y:S02]  /*12da0*/  IADD3 R4, P3, R16, 0x2, RZ ;  /* 0x0000000210047810 */ /* 0x000fe40007f7e0ff */
[----:B------:R-:W-:Y:S02]  /*12db0*/  SEL R0, RZ, 0x1, !P2 ;  /* 0x00000001ff007807 */ /* 0x000fe40005000000 */
[----:B------:R-:W-:Y:S01]  /*12dc0*/  @P1 IADD3 R13, -R2, RZ, RZ ;  /* 0x000000ff020d1210 */ /* 0x000fe20007ffe1ff */
[----:B------:R-:W-:Y:S01]  /*12dd0*/  IMAD.X R6, RZ, RZ, R22, P3 ;  /* 0x000000ffff067224 */ /* 0x000fe200018e0616 */
[----:B------:R-:W-:Y:S02]  /*12de0*/  @P1 IADD3 R4, P3, R16, 0x3, RZ ;  /* 0x0000000310041810 */ /* 0x000fe40007f7e0ff */
[----:B------:R-:W-:-:S02]  /*12df0*/  @P1 ISETP.NE.AND P2, PT, R0, R13, PT ;  /* 0x0000000d0000120c */ /* 0x000fc40003f45270 */
[----:B------:R-:W-:Y:S01]  /*12e00*/  PRMT R7, R0, 0x7610, R7 ;  /* 0x0000761000077816 */ /* 0x000fe20000000007 */
[----:B------:R-:W-:Y:S01]  /*12e10*/  @P1 IMAD.X R6, RZ, RZ, R22, P3 ;  /* 0x000000ffff061224 */ /* 0x000fe200018e0616 */
[----:B------:R-:W-:-:S04]  /*12e20*/  @P1 SEL R0, RZ, 0x1, !P2 ;  /* 0x00000001ff001807 */ /* 0x000fc80005000000 */
[----:B------:R-:W-:Y:S02]  /*12e30*/  @P1 PRMT R7, R0, 0x7610, R7 ;  /* 0x0000761000071816 */ /* 0x000fe40000000007 */
.L_x_231:
[----:B------:R-:W-:Y:S05]  /*12e40*/  BSYNC B3 ;  /* 0x0000000000037941 */ /* 0x000fea0003800000 */
.L_x_230:
[----:B------:R-:W-:Y:S01]  /*12e50*/  BSSY B3, `(.L_x_232) ;  /* 0x000011c000037945 */ /* 0x000fe20003800000 */
[----:B------:R-:W-:Y:S05]  /*12e60*/  @!P0 BRA `(.L_x_233) ;  /* 0x000011a000008947 */ /* 0x000fea0003800000 */
[----:B------:R-:W-:Y:S01]  /*12e70*/  IADD3 R9, P0, RZ, -R4, RZ ;  /* 0x80000004ff097210 */ /* 0x000fe20007f1e0ff */
[----:B------:R-:W-:Y:S01]  /*12e80*/  IMAD.MOV.U32 R15, RZ, RZ, c[0x0][0x400] ;  /* 0x00010000ff0f7624 */ /* 0x000fe200078e00ff */
[----:B------:R-:W-:Y:S01]  /*12e90*/  IADD3 R14, P3, RZ, -c[0x0][0x3e8], RZ ;  /* 0x8000fa00ff0e7a10 */ /* 0x000fe20007f7e0ff */
[----:B------:R-:W-:Y:S02]  /*12ea0*/  BSSY B4, `(.L_x_234) ;  /* 0x00000a9000047945 */ /* 0x000fe40003800000 */
        /* <DEDUP_REMOVED lines=9> */
[----:B------:R-:W-:-:S04]  /*12f40*/  IADD3 R2, P2, -R0, R3, RZ ;  /* 0x0000000300027210 */ /* 0x000fc80007f5e1ff */
[----:B------:R-:W-:Y:S02]  /*12f50*/  ISETP.GT.U32.AND P1, PT, R2, 0xc, PT ;  /* 0x0000000c0200780c */ /* 0x000fe40003f24070 */
[C---:B------:R-:W-:Y:S02]  /*12f60*/  IADD3.X R2, R6.reuse, -0x1, RZ, P0, !PT ;  /* 0xffffffff06027810 */ /* 0x040fe400007fe4ff */
[----:B------:R-:W-:Y:S01]  /*12f70*/  IADD3 R9, R9, R11, RZ ;  /* 0x0000000b09097210 */ /* 0x000fe20007ffe0ff */
[----:B------:R-:W-:Y:S01]  /*12f80*/  IMAD R11, R6, c[0x0][0x3f8], RZ ;  /* 0x0000fe00060b7a24 */ /* 0x000fe200078e02ff */
[----:B------:R-:W-:Y:S01]  /*12f90*/  PLOP3.LUT P0, PT, PT, PT, PT, 0x80, 0x0 ;  /* 0x000000000000781c */ /* 0x000fe20003f0f070 */
[----:B------:R-:W-:Y:S02]  /*12fa0*/  IMAD.X R10, R5, 0x1, ~R2, P2 ;  /* 0x00000001050a7824 */ /* 0x000fe400010e0e02 */
[----:B------:R-:W-:Y:S02]  /*12fb0*/  IMAD.X R6, RZ, RZ, ~c[0x0][0x3ec], P3 ;  /* 0x8000fb00ff067624 */ /* 0x000fe400018e06ff */
[----:B------:R-:W-:Y:S01]  /*12fc0*/  IMAD R11, R4, c[0x0][0x3fc], R11 ;  /* 0x0000ff00040b7a24 */ /* 0x000fe200078e020b */
[----:B------:R-:W-:Y:S01]  /*12fd0*/  ISETP.GT.AND.EX P1, PT, R10, RZ, PT, P1 ;  /* 0x000000ff0a00720c */ /* 0x000fe20003f24310 */
[----:B------:R-:W-:-:S02]  /*12fe0*/  IMAD R13, R6, c[0x0][0x400], RZ ;  /* 0x00010000060d7a24 */ /* 0x000fc400078e02ff */
[----:B------:R-:W-:-:S04]  /*12ff0*/  IMAD.WIDE.U32 R8, R4, c[0x0][0x3f8], R8 ;  /* 0x0000fe0004087a25 */ /* 0x000fc800078e0008 */
[----:B------:R-:W-:Y:S01]  /*13000*/  IMAD R13, R14, c[0x0][0x404], R13 ;  /* 0x000101000e0d7a24 */ /* 0x000fe200078e020d */
        /* <DEDUP_REMOVED lines=9> */
.L_x_236:
[----:B------:R-:W-:Y:S01]  /*130a0*/  IMAD.MOV.U32 R20, RZ, RZ, R8 ;  /* 0x000000ffff147224 */ /* 0x000fe200078e0008 */
[----:B------:R-:W-:-:S04]  /*130b0*/  IADD3 R24, P1, R8, R14, RZ ;  /* 0x0000000e08187210 */ /* 0x000fc80007f3e0ff */
        /* <DEDUP_REMOVED lines=25> */
[----:B------:R-:W-:Y:S02]  /*13250*/  IADD3.X R29, R25, R6, RZ, P1, !PT ;  /* 0x00000006191d7210 */ /* 0x000fe40000ffe4ff */
[----:B------:R-:W-:-:S03]  /*13260*/  IADD3 R26, P1, R28, R14, RZ ;  /* 0x0000000e1c1a7210 */ /* 0x000fc60007f3e0ff */
[----:B------:R1:W4:Y:S02]  /*13270*/  LDG.E.U8.CONSTANT R33, [R28.64] ;  /* 0x000000081c217981 */ /* 0x000324000c1e9100 */
[----:B------:R-:W-:Y:S01]  /*13280*/  IMAD.X R27, R29, 0x1, R6, P1 ;  /* 0x000000011d1b7824 */ /* 0x000fe200008e0606 */
[----:B0-----:R-:W-:-:S04]  /*13290*/  IADD3 R22, P1, R26, R14, RZ ;  /* 0x0000000e1a167210 */ /* 0x001fc80007f3e0ff */
[----:B------:R0:W4:Y:S01]  /*132a0*/  LDG.E.U8.CONSTANT R34, [R26.64] ;  /* 0x000000081a227981 */ /* 0x000122000c1e9100 */
        /* <DEDUP_REMOVED lines=9> */
[----:B------:R-:W-:Y:S02]  /*13340*/  IADD3.X R29, R25, R6, RZ, P1, !PT ;  /* 0x00000006191d7210 */ /* 0x000fe40000ffe4ff */
[----:B0-----:R-:W-:-:S03]  /*13350*/  IADD3 R26, P1, R28, R14, RZ ;  /* 0x0000000e1c1a7210 */ /* 0x001fc60007f3e0ff */
[----:B------:R-:W4:Y:S02]  /*13360*/  LDG.E.U8.CONSTANT R28, [R28.64] ;  /* 0x000000081c1c7981 */ /* 0x000f24000c1e9100 */
[----:B------:R-:W-:-:S05]  /*13370*/  IMAD.X R27, R29, 0x1, R6, P1 ;  /* 0x000000011d1b7824 */ /* 0x000fca00008e0606 */
[----:B-1----:R-:W4:Y:S01]  /*13380*/  LDG.E.U8.CONSTANT R23, [R26.64] ;  /* 0x000000081a177981 */ /* 0x002f22000c1e9100 */
[----:B------:R-:W-:-:S04]  /*13390*/  LOP3.LUT R7, R7, 0xffff, RZ, 0xc0, !PT ;  /* 0x0000ffff07077812 */ /* 0x000fc800078ec0ff */
[----:B------:R-:W-:Y:S02]  /*133a0*/  PRMT R21, R7, 0x8880, RZ ;  /* 0x0000888007157816 */ /* 0x000fe400000000ff */
[----:B------:R-:W-:-:S05]  /*133b0*/  IADD3 R0, P2, R0, 0x10, RZ ;  /* 0x0000001000007810 */ /* 0x000fca0007f5e0ff */
[----:B------:R-:W-:Y:S01]  /*133c0*/  IMAD.X R2, RZ, RZ, R2, P2 ;  /* 0x000000ffff027224 */ /* 0x000fe200010e0602 */
[----:B--2---:R-:W-:-:S05]  /*133d0*/  PRMT R8, R8, 0x8880, RZ ;  /* 0x0000888008087816 */ /* 0x004fca00000000ff */
[----:B------:R-:W-:Y:S02]  /*133e0*/  IMAD.MOV.U32 R7, RZ, RZ, R8 ;  /* 0x000000ffff077224 */ /* 0x000fe400078e0008 */
[----:B------:R-:W-:Y:S02]  /*133f0*/  IMAD.MOV.U32 R8, RZ, RZ, R21 ;  /* 0x000000ffff087224 */ /* 0x000fe400078e0015 */
[----:B------:R-:W-:Y:S01]  /*13400*/  IMAD.MOV R7, RZ, RZ, -R7 ;  /* 0x000000ffff077224 */ /* 0x000fe200078e0a07 */
[----:B---3--:R-:W-:-:S04]  /*13410*/  PRMT R10, R10, 0x8880, RZ ;  /* 0x000088800a0a7816 */ /* 0x008fc800000000ff */
[----:B------:R-:W-:Y:S02]  /*13420*/  ISETP.NE.AND P1, PT, R8, R7, PT ;  /* 0x000000070800720c */ /* 0x000fe40003f25270 */
[----:B------:R-:W-:Y:S02]  /*13430*/  MOV R7, R10 ;  /* 0x0000000a00077202 */ /* 0x000fe40000000f00 */
[----:B-----5:R-:W-:Y:S02]  /*13440*/  PRMT R8, R4, 0x8880, RZ ;  /* 0x0000888004087816 */ /* 0x020fe400000000ff */
[----:B------:R-:W-:Y:S01]  /*13450*/  SEL R4, RZ, 0x1, !P1 ;  /* 0x00000001ff047807 */ /* 0x000fe20004800000 */
[----:B------:R-:W-:Y:S02]  /*13460*/  IMAD.MOV R21, RZ, RZ, -R7 ;  /* 0x000000ffff157224 */ /* 0x000fe400078e0a07 */
[----:B------:R-:W-:Y:S01]  /*13470*/  IMAD.MOV.U32 R7, RZ, RZ, R8 ;  /* 0x000000ffff077224 */ /* 0x000fe200078e0008 */
[----:B------:R-:W-:-:S02]  /*13480*/  PRMT R12, R12, 0x8880, RZ ;  /* 0x000088800c0c7816 */ /* 0x000fc400000000ff */
        /* <DEDUP_REMOVED lines=14> */
[----:B----4-:R-:W-:Y:S02]  /*13570*/  PRMT R30, R30, 0x8880, RZ ;  /* 0x000088801e1e7816 */ /* 0x010fe400000000ff */
        /* <DEDUP_REMOVED lines=59> */
.L_x_235:
[----:B------:R-:W-:Y:S05]  /*13930*/  BSYNC B4 ;  /* 0x0000000000047941 */ /* 0x000fea0003800000 */
.L_x_234:
[----:B------:R-:W-:Y:S01]  /*13940*/  IADD3 R4, P2, -R0, R3, RZ ;  /* 0x0000000300047210 */ /* 0x000fe20007f5e1ff */
[----:B------:R-:W-:Y:S03]  /*13950*/  BSSY B4, `(.L_x_237) ;  /* 0x0000048000047945 */ /* 0x000fe60003800000 */
[----:B------:R-:W-:Y:S01]  /*13960*/  ISETP.GT.U32.AND P1, PT, R4, 0x4, PT ;  /* 0x000000040400780c */ /* 0x000fe20003f24070 */
[----:B------:R-:W-:-:S05]  /*13970*/  IMAD.X R4, R5, 0x1, ~R2, P2 ;  /* 0x0000000105047824 */ /* 0x000fca00010e0e02 */
[----:B------:R-:W-:-:S13]  /*13980*/  ISETP.GT.AND.EX P1, PT, R4, RZ, PT, P1 ;  /* 0x000000ff0400720c */ /* 0x000fda0003f24310 */
[----:B------:R-:W-:Y:S05]  /*13990*/  @!P1 BRA `(.L_x_238) ;  /* 0x0000043000009947 */ /* 0x000fea0003800000 */
[----:B------:R-:W-:Y:S01]  /*139a0*/  IMAD.MOV.U32 R9, RZ, RZ, R21 ;  /* 0x000000ffff097224 */ /* 0x000fe200078e0015 */
[----:B------:R-:W-:-:S04]  /*139b0*/  IADD3 R22, P0, R8, R14, RZ ;  /* 0x0000000e08167210 */ /* 0x000fc80007f1e0ff */
[----:B------:R0:W2:Y:S01]  /*139c0*/  LDG.E.U8.CONSTANT R30, [R8.64] ;  /* 0x00000008081e7981 */ /* 0x0000a2000c1e9100 */
[----:B------:R-:W-:Y:S01]  /*139d0*/  IMAD.X R23, R21, 0x1, R6, P0 ;  /* 0x0000000115177824 */ /* 0x000fe200000e0606 */
[----:B------:R-:W-:-:S04]  /*139e0*/  IADD3 R20, P0, R22, R14, RZ ;  /* 0x0000000e16147210 */ /* 0x000fc80007f1e0ff */
[----:B------:R-:W-:Y:S01]  /*139f0*/  IADD3.X R21, R23, R6, RZ, P0, !PT ;  /* 0x0000000617157210 */ /* 0x000fe200007fe4ff */
[----:B------:R-:W3:Y:S01]  /*13a00*/  LDG.E.U8.CONSTANT R22, [R22.64] ;  /* 0x0000000816167981 */ /* 0x000ee2000c1e9100 */
[----:B------:R-:W-:-:S03]  /*13a10*/  IADD3 R24, P0, R20, R14, RZ ;  /* 0x0000000e14187210 */ /* 0x000fc60007f1e0ff */
        /* <DEDUP_REMOVED lines=8> */
[----:B------:R-:W-:-:S04]  /*13aa0*/  IADD3 R10, P0, R28, R14, RZ ;  /* 0x0000000e1c0a7210 */ /* 0x000fc80007f1e0ff */
[----:B------:R-:W4:Y:S01]  /*13ab0*/  LDG.E.U8.CONSTANT R12, [R28.64] ;  /* 0x000000081c0c7981 */ /* 0x000f22000c1e9100 */
[----:B------:R-:W-:Y:S01]  /*13ac0*/  IMAD.X R11, R29, 0x1, R6, P0 ;  /* 0x000000011d0b7824 */ /* 0x000fe200000e0606 */
[----:B0-----:R-:W-:-:S04]  /*13ad0*/  IADD3 R8, P0, R10, R14, RZ ;  /* 0x0000000e0a087210 */ /* 0x001fc80007f1e0ff */
[----:B------:R3:W4:Y:S01]  /*13ae0*/  LDG.E.U8.CONSTANT R10, [R10.64] ;  /* 0x000000080a0a7981 */ /* 0x000722000c1e9100 */
[----:B------:R-:W-:-:S05]  /*13af0*/  IADD3.X R9, R11, R6, RZ, P0, !PT ;  /* 0x000000060b097210 */ /* 0x000fca00007fe4ff */
[----:B------:R0:W4:Y:S01]  /*13b00*/  LDG.E.U8.CONSTANT R4, [R8.64] ;  /* 0x0000000808047981 */ /* 0x000122000c1e9100 */
[----:B------:R-:W-:Y:S02]  /*13b10*/  LOP3.LUT R7, R7, 0xffff, RZ, 0xc0, !PT ;  /* 0x0000ffff07077812 */ /* 0x000fe400078ec0ff */
[----:B------:R-:W-:Y:S02]  /*13b20*/  IADD3 R0, P3, R0, 0x8, RZ ;  /* 0x0000000800007810 */ /* 0x000fe40007f7e0ff */
[----:B-1----:R-:W-:-:S03]  /*13b30*/  PRMT R21, R7, 0x8880, RZ ;  /* 0x0000888007157816 */ /* 0x002fc600000000ff */
[----:B------:R-:W-:Y:S01]  /*13b40*/  IMAD.X R2, RZ, RZ, R2, P3 ;  /* 0x000000ffff027224 */ /* 0x000fe200018e0602 */
[----:B0-----:R-:W-:Y:S02]  /*13b50*/  IADD3 R8, P2, R8, R14, RZ ;  /* 0x0000000e08087210 */ /* 0x001fe40007f5e0ff */
[----:B--2---:R-:W-:-:S05]  /*13b60*/  PRMT R30, R30, 0x8880, RZ ;  /* 0x000088801e1e7816 */ /* 0x004fca00000000ff */
[----:B------:R-:W-:Y:S01]  /*13b70*/  IMAD.MOV.U32 R7, RZ, RZ, R30 ;  /* 0x000000ffff077224 */ /* 0x000fe200078e001e */
[----:B---3--:R-:W-:-:S03]  /*13b80*/  PRMT R11, R22, 0x8880, RZ ;  /* 0x00008880160b7816 */ /* 0x008fc600000000ff */
[----:B-----5:R-:W-:-:S05]  /*13b90*/  IMAD.MOV R24, RZ, RZ, -R7 ;  /* 0x000000ffff187224 */ /* 0x020fca00078e0a07 */
[----:B------:R-:W-:Y:S02]  /*13ba0*/  ISETP.NE.AND P0, PT, R21, R24, PT ;  /* 0x000000181500720c */ /* 0x000fe40003f05270 */
[----:B----4-:R-:W-:Y:S01]  /*13bb0*/  PRMT R21, R20, 0x8880, RZ ;  /* 0x0000888014157816 */ /* 0x010fe200000000ff */
        /* <DEDUP_REMOVED lines=11> */
[----:B------:R-:W-:Y:S01]  /*13c70*/  IADD3.X R21, R9, R6, RZ, P2, !PT ;  /* 0x0000000609157210 */ /* 0x000fe200017fe4ff */
[----:B------:R-:W-:Y:S01]  /*13c80*/  IMAD.MOV.U32 R11, RZ, RZ, R13 ;  /* 0x000000ffff0b7224 */ /* 0x000fe200078e000d */
[----:B------:R-:W-:-:S02]  /*13c90*/  SEL R7, RZ, 0x1, !P0 ;  /* 0x00000001ff077807 */ /* 0x000fc40004000000 */
[----:B------:R-:W-:Y:S01]  /*13ca0*/  PRMT R13, R12, 0x8880, RZ ;  /* 0x000088800c0d7816 */ /* 0x000fe200000000ff */
[----:B------:R-:W-:Y:S01]  /*13cb0*/  IMAD.MOV R12, RZ, RZ, -R11 ;  /* 0x000000ffff0c7224 */ /* 0x000fe200078e0a0b */
[----:B------:R-:W-:Y:S02]  /*13cc0*/  ISETP.NE.AND P0, PT, R7, R16, PT ;  /* 0x000000100700720c */ /* 0x000fe40003f05270 */
[----:B------:R-:W-:Y:S02]  /*13cd0*/  MOV R11, R13 ;  /* 0x0000000d000b7202 */ /* 0x000fe40000000f00 */
[----:B------:R-:W-:Y:S02]  /*13ce0*/  SEL R7, RZ, 0x1, !P0 ;  /* 0x00000001ff077807 */ /* 0x000fe40004000000 */
[----:B------:R-:W-:Y:S02]  /*13cf0*/  PRMT R10, R10, 0x8880, RZ ;  /* 0x000088800a0a7816 */ /* 0x000fe400000000ff */
[----:B------:R-:W-:Y:S01]  /*13d00*/  ISETP.NE.AND P0, PT, R7, R12, PT ;  /* 0x0000000c0700720c */ /* 0x000fe20003f05270 */
[----:B------:R-:W-:-:S02]  /*13d10*/  IMAD.MOV R12, RZ, RZ, -R11 ;  /* 0x000000ffff0c7224 */ /* 0x000fc400078e0a0b */
        /* <DEDUP_REMOVED lines=11> */
.L_x_238:
[----:B------:R-:W-:Y:S05]  /*13dd0*/  BSYNC B4 ;  /* 0x0000000000047941 */ /* 0x000fea0003800000 */
.L_x_237:
[----:B------:R-:W-:-:S04]  /*13de0*/  ISETP.LT.U32.AND P1, PT, R0, R3, PT ;  /* 0x000000030000720c */ /* 0x000fc80003f21070 */
[----:B------:R-:W-:-:S13]  /*13df0*/  ISETP.LT.OR.EX P0, PT, R2, R5, P0, P1 ;  /* 0x000000050200720c */ /* 0x000fda0000701710 */
[----:B------:R-:W-:Y:S05]  /*13e00*/  @!P0 BRA `(.L_x_233) ;  /* 0x0000020000008947 */ /* 0x000fea0003800000 */
[----:B------:R-:W-:Y:S01]  /*13e10*/  IMAD.MOV.U32 R2, RZ, RZ, R8 ;  /* 0x000000ffff027224 */ /* 0x000fe200078e0008 */
[----:B------:R-:W-:Y:S01]  /*13e20*/  IADD3 R4, P0, R8, R14, RZ ;  /* 0x0000000e08047210 */ /* 0x000fe20007f1e0ff */
[----:B------:R-:W-:-:S04]  /*13e30*/  IMAD.MOV.U32 R3, RZ, RZ, R21 ;  /* 0x000000ffff037224 */ /* 0x000fc800078e0015 */
[----:B------:R-:W-:Y:S01]  /*13e40*/  IMAD.X R5, R21, 0x1, R6, P0 ;  /* 0x0000000115057824 */ /* 0x000fe200000e0606 */
[----:B------:R0:W2:Y:S01]  /*13e50*/  LDG.E.U8.CONSTANT R0, [R2.64] ;  /* 0x0000000802007981 */ /* 0x0000a2000c1e9100 */
[----:B------:R-:W-:-:S03]  /*13e60*/  IADD3 R8, P0, R4, R14, RZ ;  /* 0x0000000e04087210 */ /* 0x000fc60007f1e0ff */
[----:B------:R-:W3:Y:S02]  /*13e70*/  LDG.E.U8.CONSTANT R4, [R4.64] ;  /* 0x0000000804047981 */ /* 0x000ee4000c1e9100 */
[----:B------:R-:W-:Y:S01]  /*13e80*/  IMAD.X R9, R5, 0x1, R6, P0 ;  /* 0x0000000105097824 */ /* 0x000fe200000e0606 */
[----:B------:R-:W-:-:S04]  /*13e90*/  IADD3 R14, P0, R8, R14, RZ ;  /* 0x0000000e080e7210 */ /* 0x000fc80007f1e0ff */
[----:B------:R-:W4:Y:S01]  /*13ea0*/  LDG.E.U8.CONSTANT R8, [R8.64] ;  /* 0x0000000808087981 */ /* 0x000f22000c1e9100 */
[----:B------:R-:W-:-:S05]  /*13eb0*/  IADD3.X R15, R9, R6, RZ, P0, !PT ;  /* 0x00000006090f7210 */ /* 0x000fca00007fe4ff */
        /* <DEDUP_REMOVED lines=12> */
[----:B-----5:R-:W-:Y:S01]  /*13f80*/  PRMT R14, R14, 0x8880, RZ ;  /* 0x000088800e0e7816 */ /* 0x020fe200000000ff */
[----:B------:R-:W-:Y:S01]  /*13f90*/  IMAD.MOV R3, RZ, RZ, -R2 ;  /* 0x000000ffff037224 */ /* 0x000fe200078e0a02 */
[----:B------:R-:W-:Y:S02]  /*13fa0*/  SEL R0, RZ, 0x1, !P0 ;  /* 0x00000001ff007807 */ /* 0x000fe40004000000 */
[----:B------:R-:W-:Y:S02]  /*13fb0*/  MOV R2, R14 ;  /* 0x0000000e00027202 */ /* 0x000fe40000000f00 */
[----:B------:R-:W-:-:S03]  /*13fc0*/  ISETP.NE.AND P0, PT, R0, R3, PT ;  /* 0x000000030000720c */ /* 0x000fc60003f05270 */
[----:B------:R-:W-:Y:S01]  /*13fd0*/  IMAD.MOV R3, RZ, RZ, -R2 ;  /* 0x000000ffff037224 */ /* 0x000fe200078e0a02 */
[----:B------:R-:W-:-:S04]  /*13fe0*/  SEL R0, RZ, 0x1, !P0 ;  /* 0x00000001ff007807 */ /* 0x000fc80004000000 */
[----:B------:R-:W-:-:S04]  /*13ff0*/  ISETP.NE.AND P0, PT, R0, R3, PT ;  /* 0x000000030000720c */ /* 0x000fc80003f05270 */
[----:B------:R-:W-:-:S04]  /*14000*/  SEL R7, RZ, 0x1, !P0 ;  /* 0x00000001ff077807 */ /* 0x000fc80004000000 */
.L_x_233:
[----:B------:R-:W-:Y:S05]  /*14010*/  BSYNC B3 ;  /* 0x0000000000037941 */ /* 0x000fea0003800000 */
.L_x_232:
[----:B------:R0:W-:Y:S02]  /*14020*/  STG.E.U8 [R18.64], R7 ;  /* 0x0000000712007986 */ /* 0x0001e4000c101108 */
.L_x_229:
[----:B------:R-:W-:Y:S05]  /*14030*/  BSYNC B2 ;  /* 0x0000000000027941 */ /* 0x000fea0003800000 */
.L_x_228:
[----:B------:R-:W-:Y:S02]  /*14040*/  IADD3 R17, R17, 0x80, RZ ;  /* 0x0000008011117810 */ /* 0x000fe40007ffe0ff */
.L_x_202:
[----:B------:R-:W-:Y:S05]  /*14050*/  BSYNC B1 ;  /* 0x0000000000017941 */ /* 0x000fea0003800000 */
.L_x_124:
[----:B------:R-:W-:Y:S01]  /*14060*/  WARPSYNC 0xffffffff ;  /* 0xffffffff00007948 */ /* 0x000fe20003800000 */
[----:B------:R-:W-:-:S13]  /*14070*/  ISETP.GE.AND P0, PT, R17, c[0x0][0x160], PT ;  /* 0x0000580011007a0c */ /* 0x000fda0003f06270 */
[----:B------:R-:W-:Y:S05]  /*14080*/  @P0 EXIT ;  /* 0x000000000000094d */ /* 0x000fea0003800000 */
[----:B------:R-:W-:Y:S01]  /*14090*/  ISETP.NE.AND P0, PT, RZ, c[0x0][0x168], PT ;  /* 0x00005a00ff007a0c */ /* 0x000fe20003f05270 */
[----:B------:R-:W-:Y:S02]  /*140a0*/  IMAD.MOV.U32 R0, RZ, RZ, RZ ;  /* 0x000000ffff007224 */ /* 0x000fe400078e00ff */
[----:B------:R-:W-:Y:S02]  /*140b0*/  IMAD.MOV.U32 R10, RZ, RZ, RZ ;  /* 0x000000ffff0a7224 */ /* 0x000fe400078e00ff */
[----:B0-----:R-:W-:-:S08]  /*140c0*/  IMAD.MOV.U32 R18, RZ, RZ, RZ ;  /* 0x000000ffff127224 */ /* 0x001fd000078e00ff */
        /* <DEDUP_REMOVED lines=236> */
[----:B------:R-:W-:Y:S02]  /*14f90*/  @P0 IMAD.MOV.U32 R4, RZ, RZ, RZ ;  /* 0x000000ffff040224 */ /* 0x000fe400078e00ff */
[--C-:B------:R-:W-:Y:S02]  /*14fa0*/  IMAD.MOV R7, RZ, RZ, -R5.reuse ;  /* 0x000000ffff077224 */ /* 0x100fe400078e0a05 */
[----:B------:R-:W-:-:S04]  /*14fb0*/  @P0 IMAD.HI.U32 R2, R5, c[0x0][0x290], R4 ;  /* 0x0000a40005020a27 */ /* 0x000fc800078e0004 */
[----:B------:R-:W-:Y:S01]  /*14fc0*/  IMAD R3, R7, c[0x0][0x280], R3 ;  /* 0x0000a00007037a24 */ /* 0x000fe200078e0203 */
[----:B------:R-:W-:-:S03]  /*14fd0*/  @P0 SHF.R.U32.HI R2, RZ, c[0x0][0x294], R2 ;  /* 0x0000a500ff020a19 */ /* 0x000fc60000011602 */
[C---:B------:R-:W-:Y:S01]  /*14fe0*/  IMAD R18, R3.reuse, c[0x0][0x3ac], R18 ;  /* 0x0000eb0003127a24 */ /* 0x040fe200078e0212 */
[----:B------:R-:W-:Y:S01]  /*14ff0*/  @P0 IADD3 R4, -R2, RZ, RZ ;  /* 0x000000ff02040210 */ /* 0x000fe20007ffe1ff */
[C---:B------:R-:W-:Y:S02]  /*15000*/  IMAD R10, R3.reuse, c[0x0][0x3b0], R10 ;  /* 0x0000ec00030a7a24 */ /* 0x040fe400078e020a */
[----:B------:R-:W-:Y:S02]  /*15010*/  IMAD R0, R3, c[0x0][0x3b4], R0 ;  /* 0x0000ed0003007a24 */ /* 0x000fe400078e0200 */
[----:B------:R-:W-:-:S04]  /*15020*/  @P0 IMAD R5, R4, c[0x0][0x28c], R5 ;  /* 0x0000a30004050a24 */ /* 0x000fc800078e0205 */
[C---:B------:R-:W-:Y:S02]  /*15030*/  @P0 IMAD R18, R5.reuse, c[0x0][0x3b8], R18 ;  /* 0x0000ee0005120a24 */ /* 0x040fe400078e0212 */
[C---:B------:R-:W-:Y:S02]  /*15040*/  @P0 IMAD R10, R5.reuse, c[0x0][0x3bc], R10 ;  /* 0x0000ef00050a0a24 */ /* 0x040fe400078e020a */
[----:B------:R-:W-:-:S05]  /*15050*/  @P0 IMAD R0, R5, c[0x0][0x3c0], R0 ;  /* 0x0000f00005000a24 */ /* 0x000fca00078e0200 */
.L_x_239:
        /* <DEDUP_REMOVED lines=20> */
.L_x_242:
        /* <DEDUP_REMOVED lines=19> */
.L_x_241:
[----:B------:R-:W-:Y:S05]  /*152d0*/  BSYNC B1 ;  /* 0x0000000000017941 */ /* 0x000fea0003800000 */
.L_x_240:
        /* <DEDUP_REMOVED lines=23> */
[----:B------:R-:W-:Y:S01]  /*15450*/  MOV R4, R2 ;  /* 0x0000000200047202 */ /* 0x000fe20000000f00 */
[----:B------:R-:W-:Y:S01]  /*15460*/  IMAD.MOV.U32 R5, RZ, RZ, R3 ;  /* 0x000000ffff057224 */ /* 0x000fe200078e0003 */
[----:B------:R-:W-:Y:S05]  /*15470*/  BRA `(.L_x_245) ;  /* 0x0000013000007947 */ /* 0x000fea0003800000 */
.L_x_244:
[----:B------:R-:W0:Y:S01]  /*15480*/  I2F.U32.RP R5, c[0x0][0x3e8] ;  /* 0x0000fa0000057b06 */ /* 0x000e220000209000 */
[----:B------:R-:W-:-:S07]  /*15490*/  ISETP.NE.U32.AND P2, PT, RZ, c[0x0][0x3e8], PT ;  /* 0x0000fa00ff007a0c */ /* 0x000fce0003f45070 */
[----:B0-----:R-:W0:Y:S02]  /*154a0*/  MUFU.RCP R5, R5 ;  /* 0x0000000500057308 */ /* 0x001e240000001000 */
[----:B0-----:R-:W-:Y:S01]  /*154b0*/  IADD3 R2, R5, 0xffffffe, RZ ;  /* 0x0ffffffe05027810 */ /* 0x001fe20007ffe0ff */
[----:B------:R-:W-:-:S05]  /*154c0*/  HFMA2.MMA R5, -RZ, RZ, 0, 0 ;  /* 0x00000000ff057435 */ /* 0x000fca00000001ff */
        /* <DEDUP_REMOVED lines=14> */
.L_x_245:
[----:B------:R-:W-:Y:S05]  /*155b0*/  BSYNC B1 ;  /* 0x0000000000017941 */ /* 0x000fea0003800000 */
.L_x_243:
        /* <DEDUP_REMOVED lines=30> */
[----:B------:R-:W-:Y:S01]  /*157a0*/  IMAD R13, R11, c[0x0][0x3f8], RZ ;  /* 0x0000fe000b0d7a24 */ /* 0x000fe200078e02ff */
[----:B------:R-:W-:Y:S01]  /*157b0*/  MOV R6, R10 ;  /* 0x0000000a00067202 */ /* 0x000fe20000000f00 */
        /* <DEDUP_REMOVED lines=70> */
.L_x_247:
[----:B------:R-:W-:Y:S05]  /*15c20*/  BSYNC B1 ;  /* 0x0000000000017941 */ /* 0x000fea0003800000 */
.L_x_246:
[----:B------:R-:W-:Y:S01]  /*15c30*/  BSSY B1, `(.L_x_248) ;  /* 0x0000119000017945 */ /* 0x000fe20003800000 */
[----:B------:R-:W-:Y:S05]  /*15c40*/  @!P0 BRA `(.L_x_249) ;  /* 0x0000117000008947 */ /* 0x000fea0003800000 */
[----:B------:R-:W-:Y:S01]  /*15c50*/  IADD3 R7, P0, RZ, -R13, RZ ;  /* 0x8000000dff077210 */ /* 0x000fe20007f1e0ff */
[----:B------:R-:W-:Y:S04]  /*15c60*/  BSSY B2, `(.L_x_250) ;  /* 0x00000ac000027945 */ /* 0x000fe80003800000 */
[----:B------:R-:W-:-:S02]  /*15c70*/  IMAD.X R2, RZ, RZ, ~R14, P0 ;  /* 0x000000ffff027224 */ /* 0x000fc400000e0e0e */
[----:B------:R-:W-:-:S04]  /*15c80*/  IMAD.WIDE.U32 R16, R7, c[0x0][0x3e8], R16 ;  /* 0x0000fa0007107a25 */ /* 0x000fc800078e0010 */
[----:B------:R-:W-:-:S04]  /*15c90*/  IMAD R2, R2, c[0x0][0x3e8], RZ ;  /* 0x0000fa0002027a24 */ /* 0x000fc800078e02ff */
[----:B------:R-:W-:-:S04]  /*15ca0*/  IMAD R7, R7, c[0x0][0x3ec], R2 ;  /* 0x0000fb0007077a24 */ /* 0x000fc800078e0202 */
[----:B------:R-:W-:Y:S02]  /*15cb0*/  IMAD.IADD R2, R17, 0x1, R7 ;  /* 0x0000000111027824 */ /* 0x000fe400078e0207 */
[----:B------:R-:W-:-:S04]  /*15cc0*/  IMAD.WIDE.U32 R6, R16, c[0x0][0x400], RZ ;  /* 0x0001000010067a25 */ /* 0x000fc800078e00ff */
[----:B------:R-:W-:Y:S01]  /*15cd0*/  IMAD R9, R2, c[0x0][0x400], RZ ;  /* 0x0001000002097a24 */ /* 0x000fe200078e02ff */
[----:B------:R-:W-:Y:S01]  /*15ce0*/  IADD3 R2, P0, R13, -0x1, RZ ;  /* 0xffffffff0d027810 */ /* 0x000fe20007f1e0ff */
[----:B------:R-:W-:Y:S01]  /*15cf0*/  IMAD.MOV.U32 R17, RZ, RZ, c[0x0][0x400] ;  /* 0x00010000ff117624 */ /* 0x000fe200078e00ff */
[----:B------:R-:W-:Y:S01]  /*15d00*/  MOV R8, R6 ;  /* 0x0000000600087202 */ /* 0x000fe20000000f00 */
[----:B------:R-:W-:Y:S01]  /*15d10*/  IMAD R9, R16, c[0x0][0x404], R9 ;  /* 0x0001010010097a24 */ /* 0x000fe200078e0209 */
[----:B------:R-:W-:Y:S02]  /*15d20*/  IADD3 R4, P2, -R2, R3, RZ ;  /* 0x0000000302047210 */ /* 0x000fe40007f5e1ff */
[----:B------:R-:W-:Y:S01]  /*15d30*/  IADD3 R16, P3, RZ, -c[0x0][0x3e8], RZ ;  /* 0x8000fa00ff107a10 */ /* 0x000fe20007f7e0ff */
[----:B------:R-:W-:Y:S01]  /*15d40*/  IMAD.IADD R9, R7, 0x1, R9 ;  /* 0x0000000107097824 */ /* 0x000fe200078e0209 */
[----:B------:R-:W-:Y:S01]  /*15d50*/  ISETP.GT.U32.AND P1, PT, R4, 0xc, PT ;  /* 0x0000000c0400780c */ /* 0x000fe20003f24070 */
[C---:B------:R-:W-:Y:S01]  /*15d60*/  IMAD R4, R14.reuse, c[0x0][0x3f8], RZ ;  /* 0x0000fe000e047a24 */ /* 0x040fe200078e02ff */
[----:B------:R-:W-:Y:S01]  /*15d70*/  IADD3.X R7, R14, -0x1, RZ, P0, !PT ;  /* 0xffffffff0e077810 */ /* 0x000fe200007fe4ff */
[----:B------:R-:W-:Y:S01]  /*15d80*/  IMAD.X R12, RZ, RZ, ~c[0x0][0x3ec], P3 ;  /* 0x8000fb00ff0c7624 */ /* 0x000fe200018e06ff */
[----:B------:R-:W-:Y:S01]  /*15d90*/  PLOP3.LUT P0, PT, PT, PT, PT, 0x80, 0x0 ;  /* 0x000000000000781c */ /* 0x000fe20003f0f070 */
[----:B------:R-:W-:-:S02]  /*15da0*/  IMAD R11, R13, c[0x0][0x3fc], R4 ;  /* 0x0000ff000d0b7a24 */ /* 0x000fc400078e0204 */
[----:B------:R-:W-:Y:S02]  /*15db0*/  IMAD.X R4, R0, 0x1, ~R7, P2 ;  /* 0x0000000100047824 */ /* 0x000fe400010e0e07 */
[----:B------:R-:W-:Y:S02]  /*15dc0*/  IMAD R15, R12, c[0x0][0x400], RZ ;  /* 0x000100000c0f7a24 */ /* 0x000fe400078e02ff */
        /* <DEDUP_REMOVED lines=12> */
.L_x_252:
[----:B------:R-:W-:Y:S01]  /*15e90*/  MOV R14, R10 ;  /* 0x0000000a000e7202 */ /* 0x000fe20000000f00 */
        /* <DEDUP_REMOVED lines=17> */
[----:B0-----:R0:W5:Y:S01]  /*15fb0*/  LDG.E.U8.CONSTANT R14, [R24.64] ;  /* 0x00000008180e7981 */ /* 0x001162000c1e9100 */
[----:B------:R-:W-:Y:S01]  /*15fc0*/  IMAD.X R21, R25, 0x1, R8, P1 ;  /* 0x0000000119157824 */ /* 0x000fe200008e0608 */
[----:B-1----:R-:W-:-:S04]  /*15fd0*/  IADD3 R22, P1, R20, R16, RZ ;  /* 0x0000001014167210 */ /* 0x002fc80007f3e0ff */
[----:B------:R1:W5:Y:S01]  /*15fe0*/  LDG.E.U8.CONSTANT R15, [R20.64] ;  /* 0x00000008140f7981 */ /* 0x000362000c1e9100 */
[----:B------:R-:W-:Y:S01]  /*15ff0*/  IMAD.X R23, R21, 0x1, R8, P1 ;  /* 0x0000000115177824 */ /* 0x000fe200008e0608 */
[----:B----4-:R-:W-:-:S04]  /*16000*/  IADD3 R26, P1, R22, R16, RZ ;  /* 0x00000010161a7210 */ /* 0x010fc80007f3e0ff */
[----:B------:R4:W5:Y:S01]  /*16010*/  LDG.E.U8.CONSTANT R30, [R22.64] ;  /* 0x00000008161e7981 */ /* 0x000962000c1e9100 */
[----:B------:R-:W-:Y:S01]  /*16020*/  IMAD.X R27, R23, 0x1, R8, P1 ;  /* 0x00000001171b7824 */ /* 0x000fe200008e0608 */
[----:B------:R-:W-:-:S04]  /*16030*/  IADD3 R28, P1, R26, R16, RZ ;  /* 0x000000101a1c7210 */ /* 0x000fc80007f3e0ff */
[----:B------:R4:W5:Y:S01]  /*16040*/  LDG.E.U8.CONSTANT R31, [R26.64] ;  /* 0x000000081a1f7981 */ /* 0x000962000c1e9100 */
[----:B------:R-:W-:Y:S02]  /*16050*/  IADD3.X R29, R27, R8, RZ, P1, !PT ;  /* 0x000000081b1d7210 */ /* 0x000fe40000ffe4ff */
[----:B0-----:R-:W-:-:S03]  /*16060*/  IADD3 R24, P1, R28, R16, RZ ;  /* 0x000000101c187210 */ /* 0x001fc60007f3e0ff */
[----:B------:R0:W5:Y:S02]  /*16070*/  LDG.E.U8.CONSTANT R32, [R28.64] ;  /* 0x000000081c207981 */ /* 0x000164000c1e9100 */
        /* <DEDUP_REMOVED lines=10> */
[----:B0-----:R-:W-:-:S04]  /*16120*/  IADD3 R28, P1, R26, R16, RZ ;  /* 0x000000101a1c7210 */ /* 0x001fc80007f3e0ff */
[----:B------:R-:W5:Y:S01]  /*16130*/  LDG.E.U8.CONSTANT R26, [R26.64] ;  /* 0x000000081a1a7981 */ /* 0x000f62000c1e9100 */
[----:B------:R-:W-:Y:S02]  /*16140*/  IADD3.X R29, R27, R8, RZ, P1, !PT ;  /* 0x000000081b1d7210 */ /* 0x000fe40000ffe4ff */
[----:B-1----:R-:W-:-:S03]  /*16150*/  IADD3 R24, P1, R28, R16, RZ ;  /* 0x000000101c187210 */ /* 0x002fc60007f3e0ff */
        /* <DEDUP_REMOVED lines=14> */
[----:B------:R-:W-:-:S03]  /*16240*/  SEL R5, RZ, 0x1, !P1 ;  /* 0x00000001ff057807 */ /* 0x000fc60004800000 */
[----:B------:R-:W-:Y:S01]  /*16250*/  IMAD.MOV R10, RZ, RZ, -R10 ;  /* 0x000000ffff0a7224 */ /* 0x000fe200078e0a0a */
[----:B-----5:R-:W-:Y:S02]  /*16260*/  PRMT R6, R6, 0x8880, RZ ;  /* 0x0000888006067816 */ /* 0x020fe400000000ff */
        /* <DEDUP_REMOVED lines=75> */
.L_x_251:
[----:B------:R-:W-:Y:S05]  /*16720*/  BSYNC B2 ;  /* 0x0000000000027941 */ /* 0x000fea0003800000 */
.L_x_250:
        /* <DEDUP_REMOVED lines=25> */
[----:B------:R-:W4:Y:S01]  /*168c0*/  LDG.E.U8.CONSTANT R6, [R28.64] ;  /* 0x000000081c067981 */ /* 0x000f22000c1e9100 */
[----:B------:R-:W-:-:S05]  /*168d0*/  IMAD.X R11, R29, 0x1, R8, P0 ;  /* 0x000000011d0b7824 */ /* 0x000fca00000e0608 */
[----:B------:R0:W4:Y:S01]  /*168e0*/  LDG.E.U8.CONSTANT R4, [R10.64] ;  /* 0x000000080a047981 */ /* 0x000122000c1e9100 */
[----:B------:R-:W-:-:S04]  /*168f0*/  LOP3.LUT R5, R5, 0xffff, RZ, 0xc0, !PT ;  /* 0x0000ffff05057812 */ /* 0x000fc800078ec0ff */
[----:B-1----:R-:W-:Y:S02]  /*16900*/  PRMT R15, R5, 0x8880, RZ ;  /* 0x00008880050f7816 */ /* 0x002fe400000000ff */
[----:B------:R-:W-:Y:S02]  /*16910*/  IADD3 R2, P3, R2, 0x8, RZ ;  /* 0x0000000802027810 */ /* 0x000fe40007f7e0ff */
[----:B0-----:R-:W-:-:S03]  /*16920*/  IADD3 R10, P2, R10, R16, RZ ;  /* 0x000000100a0a7210 */ /* 0x001fc60007f5e0ff */
[----:B------:R-:W-:Y:S01]  /*16930*/  IMAD.X R7, RZ, RZ, R7, P3 ;  /* 0x000000ffff077224 */ /* 0x000fe200018e0607 */
[----:B------:R-:W-:Y:S02]  /*16940*/  IADD3.X R11, R11, R8, RZ, P2, !PT ;  /* 0x000000080b0b7210 */ /* 0x000fe400017fe4ff */
[----:B--2---:R-:W-:-:S05]  /*16950*/  PRMT R30, R30, 0x8880, RZ ;  /* 0x000088801e1e7816 */ /* 0x004fca00000000ff */
[----:B------:R-:W-:Y:S01]  /*16960*/  IMAD.MOV.U32 R5, RZ, RZ, R30 ;  /* 0x000000ffff057224 */ /* 0x000fe200078e001e */
[----:B---3--:R-:W-:-:S04]  /*16970*/  PRMT R20, R20, 0x8880, RZ ;  /* 0x0000888014147816 */ /* 0x008fc800000000ff */
[----:B-----5:R-:W-:-:S04]  /*16980*/  IADD3 R22, -R5, RZ, RZ ;  /* 0x000000ff05167210 */ /* 0x020fc80007ffe1ff */
[----:B------:R-:W-:Y:S01]  /*16990*/  ISETP.NE.AND P0, PT, R15, R22, PT ;  /* 0x000000160f00720c */ /* 0x000fe20003f05270 */
[----:B------:R-:W-:Y:S01]  /*169a0*/  IMAD.MOV.U32 R15, RZ, RZ, R20 ;  /* 0x000000ffff0f7224 */ /* 0x000fe200078e0014 */
[----:B----4-:R-:W-:Y:S02]  /*169b0*/  PRMT R14, R14, 0x8880, RZ ;  /* 0x000088800e0e7816 */ /* 0x010fe400000000ff */
[----:B------:R-:W-:Y:S01]  /*169c0*/  SEL R5, RZ, 0x1, !P0 ;  /* 0x00000001ff057807 */ /* 0x000fe20004000000 */
[----:B------:R-:W-:Y:S02]  /*169d0*/  IMAD.MOV R20, RZ, RZ, -R15 ;  /* 0x000000ffff147224 */ /* 0x000fe400078e0a0f */
[----:B------:R-:W-:-:S03]  /*169e0*/  IMAD.MOV R14, RZ, RZ, -R14 ;  /* 0x000000ffff0e7224 */ /* 0x000fc600078e0a0e */
[----:B------:R-:W-:Y:S02]  /*169f0*/  ISETP.NE.AND P0, PT, R5, R20, PT ;  /* 0x000000140500720c */ /* 0x000fe40003f05270 */
[----:B------:R-:W-:Y:S02]  /*16a00*/  PRMT R13, R13, 0x8880, RZ ;  /* 0x000088800d0d7816 */ /* 0x000fe400000000ff */
[----:B------:R-:W-:-:S04]  /*16a10*/  SEL R5, RZ, 0x1, !P0 ;  /* 0x00000001ff057807 */ /* 0x000fc80004000000 */
[----:B------:R-:W-:Y:S01]  /*16a20*/  ISETP.NE.AND P0, PT, R5, R14, PT ;  /* 0x0000000e0500720c */ /* 0x000fe20003f05270 */
[----:B------:R-:W-:-:S03]  /*16a30*/  IMAD.MOV R14, RZ, RZ, -R13 ;  /* 0x000000ffff0e7224 */ /* 0x000fc600078e0a0d */
[----:B------:R-:W-:Y:S02]  /*16a40*/  SEL R5, RZ, 0x1, !P0 ;  /* 0x00000001ff057807 */ /* 0x000fe40004000000 */
[----:B------:R-:W-:Y:S02]  /*16a50*/  PRMT R12, R12, 0x8880, RZ ;  /* 0x000088800c0c7816 */ /* 0x000fe400000000ff */
[----:B------:R-:W-:Y:S02]  /*16a60*/  ISETP.NE.AND P0, PT, R5, R14, PT ;  /* 0x0000000e0500720c */ /* 0x000fe40003f05270 */
[----:B------:R-:W-:Y:S02]  /*16a70*/  IADD3 R12, -R12, RZ, RZ ;  /* 0x000000ff0c0c7210 */ /* 0x000fe40007ffe1ff */
[----:B------:R-:W-:Y:S02]  /*16a80*/  SEL R5, RZ, 0x1, !P0 ;  /* 0x00000001ff057807 */ /* 0x000fe40004000000 */
[----:B------:R-:W-:-:S02]  /*16a90*/  PRMT R9, R9, 0x8880, RZ ;  /* 0x0000888009097816 */ /* 0x000fc400000000ff */
[----:B------:R-:W-:-:S03]  /*16aa0*/  ISETP.NE.AND P0, PT, R5, R12, PT ;  /* 0x0000000c0500720c */ /* 0x000fc60003f05270 */
[----:B------:R-:W-:Y:S01]  /*16ab0*/  IMAD.MOV R12, RZ, RZ, -R9 ;  /* 0x000000ffff0c7224 */ /* 0x000fe200078e0a09 */
[----:B------:R-:W-:Y:S02]  /*16ac0*/  SEL R5, RZ, 0x1, !P0 ;  /* 0x00000001ff057807 */ /* 0x000fe40004000000 */
[----:B------:R-:W-:Y:S02]  /*16ad0*/  PRMT R6, R6, 0x8880, RZ ;  /* 0x0000888006067816 */ /* 0x000fe400000000ff */
[----:B------:R-:W-:Y:S02]  /*16ae0*/  ISETP.NE.AND P0, PT, R5, R12, PT ;  /* 0x0000000c0500720c */ /* 0x000fe40003f05270 */
[----:B------:R-:W-:Y:S01]  /*16af0*/  PRMT R5, R4, 0x8880, RZ ;  /* 0x0000888004057816 */ /* 0x000fe200000000ff */
[----:B------:R-:W-:Y:S01]  /*16b00*/  IMAD.MOV R9, RZ, RZ, -R6 ;  /* 0x000000ffff097224 */ /* 0x000fe200078e0a06 */
[----:B------:R-:W-:-:S04]  /*16b10*/  SEL R4, RZ, 0x1, !P0 ;  /* 0x00000001ff047807 */ /* 0x000fc80004000000 */
[----:B------:R-:W-:Y:S01]  /*16b20*/  ISETP.NE.AND P0, PT, R4, R9, PT ;  /* 0x000000090400720c */ /* 0x000fe20003f05270 */
[----:B------:R-:W-:-:S03]  /*16b30*/  IMAD.MOV R5, RZ, RZ, -R5 ;  /* 0x000000ffff057224 */ /* 0x000fc600078e0a05 */
[----:B------:R-:W-:-:S04]  /*16b40*/  SEL R4, RZ, 0x1, !P0 ;  /* 0x00000001ff047807 */ /* 0x000fc80004000000 */
[----:B------:R-:W-:Y:S02]  /*16b50*/  ISETP.NE.AND P1, PT, R4, R5, PT ;  /* 0x000000050400720c */ /* 0x000fe40003f25270 */
[----:B------:R-:W-:Y:S02]  /*16b60*/  PLOP3.LUT P0, PT, PT, PT, PT, 0x8, 0x0 ;  /* 0x000000000000781c */ /* 0x000fe40003f0e170 */
[----:B------:R-:W-:-:S06]  /*16b70*/  SEL R5, RZ, 0x1, !P1 ;  /* 0x00000001ff057807 */ /* 0x000fcc0004800000 */
.L_x_254:
[----:B------:R-:W-:Y:S05]  /*16b80*/  BSYNC B2 ;  /* 0x0000000000027941 */ /* 0x000fea0003800000 */
.L_x_253:
        /* <DEDUP_REMOVED lines=35> */
.L_x_249:
[----:B------:R-:W-:Y:S05]  /*16dc0*/  BSYNC B1 ;  /* 0x0000000000017941 */ /* 0x000fea0003800000 */
.L_x_248:
[----:B------:R-:W-:Y:S01]  /*16dd0*/  STG.E.U8 [R18.64], R5 ;  /* 0x0000000512007986 */ /* 0x000fe2000c101108 */
[----:B------:R-:W-:Y:S05]  /*16de0*/  EXIT ;  /* 0x000000000000794d */ /* 0x000fea0003800000 */
        .weak           $__internal_1_$__cuda_sm20_div_s64
        .type           $__internal_1_$__cuda_sm20_div_s64,@function
        .size           $__internal_1_$__cuda_sm20_div_s64,(.L_x_1666 - $__internal_1_$__cuda_sm20_div_s64)
$__internal_1_$__cuda_sm20_div_s64:
[-C--:B------:R-:W-:Y:S02]  /*16df0*/  IADD3 R20, P1, RZ, -R3.reuse, RZ ;  /* 0x80000003ff147210 */ /* 0x080fe40007f3e0ff */
[----:B------:R-:W-:Y:S02]  /*16e00*/  ISETP.GE.AND P0, PT, R2, RZ, PT ;  /* 0x000000ff0200720c */ /* 0x000fe40003f06270 */
[----:B------:R-:W-:Y:S01]  /*16e10*/  ISETP.GE.AND P3, PT, R5, RZ, PT ;  /* 0x000000ff0500720c */ /* 0x000fe20003f66270 */
[----:B------:R-:W-:Y:S01]  /*16e20*/  IMAD.X R7, RZ, RZ, ~R2, P1 ;  /* 0x000000ffff077224 */ /* 0x000fe200008e0e02 */
[----:B------:R-:W-:-:S04]  /*16e30*/  SEL R20, R20, R3, !P0 ;  /* 0x0000000314147207 */ /* 0x000fc80004000000 */
[----:B------:R-:W-:-:S04]  /*16e40*/  SEL R21, R7, R2, !P0 ;  /* 0x0000000207157207 */ /* 0x000fc80004000000 */
[----:B------:R-:W0:Y:S08]  /*16e50*/  I2F.U64.RP R4, R20 ;  /* 0x0000001400047312 */ /* 0x000e300000309000 */
[----:B0-----:R-:W0:Y:S02]  /*16e60*/  MUFU.RCP R13, R4 ;  /* 0x00000004000d7308 */ /* 0x001e240000001000 */
[----:B0-----:R-:W-:-:S06]  /*16e70*/  IADD3 R13, R13, 0x1ffffffe, RZ ;  /* 0x1ffffffe0d0d7810 */ /* 0x001fcc0007ffe0ff */
[----:B------:R0:W1:Y:S02]  /*16e80*/  F2I.U64.TRUNC R24, R13 ;  /* 0x0000000d00187311 */ /* 0x000064000020d800 */
[----:B0-----:R-:W-:-:S04]  /*16e90*/  IADD3 R13, P4, RZ, -R8, RZ ;  /* 0x80000008ff0d7210 */ /* 0x001fc80007f9e0ff */
[----:B------:R-:W-:Y:S01]  /*16ea0*/  SEL R13, R13, R8, !P3 ;  /* 0x000000080d0d7207 */ /* 0x000fe20005800000 */
[----:B------:R-:W-:Y:S02]  /*16eb0*/  IMAD.X R8, RZ, RZ, ~R5, P4 ;  /* 0x000000ffff087224 */ /* 0x000fe400020e0e05 */
[----:B-1----:R-:W-:-:S04]  /*16ec0*/  IMAD.WIDE.U32 R6, R24, R20, RZ ;  /* 0x0000001418067225 */ /* 0x002fc800078e00ff */
[C---:B------:R-:W-:Y:S01]  /*16ed0*/  IMAD R9, R24.reuse, R21, R7 ;  /* 0x0000001518097224 */ /* 0x040fe200078e0207 */
[----:B------:R-:W-:Y:S01]  /*16ee0*/  IADD3 R7, P0, RZ, -R6, RZ ;  /* 0x80000006ff077210 */ /* 0x000fe20007f1e0ff */
[----:B------:R-:W-:Y:S02]  /*16ef0*/  IMAD.MOV.U32 R15, RZ, RZ, R24 ;  /* 0x000000ffff0f7224 */ /* 0x000fe400078e0018 */
[----:B------:R-:W-:Y:S02]  /*16f00*/  IMAD R6, R25, R20, R9 ;  /* 0x0000001419067224 */ /* 0x000fe400078e0209 */
[----:B------:R-:W-:-:S04]  /*16f10*/  IMAD.HI.U32 R14, R24, R7, RZ ;  /* 0x00000007180e7227 */ /* 0x000fc800078e00ff */
[----:B------:R-:W-:-:S04]  /*16f20*/  IMAD.X R6, RZ, RZ, ~R6, P0 ;  /* 0x000000ffff067224 */ /* 0x000fc800000e0e06 */
        /* <DEDUP_REMOVED lines=11> */
[----:B------:R-:W-:-:S04]  /*16fe0*/  IMAD.HI.U32 R14, R15, R4, RZ ;  /* 0x000000040f0e7227 */ /* 0x000fc800078e00ff */
[----:B------:R-:W-:-:S04]  /*16ff0*/  IMAD.X R6, RZ, RZ, ~R6, P0 ;  /* 0x000000ffff067224 */ /* 0x000fc800000e0e06 */
[----:B------:R-:W-:-:S04]  /*17000*/  IMAD.WIDE.U32 R14, P0, R15, R6, R14 ;  /* 0x000000060f0e7225 */ /* 0x000fc8000780000e */
[C---:B------:R-:W-:Y:S02]  /*17010*/  IMAD R9, R7.reuse, R6, RZ ;  /* 0x0000000607097224 */ /* 0x040fe400078e02ff */
[----:B------:R-:W-:-:S04]  /*17020*/  IMAD.HI.U32 R4, P1, R7, R4, R14 ;  /* 0x0000000407047227 */ /* 0x000fc8000782000e */
[----:B------:R-:W-:Y:S01]  /*17030*/  IMAD.HI.U32 R6, R7, R6, RZ ;  /* 0x0000000607067227 */ /* 0x000fe200078e00ff */
[----:B------:R-:W-:-:S03]  /*17040*/  IADD3 R4, P2, R9, R4, RZ ;  /* 0x0000000409047210 */ /* 0x000fc60007f5e0ff */
[----:B------:R-:W-:Y:S01]  /*17050*/  IMAD.X R6, R6, 0x1, R7, P0 ;  /* 0x0000000106067824 */ /* 0x000fe200000e0607 */
[----:B------:R-:W-:Y:S01]  /*17060*/  SEL R7, R8, R5, !P3 ;  /* 0x0000000508077207 */ /* 0x000fe20005800000 */
[----:B------:R-:W-:Y:S01]  /*17070*/  IMAD.HI.U32 R14, R4, R13, RZ ;  /* 0x0000000d040e7227 */ /* 0x000fe200078e00ff */
[----:B------:R-:W-:Y:S02]  /*17080*/  LOP3.LUT R5, R2, R5, RZ, 0x3c, !PT ;  /* 0x0000000502057212 */ /* 0x000fe400078e3cff */
[----:B------:R-:W-:Y:S01]  /*17090*/  IADD3.X R6, RZ, RZ, R6, P2, P1 ;  /* 0x000000ffff067210 */ /* 0x000fe200017e2406 */
[----:B------:R-:W-:-:S04]  /*170a0*/  IMAD.MOV.U32 R15, RZ, RZ, RZ ;  /* 0x000000ffff0f7224 */ /* 0x000fc800078e00ff */
[----:B------:R-:W-:-:S04]  /*170b0*/  IMAD.WIDE.U32 R14, R4, R7, R14 ;  /* 0x00000007040e7225 */ /* 0x000fc800078e000e */
[C---:B------:R-:W-:Y:S02]  /*170c0*/  IMAD R4, R6.reuse, R7, RZ ;  /* 0x0000000706047224 */ /* 0x040fe400078e02ff */
[----:B------:R-:W-:-:S04]  /*170d0*/  IMAD.HI.U32 R9, P0, R6, R13, R14 ;  /* 0x0000000d06097227 */ /* 0x000fc8000780000e */
[----:B------:R-:W-:Y:S01]  /*170e0*/  IMAD.HI.U32 R6, R6, R7, RZ ;  /* 0x0000000706067227 */ /* 0x000fe200078e00ff */
[----:B------:R-:W-:-:S04]  /*170f0*/  IADD3 R4, P1, R4, R9, RZ ;  /* 0x0000000904047210 */ /* 0x000fc80007f3e0ff */
[----:B------:R-:W-:Y:S01]  /*17100*/  IADD3.X R6, R6, RZ, RZ, P0, !PT ;  /* 0x000000ff06067210 */ /* 0x000fe200007fe4ff */
[----:B------:R-:W-:-:S04]  /*17110*/  IMAD.WIDE.U32 R8, R4, R20, RZ ;  /* 0x0000001404087225 */ /* 0x000fc800078e00ff */
[----:B------:R-:W-:Y:S01]  /*17120*/  IMAD.X R6, RZ, RZ, R6, P1 ;  /* 0x000000ffff067224 */ /* 0x000fe200008e0606 */
[----:B------:R-:W-:Y:S01]  /*17130*/  IADD3 R13, P1, -R8, R13, RZ ;  /* 0x0000000d080d7210 */ /* 0x000fe20007f3e1ff */
[----:B------:R-:W-:-:S03]  /*17140*/  IMAD R9, R4, R21, R9 ;  /* 0x0000001504097224 */ /* 0x000fc600078e0209 */
[-C--:B------:R-:W-:Y:S01]  /*17150*/  ISETP.GE.U32.AND P0, PT, R13, R20.reuse, PT ;  /* 0x000000140d00720c */ /* 0x080fe20003f06070 */
[----:B------:R-:W-:Y:S01]  /*17160*/  IMAD R8, R6, R20, R9 ;  /* 0x0000001406087224 */ /* 0x000fe200078e0209 */
[----:B------:R-:W-:-:S03]  /*17170*/  IADD3 R9, P2, R4, 0x1, RZ ;  /* 0x0000000104097810 */ /* 0x000fc60007f5e0ff */
[----:B------:R-:W-:Y:S01]  /*17180*/  IMAD.X R7, R7, 0x1, ~R8, P1 ;  /* 0x0000000107077824 */ /* 0x000fe200008e0e08 */
[----:B------:R-:W-:Y:S01]  /*17190*/  IADD3 R14, P1, R13, -R20, RZ ;  /* 0x800000140d0e7210 */ /* 0x000fe20007f3e0ff */
[----:B------:R-:W-:-:S03]  /*171a0*/  IMAD.X R15, RZ, RZ, R6, P2 ;  /* 0x000000ffff0f7224 */ /* 0x000fc600010e0606 */
[C---:B------:R-:W-:Y:S01]  /*171b0*/  ISETP.GE.U32.AND.EX P0, PT, R7.reuse, R21, PT, P0 ;  /* 0x000000150700720c */ /* 0x040fe20003f06100 */
[----:B------:R-:W-:-:S03]  /*171c0*/  IMAD.X R8, R7, 0x1, ~R21, P1 ;  /* 0x0000000107087824 */ /* 0x000fc600008e0e15 */
[----:B------:R-:W-:Y:S02]  /*171d0*/  SEL R13, R14, R13, P0 ;  /* 0x0000000d0e0d7207 */ /* 0x000fe40000000000 */
[----:B------:R-:W-:Y:S02]  /*171e0*/  SEL R7, R8, R7, P0 ;  /* 0x0000000708077207 */ /* 0x000fe40000000000 */
[----:B------:R-:W-:Y:S02]  /*171f0*/  SEL R9, R9, R4, P0 ;  /* 0x0000000409097207 */ /* 0x000fe40000000000 */
[----:B------:R-:W-:Y:S02]  /*17200*/  ISETP.GE.U32.AND P1, PT, R13, R20, PT ;  /* 0x000000140d00720c */ /* 0x000fe40003f26070 */
[----:B------:R-:W-:Y:S02]  /*17210*/  SEL R15, R15, R6, P0 ;  /* 0x000000060f0f7207 */ /* 0x000fe40000000000 */
[----:B------:R-:W-:-:S02]  /*17220*/  IADD3 R4, P2, R9, 0x1, RZ ;  /* 0x0000000109047810 */ /* 0x000fc40007f5e0ff */
[----:B------:R-:W-:Y:S02]  /*17230*/  ISETP.GE.U32.AND.EX P0, PT, R7, R21, PT, P1 ;  /* 0x000000150700720c */ /* 0x000fe40003f06110 */
[----:B------:R-:W-:Y:S02]  /*17240*/  IADD3.X R6, RZ, R15, RZ, P2, !PT ;  /* 0x0000000fff067210 */ /* 0x000fe400017fe4ff */
[----:B------:R-:W-:Y:S02]  /*17250*/  SEL R4, R4, R9, P0 ;  /* 0x0000000904047207 */ /* 0x000fe40000000000 */
[----:B------:R-:W-:Y:S02]  /*17260*/  SEL R6, R6, R15, P0 ;  /* 0x0000000f06067207 */ /* 0x000fe40000000000 */
[-C--:B------:R-:W-:Y:S02]  /*17270*/  IADD3 R7, P2, RZ, -R4.reuse, RZ ;  /* 0x80000004ff077210 */ /* 0x080fe40007f5e0ff */
[----:B------:R-:W-:Y:S01]  /*17280*/  ISETP.GE.AND P1, PT, R5, RZ, PT ;  /* 0x000000ff0500720c */ /* 0x000fe20003f26270 */
[----:B------:R-:W-:Y:S01]  /*17290*/  IMAD.MOV.U32 R5, RZ, RZ, 0x0 ;  /* 0x00000000ff057424 */ /* 0x000fe200078e00ff */
[----:B------:R-:W-:Y:S01]  /*172a0*/  ISETP.NE.U32.AND P0, PT, R3, RZ, PT ;  /* 0x000000ff0300720c */ /* 0x000fe20003f05070 */
[----:B------:R-:W-:Y:S01]  /*172b0*/  IMAD.X R3, RZ, RZ, ~R6, P2 ;  /* 0x000000ffff037224 */ /* 0x000fe200010e0e06 */
[----:B------:R-:W-:Y:S01]  /*172c0*/  SEL R7, R7, R4, !P1 ;  /* 0x0000000407077207 */ /* 0x000fe20004800000 */
[----:B------:R-:W-:Y:S01]  /*172d0*/  IMAD.MOV.U32 R4, RZ, RZ, R0 ;  /* 0x000000ffff047224 */ /* 0x000fe200078e0000 */
[----:B------:R-:W-:-:S02]  /*172e0*/  ISETP.NE.AND.EX P0, PT, R2, RZ, PT, P0 ;  /* 0x000000ff0200720c */ /* 0x000fc40003f05300 */
[----:B------:R-:W-:Y:S02]  /*172f0*/  SEL R3, R3, R6, !P1 ;  /* 0x0000000603037207 */ /* 0x000fe40004800000 */
[----:B------:R-:W-:Y:S02]  /*17300*/  SEL R2, R7, 0xffffffff, P0 ;  /* 0xffffffff07027807 */ /* 0x000fe40000000000 */
[----:B------:R-:W-:Y:S01]  /*17310*/  SEL R3, R3, 0xffffffff, P0 ;  /* 0xffffffff03037807 */ /* 0x000fe20000000000 */
[----:B------:R-:W-:Y:S06]  /*17320*/  RET.REL.NODEC R4 `(_ZN2at6native61_GLOBAL__N__2cc7adc6_23_UnfoldBackwardKernel_cu_9e10b42f_333535_unfold_backward_elementwise_kernelILi128ELi8EZNS1_32_unfold_backward_internal_kernelIbEEvRNS_14TensorIteratorEllllllEUliE_EEviT1_) ;  /* 0xfffe8cd004007950 */ /* 0x000fec0003c3ffff */
.L_x_255:
        /* <DEDUP_REMOVED lines=13> */
.L_x_1666:


//--------------------- .text._ZN2at6native61_GLOBAL__N__2cc7adc6_23_UnfoldBackwardKernel_cu_9e10b42f_333535_unfold_backward_elementwise_kernelILi128ELi8EZNS1_32_unfold_backward_internal_kernelIN3c104HalfEEEvRNS_14TensorIteratorEllllllEUliE_EEviT1_ --------------------------
	.section	.text._ZN2at6native61_GLOBAL__N__2cc7adc6_23_UnfoldBackwardKernel_cu_9e10b42f_333535_unfold_backward_elementwise_kernelILi128ELi8EZNS1_32_unfold_backward_internal_kernelIN3c104HalfEEEvRNS_14TensorIteratorEllllllEUliE_EEviT1_,"ax",@progbits
	.sectioninfo	@"SHI_REGISTERS=32"
	.align	128
.text._ZN2at6native61_GLOBAL__N__2cc7adc6_23_UnfoldBackwardKernel_cu_9e10b42f_333535_unfold_backward_elementwise_kernelILi128ELi8EZNS1_32_unfold_backward_internal_kernelIN3c104HalfEEEvRNS_14TensorIteratorEllllllEUliE_EEviT1_:
        .type           _ZN2at6native61_GLOBAL__N__2cc7adc6_23_UnfoldBackwardKernel_cu_9e10b42f_333535_unfold_backward_elementwise_kernelILi128ELi8EZNS1_32_unfold_backward_internal_kernelIN3c104HalfEEEvRNS_14TensorIteratorEllllllEUliE_EEviT1_,@function
        .size           _ZN2at6native61_GLOBAL__N__2cc7adc6_23_UnfoldBackwardKernel_cu_9e10b42f_333535_unfold_backward_elementwise_kernelILi128ELi8EZNS1_32_unfold_backward_internal_kernelIN3c104HalfEEEvRNS_14TensorIteratorEllllllEUliE_EEviT1_,(.L_x_1668 - _ZN2at6native61_GLOBAL__N__2cc7adc6_23_UnfoldBackwardKernel_cu_9e10b42f_333535_unfold_backward_elementwise_kernelILi128ELi8EZNS1_32_unfold_backward_internal_kernelIN3c104HalfEEEvRNS_14TensorIteratorEllllllEUliE_EEviT1_)
        .other          _ZN2at6native61_GLOBAL__N__2cc7adc6_23_UnfoldBackwardKernel_cu_9e10b42f_333535_unfold_backward_elementwise_kernelILi128ELi8EZNS1_32_unfold_backward_internal_kernelIN3c104HalfEEEvRNS_14TensorIteratorEllllllEUliE_EEviT1_,@"STO_CUDA_ENTRY STV_DEFAULT"
_ZN2at6native61_GLOBAL__N__2cc7adc6_23_UnfoldBackwardKernel_cu_9e10b42f_333535_unfold_backward_elementwise_kernelILi128ELi8EZNS1_32_unfold_backward_internal_kernelIN3c104HalfEEEvRNS_14TensorIteratorEllllllEUliE_EEviT1_:
        /* <DEDUP_REMOVED lines=261> */
.L_x_258:
        /* <DEDUP_REMOVED lines=18> */
[----:B------:R-:W-:Y:S05]  /*1170*/  CALL.REL.NOINC `($__internal_2_$__cuda_sm20_div_s64) ;  /* 0x0000f23000007944 */ /* 0x000fea0003c00000 */
[----:B------:R-:W-:Y:S05]  /*1180*/  BRA `(.L_x_260) ;  /* 0x0000013000007947 */ /* 0x000fea0003800000 */
.L_x_261:
        /* <DEDUP_REMOVED lines=19> */
.L_x_260:
[----:B------:R-:W-:Y:S05]  /*12c0*/  BSYNC B1 ;  /* 0x0000000000017941 */ /* 0x000fea0003800000 */
.L_x_259:
        /* <DEDUP_REMOVED lines=22> */
[----:B------:R-:W-:Y:S05]  /*1430*/  CALL.REL.NOINC `($__internal_2_$__cuda_sm20_div_s64) ;  /* 0x0000ef7000007944 */ /* 0x000fea0003c00000 */
[----:B------:R-:W-:Y:S05]  /*1440*/  BRA `(.L_x_264) ;  /* 0x0000013000007947 */ /* 0x000fea0003800000 */
.L_x_263:
        /* <DEDUP_REMOVED lines=19> */
.L_x_264:
[----:B------:R-:W-:Y:S05]  /*1580*/  BSYNC B1 ;  /* 0x0000000000017941 */ /* 0x000fea0003800000 */
.L_x_262:
        /* <DEDUP_REMOVED lines=32> */
[----:B------:R-:W-:Y:S01]  /*1790*/  IADD3 R13, P1, R20, c[0x0][0x3d0], RZ ;  /* 0x0000f400140d7a10 */ /* 0x000fe20007f3e0ff */
[----:B------:R-:W-:-:S04]  /*17a0*/  IMAD.WIDE.U32 R8, R3, c[0x0][0x3e8], R14 ;  /* 0x0000fa0003087a25 */ /* 0x000fc800078e000e */
[----:B------:R-:W-:Y:S02]  /*17b0*/  IMAD R2, R2, c[0x0][0x3e8], RZ ;  /* 0x0000fa0002027a24 */ /* 0x000fe400078e02ff */
[----:B------:R-:W-:Y:S02]  /*17c0*/  IMAD R7, R22, c[0x0][0x3fc], R7 ;  /* 0x0000ff0016077a24 */ /* 0x000fe400078e0207 */
[----:B------:R-:W-:Y:S02]  /*17d0*/  IMAD R3, R3, c[0x0][0x3ec], R2 ;  /* 0x0000fb0003037a24 */ /* 0x000fe400078e0202 */
[----:B------:R-:W-:-:S03]  /*17e0*/  IMAD.X R19, RZ, RZ, c[0x0][0x3d4], P1 ;  /* 0x0000f500ff137624 */ /* 0x000fc600008e06ff */
[----:B------:R-:W-:Y:S01]  /*17f0*/  IADD3 R2, R9, R3, RZ ;  /* 0x0000000309027210 */ /* 0x000fe20007ffe0ff */
[----:B------:R-:W-:-:S04]  /*1800*/  IMAD.IADD R3, R5, 0x1, R7 ;  /* 0x0000000105037824 */ /* 0x000fc800078e0207 */
[----:B------:R-:W-:Y:S01]  /*1810*/  IMAD R9, R2, c[0x0][0x400], RZ ;  /* 0x0001000002097a24 */ /* 0x000fe200078e02ff */
[----:B------:R-:W-:-:S03]  /*1820*/  MOV R2, R4 ;  /* 0x0000000400027202 */ /* 0x000fc60000000f00 */
[C---:B------:R-:W-:Y:S02]  /*1830*/  IMAD R9, R8.reuse, c[0x0][0x404], R9 ;  /* 0x0001010008097a24 */ /* 0x040fe400078e0209 */
[----:B------:R-:W-:-:S05]  /*1840*/  IMAD.WIDE.U32 R6, R8, c[0x0][0x400], R2 ;  /* 0x0001000008067a25 */ /* 0x000fca00078e0002 */
[----:B------:R-:W-:Y:S02]  /*1850*/  LEA R8, P1, R6, R13, 0x1 ;  /* 0x0000000d06087211 */ /* 0x000fe400078208ff */
[----:B------:R-:W-:-:S04]  /*1860*/  IADD3 R7, R7, R9, RZ ;  /* 0x0000000907077210 */ /* 0x000fc80007ffe0ff */
[----:B------:R-:W-:Y:S02]  /*1870*/  LEA.HI.X R9, R6, R19, R7, 0x1, P1 ;  /* 0x0000001306097211 */ /* 0x000fe400008f0c07 */
[----:B------:R-:W2:Y:S04]  /*1880*/  LDG.E.U16 R6, [R16.64] ;  /* 0x0000000a10067981 */ /* 0x000ea8000c1e1500 */
[----:B------:R-:W3:Y:S01]  /*1890*/  LDG.E.U16.CONSTANT R8, [R8.64] ;  /* 0x0000000a08087981 */ /* 0x000ee2000c1e9500 */
[----:B------:R-:W-:-:S04]  /*18a0*/  ISETP.NE.U32.AND P1, PT, R10, 0x1, PT ;  /* 0x000000010a00780c */ /* 0x000fc80003f25070 */
[----:B------:R-:W-:Y:S01]  /*18b0*/  ISETP.NE.AND.EX P1, PT, RZ, RZ, PT, P1 ;  /* 0x000000ffff00720c */ /* 0x000fe20003f25310 */
[----:B--2---:R-:W-:Y:S02]  /*18c0*/  HADD2.F32 R6, -RZ, R6.H0_H0 ;  /* 0x20000006ff067230 */ /* 0x004fe40000004100 */
[----:B---3--:R-:W-:-:S05]  /*18d0*/  HADD2.F32 R7, -RZ, R8.H0_H0 ;  /* 0x20000008ff077230 */ /* 0x008fca0000004100 */
[----:B------:R-:W-:Y:S01]  /*18e0*/  FADD.FTZ R6, R6, R7 ;  /* 0x0000000706067221 */ /* 0x000fe20000010000 */
[----:B------:R-:W-:-:S04]  /*18f0*/  IADD3 R7, P2, R22, 0x1, RZ ;  /* 0x0000000116077810 */ /* 0x000fc80007f5e0ff */
[----:B------:R-:W-:Y:S01]  /*1900*/  F2FP.PACK_AB R9, RZ, R6 ;  /* 0x00000006ff09723e */ /* 0x000fe200000000ff */
[----:B------:R-:W-:-:S04]  /*1910*/  IMAD.X R6, RZ, RZ, R23, P2 ;  /* 0x000000ffff067224 */ /* 0x000fc800010e0617 */
[----:B------:R0:W-:Y:S01]  /*1920*/  STG.E.U16 [R16.64], R9 ;  /* 0x0000000910007986 */ /* 0x0001e2000c10150a */
[----:B------:R-:W-:Y:S05]  /*1930*/  @!P1 BRA `(.L_x_268) ;  /* 0x000002b000009947 */ /* 0x000fea0003800000 */
[----:B------:R-:W-:Y:S01]  /*1940*/  MOV R7, c[0x0][0x3e8] ;  /* 0x0000fa0000077a02 */ /* 0x000fe20000000f00 */
[----:B------:R-:W-:Y:S01]  /*1950*/  IMAD R5, R23, c[0x0][0x3e8], RZ ;  /* 0x0000fa0017057a24 */ /* 0x000fe200078e02ff */
[----:B------:R-:W-:Y:S02]  /*1960*/  ISETP.NE.U32.AND P1, PT, R10, 0x2, PT ;  /* 0x000000020a00780c */ /* 0x000fe40003f25070 */
[----:B------:R-:W-:Y:S01]  /*1970*/  IADD3 R4, P3, R4, c[0x0][0x3f8], RZ ;  /* 0x0000fe0004047a10 */ /* 0x000fe20007f7e0ff */
[----:B------:R-:W-:Y:S01]  /*1980*/  IMAD R5, R22, c[0x0][0x3ec], R5 ;  /* 0x0000fb0016057a24 */ /* 0x000fe200078e0205 */
[----:B------:R-:W-:Y:S01]  /*1990*/  ISETP.NE.AND.EX P1, PT, RZ, RZ, PT, P1 ;  /* 0x000000ffff00720c */ /* 0x000fe20003f25310 */
[----:B------:R-:W-:-:S04]  /*19a0*/  IMAD.WIDE.U32 R6, R7, R22, c[0x0][0x3e8] ;  /* 0x0000fa0007067625 */ /* 0x000fc800078e0016 */
[----:B------:R-:W-:Y:S01]  /*19b0*/  IMAD.IADD R7, R7, 0x1, R5 ;  /* 0x0000000107077824 */ /* 0x000fe200078e0205 */
[----:B------:R-:W-:Y:S02]  /*19c0*/  IADD3 R27, P2, R14, -R6, RZ ;  /* 0x800000060e1b7210 */ /* 0x000fe40007f5e0ff */
[----:B------:R-:W-:Y:S02]  /*19d0*/  IADD3.X R5, R3, c[0x0][0x3fc], RZ, P3, !PT ;  /* 0x0000ff0003057a10 */ /* 0x000fe40001ffe4ff */
[----:B------:R-:W-:-:S03]  /*19e0*/  IADD3.X R2, R15, ~R7, RZ, P2, !PT ;  /* 0x800000070f027210 */ /* 0x000fc600017fe4ff */
[----:B------:R-:W-:Y:S02]  /*19f0*/  @P1 IADD3 R25, P3, P4, R14, -c[0x0][0x3e8], -R6 ;  /* 0x8000fa000e191a10 */ /* 0x000fe40007c7e806 */
[----:B------:R-:W-:Y:S02]  /*1a00*/  IMAD R8, R2, c[0x0][0x400], RZ ;  /* 0x0001000002087a24 */ /* 0x000fe400078e02ff */
[----:B------:R-:W-:Y:S01]  /*1a10*/  IMAD.WIDE.U32 R2, R27, c[0x0][0x400], R4 ;  /* 0x000100001b027a25 */ /* 0x000fe200078e0004 */
[----:B------:R-:W-:Y:S02]  /*1a20*/  @P1 IADD3.X R7, R15, ~c[0x0][0x3ec], ~R7, P3, P4 ;  /* 0x8000fb000f071a10 */ /* 0x000fe40001fe8c07 */
[----:B------:R-:W-:Y:S01]  /*1a30*/  @P1 IADD3 R4, P2, R4, c[0x0][0x3f8], RZ ;  /* 0x0000fe0004041a10 */ /* 0x000fe20007f5e0ff */
[----:B------:R-:W-:Y:S01]  /*1a40*/  IMAD R27, R27, c[0x0][0x404], R8 ;  /* 0x000101001b1b7a24 */ /* 0x000fe200078e0208 */
[----:B------:R-:W-:Y:S01]  /*1a50*/  LEA R6, P3, R2, R13, 0x1 ;  /* 0x0000000d02067211 */ /* 0x000fe200078608ff */
[----:B------:R-:W-:Y:S01]  /*1a60*/  @P1 IMAD R8, R7, c[0x0][0x400], RZ ;  /* 0x0001000007081a24 */ /* 0x000fe200078e02ff */
[----:B------:R-:W-:Y:S01]  /*1a70*/  @P1 IADD3.X R5, R5, c[0x0][0x3fc], RZ, P2, !PT ;  /* 0x0000ff0005051a10 */ /* 0x000fe200017fe4ff */
[----:B------:R-:W-:-:S04]  /*1a80*/  IMAD.IADD R3, R3, 0x1, R27 ;  /* 0x0000000103037824 */ /* 0x000fc800078e021b */
[----:B------:R-:W-:Y:S01]  /*1a90*/  @P1 IMAD.WIDE.U32 R4, R25, c[0x0][0x400], R4 ;  /* 0x0001000019041a25 */ /* 0x000fe200078e0004 */
[----:B------:R-:W-:-:S03]  /*1aa0*/  LEA.HI.X R7, R2, R19, R3, 0x1, P3 ;  /* 0x0000001302077211 */ /* 0x000fc600018f0c03 */
[----:B------:R-:W-:Y:S02]  /*1ab0*/  @P1 IMAD R3, R25, c[0x0][0x404], R8 ;  /* 0x0001010019031a24 */ /* 0x000fe400078e0208 */
[----:B------:R1:W2:Y:S01]  /*1ac0*/  LDG.E.U16.CONSTANT R6, [R6.64] ;  /* 0x0000000a06067981 */ /* 0x0002a2000c1e9500 */
[----:B------:R-:W-:Y:S02]  /*1ad0*/  @P1 LEA R2, P2, R4, R13, 0x1 ;  /* 0x0000000d04021211 */ /* 0x000fe400078408ff */
[----:B------:R-:W-:-:S04]  /*1ae0*/  @P1 IADD3 R3, R5, R3, RZ ;  /* 0x0000000305031210 */ /* 0x000fc80007ffe0ff */
[----:B------:R-:W-:-:S05]  /*1af0*/  @P1 LEA.HI.X R3, R4, R19, R3, 0x1, P2 ;  /* 0x0000001304031211 */ /* 0x000fca00010f0c03 */
[----:B------:R3:W4:Y:S01]  /*1b00*/  @P1 LDG.E.U16.CONSTANT R2, [R2.64] ;  /* 0x0000000a02021981 */ /* 0x000722000c1e9500 */
[----:B0-----:R-:W-:Y:S01]  /*1b10*/  HADD2.F32 R9, -RZ, R9.H0_H0 ;  /* 0x20000009ff097230 */ /* 0x001fe20000004100 */
[C---:B-1----:R-:W-:Y:S02]  /*1b20*/  IADD3 R7, P2, R22.reuse, 0x2, RZ ;  /* 0x0000000216077810 */ /* 0x042fe40007f5e0ff */
[----:B------:R-:W-:Y:S01]  /*1b30*/  @P1 IADD3 R7, P3, R22, 0x3, RZ ;  /* 0x0000000316071810 */ /* 0x000fe20007f7e0ff */
[----:B--2---:R-:W-:Y:S02]  /*1b40*/  HADD2.F32 R4, -RZ, R6.H0_H0 ;  /* 0x20000006ff047230 */ /* 0x004fe40000004100 */
[----:B------:R-:W-:Y:S01]  /*1b50*/  IMAD.X R6, RZ, RZ, R23, P2 ;  /* 0x000000ffff067224 */ /* 0x000fe200010e0617 */
[----:B------:R-:W-:Y:S02]  /*1b60*/  @P1 IADD3.X R6, RZ, R23, RZ, P3, !PT ;  /* 0x00000017ff061210 */ /* 0x000fe40001ffe4ff */
[----:B------:R-:W-:-:S05]  /*1b70*/  FADD.FTZ R4, R9, R4 ;  /* 0x0000000409047221 */ /* 0x000fca0000010000 */
[----:B---3--:R-:W-:Y:S01]  /*1b80*/  F2FP.PACK_AB R3, RZ, R4 ;  /* 0x00000004ff03723e */ /* 0x008fe200000000ff */
[----:B----4-:R-:W-:-:S04]  /*1b90*/  @P1 HADD2.F32 R5, -RZ, R2.H0_H0 ;  /* 0x20000002ff051230 */ /* 0x010fc80000004100 */
[----:B------:R-:W-:Y:S01]  /*1ba0*/  @P1 HADD2.F32 R4, -RZ, R3.H0_H0 ;  /* 0x20000003ff041230 */ /* 0x000fe20000004100 */
[----:B------:R0:W-:Y:S04]  /*1bb0*/  STG.E.U16 [R16.64], R3 ;  /* 0x0000000310007986 */ /* 0x0001e8000c10150a */
[----:B------:R-:W-:-:S05]  /*1bc0*/  @P1 FADD.FTZ R4, R4, R5 ;  /* 0x0000000504041221 */ /* 0x000fca0000010000 */
[----:B------:R-:W-:-:S05]  /*1bd0*/  @P1 F2FP.PACK_AB R4, RZ, R4 ;  /* 0x00000004ff04123e */ /* 0x000fca00000000ff */
[----:B------:R0:W-:Y:S02]  /*1be0*/  @P1 STG.E.U16 [R16.64], R4 ;  /* 0x0000000410001986 */ /* 0x0001e4000c10150a */
.L_x_268:
[----:B------:R-:W-:Y:S05]  /*1bf0*/  BSYNC B2 ;  /* 0x0000000000027941 */ /* 0x000fea0003800000 */
.L_x_267:
[----:B------:R-:W-:Y:S05]  /*1c00*/  @!P0 BRA `(.L_x_266) ;  /* 0x0000047000008947 */ /* 0x000fea0003800000 */
[----:B------:R1:W5:Y:S01]  /*1c10*/  LDG.E.U16 R5, [R16.64] ;  /* 0x0000000a10057981 */ /* 0x000362000c1e1500 */
[----:B0-----:R-:W-:Y:S01]  /*1c20*/  IADD3 R3, P0, RZ, -R7, RZ ;  /* 0x80000007ff037210 */ /* 0x001fe20007f1e0ff */
[----:B------:R-:W-:Y:S02]  /*1c30*/  ULDC.64 UR8, c[0x0][0x3e8] ;  /* 0x0000fa0000087ab9 */ /* 0x000fe40000000a00 */
        /* <DEDUP_REMOVED lines=19> */
[----:B------:R-:W-:Y:S01]  /*1d70*/  IADD3 R20, P2, P3, R13, c[0x0][0x3d0], R20 ;  /* 0x0000f4000d147a10 */ /* 0x000fe20007b5e014 */
[C---:B------:R-:W-:Y:S01]  /*1d80*/  IMAD R13, R7.reuse, c[0x0][0x3fc], R4 ;  /* 0x0000ff00070d7a24 */ /* 0x040fe200078e0204 */
[----:B------:R-:W-:Y:S02]  /*1d90*/  IADD3 R4, P0, R7, -0x1, RZ ;  /* 0xffffffff07047810 */ /* 0x000fe40007f1e0ff */
[----:B------:R-:W-:Y:S01]  /*1da0*/  IADD3 R9, R9, R15, RZ ;  /* 0x0000000f09097210 */ /* 0x000fe20007ffe0ff */
[----:B------:R-:W-:Y:S01]  /*1db0*/  HFMA2.MMA R15, -RZ, RZ, 0, 5.9604644775390625e-08 ;  /* 0x00000001ff0f7435 */ /* 0x000fe200000001ff */
[----:B------:R-:W-:-:S02]  /*1dc0*/  IMAD.IADD R3, R3, 0x1, R13 ;  /* 0x0000000103037824 */ /* 0x000fc400078e020d */
[----:B------:R-:W-:Y:S01]  /*1dd0*/  SHF.L.U64.HI R9, R8, 0x1, R9 ;  /* 0x0000000108097819 */ /* 0x000fe20000010209 */
[----:B------:R-:W-:-:S03]  /*1de0*/  IMAD.MOV.U32 R8, RZ, RZ, c[0x0][0x3f8] ;  /* 0x0000fe00ff087624 */ /* 0x000fc600078e00ff */
[----:B------:R-:W-:Y:S02]  /*1df0*/  LEA.HI.X R2, R2, R9, R3, 0x1, P1 ;  /* 0x0000000902027211 */ /* 0x000fe400008f0c03 */
[C---:B------:R-:W-:Y:S02]  /*1e00*/  LEA R7, P4, R8.reuse, -UR7, 0x1 ;  /* 0x8000000708077c11 */ /* 0x040fe4000f8808ff */
[----:B------:R-:W-:Y:S02]  /*1e10*/  SHF.L.U64.HI R13, R8, R15, c[0x0][0x3fc] ;  /* 0x0000ff00080d7619 */ /* 0x000fe4000001020f */
[----:B------:R-:W-:Y:S02]  /*1e20*/  IADD3.X R9, R6, -0x1, RZ, P0, !PT ;  /* 0xffffffff06097810 */ /* 0x000fe400007fe4ff */
[----:B------:R-:W-:Y:S02]  /*1e30*/  IADD3.X R13, R13, ~UR4, RZ, P4, !PT ;  /* 0x800000040d0d7c10 */ /* 0x000fe4000a7fe4ff */
[----:B-1----:R-:W-:-:S02]  /*1e40*/  IADD3.X R15, R2, c[0x0][0x3d4], RZ, P2, P3 ;  /* 0x0000f500020f7a10 */ /* 0x002fc400017e64ff */
.L_x_269:
[----:B------:R-:W-:-:S05]  /*1e50*/  MOV R14, R20 ;  /* 0x00000014000e7202 */ /* 0x000fca0000000f00 */
[----:B0-----:R0:W2:Y:S01]  /*1e60*/  LDG.E.U16.CONSTANT R6, [R14.64] ;  /* 0x0000000a0e067981 */ /* 0x0010a2000c1e9500 */
[----:B------:R-:W-:-:S05]  /*1e70*/  IADD3 R22, P0, R20, R7, RZ ;  /* 0x0000000714167210 */ /* 0x000fca0007f1e0ff */
[----:B------:R-:W-:-:S05]  /*1e80*/  IMAD.X R23, R15, 0x1, R13, P0 ;  /* 0x000000010f177824 */ /* 0x000fca00000e060d */
[----:B------:R-:W3:Y:S01]  /*1e90*/  LDG.E.U16.CONSTANT R8, [R22.64] ;  /* 0x0000000a16087981 */ /* 0x000ee2000c1e9500 */
[----:B------:R-:W-:-:S04]  /*1ea0*/  IADD3 R24, P0, R22, R7, RZ ;  /* 0x0000000716187210 */ /* 0x000fc80007f1e0ff */
[----:B------:R-:W-:-:S05]  /*1eb0*/  IADD3.X R25, R23, R13, RZ, P0, !PT ;  /* 0x0000000d17197210 */ /* 0x000fca00007fe4ff */
[----:B------:R-:W4:Y:S01]  /*1ec0*/  LDG.E.U16.CONSTANT R10, [R24.64] ;  /* 0x0000000a180a7981 */ /* 0x000f22000c1e9500 */
[----:B------:R-:W-:-:S05]  /*1ed0*/  IADD3 R2, P0, R24, R7, RZ ;  /* 0x0000000718027210 */ /* 0x000fca0007f1e0ff */
[----:B------:R-:W-:-:S05]  /*1ee0*/  IMAD.X R3, R25, 0x1, R13, P0 ;  /* 0x0000000119037824 */ /* 0x000fca00000e060d */
[----:B------:R-:W4:Y:S01]  /*1ef0*/  LDG.E.U16.CONSTANT R12, [R2.64] ;  /* 0x0000000a020c7981 */ /* 0x000f22000c1e9500 */
[----:B-----5:R-:W-:Y:S01]  /*1f00*/  HADD2.F32 R5, -RZ, R5.H0_H0 ;  /* 0x20000005ff057230 */ /* 0x020fe20000004100 */
[----:B------:R-:W-:Y:S02]  /*1f10*/  IADD3 R4, P0, R4, 0x4, RZ ;  /* 0x0000000404047810 */ /* 0x000fe40007f1e0ff */
[----:B------:R-:W-:Y:S02]  /*1f20*/  IADD3 R20, P1, R2, R7, RZ ;  /* 0x0000000702147210 */ /* 0x000fe40007f3e0ff */
[----:B------:R-:W-:Y:S02]  /*1f30*/  IADD3.X R9, RZ, R9, RZ, P0, !PT ;  /* 0x00000009ff097210 */ /* 0x000fe400007fe4ff */
[----:B------:R-:W-:Y:S01]  /*1f40*/  ISETP.GE.U32.AND P0, PT, R4, R11, PT ;  /* 0x0000000b0400720c */ /* 0x000fe20003f06070 */
[----:B0-----:R-:W-:-:S03]  /*1f50*/  IMAD.X R15, R3, 0x1, R13, P1 ;  /* 0x00000001030f7824 */ /* 0x001fc600008e060d */
[----:B------:R-:W-:Y:S01]  /*1f60*/  ISETP.GE.AND.EX P0, PT, R9, R0, PT, P0 ;  /* 0x000000000900720c */ /* 0x000fe20003f06300 */
[----:B--2---:R-:W-:-:S05]  /*1f70*/  HADD2.F32 R6, -RZ, R6.H0_H0 ;  /* 0x20000006ff067230 */ /* 0x004fca0000004100 */
[----:B------:R-:W-:-:S05]  /*1f80*/  FADD.FTZ R5, R5, R6 ;  /* 0x0000000605057221 */ /* 0x000fca0000010000 */
[----:B------:R-:W-:Y:S01]  /*1f90*/  F2FP.PACK_AB R5, RZ, R5 ;  /* 0x00000005ff05723e */ /* 0x000fe200000000ff */
[----:B---3--:R-:W-:-:S04]  /*1fa0*/  HADD2.F32 R8, -RZ, R8.H0_H0 ;  /* 0x20000008ff087230 */ /* 0x008fc80000004100 */
[----:B------:R-:W-:-:S05]  /*1fb0*/  HADD2.F32 R5, -RZ, R5.H0_H0 ;  /* 0x20000005ff057230 */ /* 0x000fca0000004100 */
[----:B------:R-:W-:Y:S01]  /*1fc0*/  FADD.FTZ R5, R5, R8 ;  /* 0x0000000805057221 */ /* 0x000fe20000010000 */
[----:B----4-:R-:W-:-:S04]  /*1fd0*/  HADD2.F32 R10, -RZ, R10.H0_H0 ;  /* 0x2000000aff0a7230 */ /* 0x010fc80000004100 */
[----:B------:R-:W-:-:S05]  /*1fe0*/  F2FP.PACK_AB R5, RZ, R5 ;  /* 0x00000005ff05723e */ /* 0x000fca00000000ff */
[----:B------:R-:W-:Y:S02]  /*1ff0*/  HADD2.F32 R5, -RZ, R5.H0_H0 ;  /* 0x20000005ff057230 */ /* 0x000fe40000004100 */
[----:B------:R-:W-:-:S03]  /*2000*/  HADD2.F32 R12, -RZ, R12.H0_H0 ;  /* 0x2000000cff0c7230 */ /* 0x000fc60000004100 */
[----:B------:R-:W-:-:S05]  /*2010*/  FADD.FTZ R5, R5, R10 ;  /* 0x0000000a05057221 */ /* 0x000fca0000010000 */
[----:B------:R-:W-:-:S05]  /*2020*/  F2FP.PACK_AB R5, RZ, R5 ;  /* 0x00000005ff05723e */ /* 0x000fca00000000ff */
[----:B------:R-:W-:-:S05]  /*2030*/  HADD2.F32 R5, -RZ, R5.H0_H0 ;  /* 0x20000005ff057230 */ /* 0x000fca0000004100 */
[----:B------:R-:W-:-:S05]  /*2040*/  FADD.FTZ R5, R5, R12 ;  /* 0x0000000c05057221 */ /* 0x000fca0000010000 */
[----:B------:R-:W-:-:S05]  /*2050*/  F2FP.PACK_AB R5, RZ, R5 ;  /* 0x00000005ff05723e */ /* 0x000fca00000000ff */
[----:B------:R0:W-:Y:S01]  /*2060*/  STG.E.U16 [R16.64], R5 ;  /* 0x0000000510007986 */ /* 0x0001e2000c10150a */
[----:B------:R-:W-:Y:S05]  /*2070*/  @!P0 BRA `(.L_x_269) ;  /* 0xfffffdd000008947 */ /* 0x000fea000383ffff */
.L_x_266:
[----:B------:R-:W-:Y:S05]  /*2080*/  BSYNC B1 ;  /* 0x0000000000017941 */ /* 0x000fea0003800000 */
.L_x_265:
[----:B------:R-:W-:-:S04]  /*2090*/  LEA R18, R18, R21, 0xa ;  /* 0x0000001512127211 */ /* 0x000fc800078e50ff */
[----:B------:R-:W-:Y:S02]  /*20a0*/  IADD3 R23, R18, 0x80, RZ ;  /* 0x0000008012177810 */ /* 0x000fe40007ffe0ff */
.L_x_257:
[----:B------:R-:W-:Y:S05]  /*20b0*/  BSYNC B0 ;  /* 0x0000000000007941 */ /* 0x000fea0003800000 */
.L_x_256:
        /* <DEDUP_REMOVED lines=258> */
.L_x_273:
        /* <DEDUP_REMOVED lines=20> */
.L_x_276:
        /* <DEDUP_REMOVED lines=19> */
.L_x_275:
[----:B------:R-:W-:Y:S05]  /*3350*/  BSYNC B2 ;  /* 0x0000000000027941 */ /* 0x000fea0003800000 */
.L_x_274:
        /* <DEDUP_REMOVED lines=24> */
.L_x_278:
        /* <DEDUP_REMOVED lines=19> */
.L_x_279:
[----:B------:R-:W-:Y:S05]  /*3610*/  BSYNC B2 ;  /* 0x0000000000027941 */ /* 0x000fea0003800000 */
.L_x_277:
        /* <DEDUP_REMOVED lines=61> */
[----:B------:R-:W-:-:S03]  /*39f0*/  ISETP.NE.U32.AND P1, PT, R17, 0x2, PT ;  /* 0x000000021100780c */ /* 0x000fc60003f25070 */
[----:B------:R-:W-:Y:S01]  /*3a00*/  IMAD R3, R15, c[0x0][0x3ec], R4 ;  /* 0x0000fb000f037a24 */ /* 0x000fe200078e0204 */
[----:B------:R-:W-:Y:S01]  /*3a10*/  ISETP.NE.AND.EX P1, PT, RZ, RZ, PT, P1 ;  /* 0x000000ffff00720c */ /* 0x000fe20003f25310 */
[----:B------:R-:W-:Y:S01]  /*3a20*/  IMAD.WIDE.U32 R6, R6, R15, c[0x0][0x3e8] ;  /* 0x0000fa0006067625 */ /* 0x000fe200078e000f */
[----:B------:R-:W-:-:S03]  /*3a30*/  IADD3 R4, P3, R2, c[0x0][0x3f8], RZ ;  /* 0x0000fe0002047a10 */ /* 0x000fc60007f7e0ff */
[----:B------:R-:W-:Y:S01]  /*3a40*/  IMAD.IADD R7, R7, 0x1, R3 ;  /* 0x0000000107077824 */ /* 0x000fe200078e0203 */
[----:B------:R-:W-:Y:S02]  /*3a50*/  IADD3 R17, P2, R20, -R6, RZ ;  /* 0x8000000614117210 */ /* 0x000fe40007f5e0ff */
[----:B------:R-:W-:Y:S02]  /*3a60*/  IADD3.X R5, R5, c[0x0][0x3fc], RZ, P3, !PT ;  /* 0x0000ff0005057a10 */ /* 0x000fe40001ffe4ff */
[----:B------:R-:W-:-:S03]  /*3a70*/  IADD3.X R2, R21, ~R7, RZ, P2, !PT ;  /* 0x8000000715027210 */ /* 0x000fc600017fe4ff */
[----:B------:R-:W-:Y:S02]  /*3a80*/  @P1 IADD3 R13, P3, P4, R20, -c[0x0][0x3e8], -R6 ;  /* 0x8000fa00140d1a10 */ /* 0x000fe40007c7e806 */
[----:B------:R-:W-:Y:S01]  /*3a90*/  IMAD R12, R2, c[0x0][0x400], RZ ;  /* 0x00010000020c7a24 */ /* 0x000fe200078e02ff */
[----:B------:R-:W-:Y:S01]  /*3aa0*/  @P1 IADD3 R6, P2, R4, c[0x0][0x3f8], RZ ;  /* 0x0000fe0004061a10 */ /* 0x000fe20007f5e0ff */
[----:B------:R-:W-:-:S04]  /*3ab0*/  IMAD.WIDE.U32 R2, R17, c[0x0][0x400], R4 ;  /* 0x0001000011027a25 */ /* 0x000fc800078e0004 */
[----:B------:R-:W-:Y:S01]  /*3ac0*/  IMAD R17, R17, c[0x0][0x404], R12 ;  /* 0x0001010011117a24 */ /* 0x000fe200078e020c */
[----:B------:R-:W-:Y:S02]  /*3ad0*/  @P1 IADD3.X R12, R21, ~c[0x0][0x3ec], ~R7, P3, P4 ;  /* 0x8000fb00150c1a10 */ /* 0x000fe40001fe8c07 */
[----:B------:R-:W-:Y:S01]  /*3ae0*/  LEA R4, P3, R2, R8, 0x1 ;  /* 0x0000000802047211 */ /* 0x000fe200078608ff */
[----:B------:R-:W-:Y:S01]  /*3af0*/  IMAD.IADD R3, R3, 0x1, R17 ;  /* 0x0000000103037824 */ /* 0x000fe200078e0211 */
[----:B------:R-:W-:Y:S01]  /*3b00*/  @P1 IADD3.X R7, R5, c[0x0][0x3fc], RZ, P2, !PT ;  /* 0x0000ff0005071a10 */ /* 0x000fe200017fe4ff */
[----:B------:R-:W-:-:S03]  /*3b10*/  @P1 IMAD R12, R12, c[0x0][0x400], RZ ;  /* 0x000100000c0c1a24 */ /* 0x000fc600078e02ff */
[----:B------:R-:W-:Y:S01]  /*3b20*/  LEA.HI.X R5, R2, R10, R3, 0x1, P3 ;  /* 0x0000000a02057211 */ /* 0x000fe200018f0c03 */
[----:B------:R-:W-:-:S04]  /*3b30*/  @P1 IMAD.WIDE.U32 R6, R13, c[0x0][0x400], R6 ;  /* 0x000100000d061a25 */ /* 0x000fc800078e0006 */
[----:B------:R-:W2:Y:S01]  /*3b40*/  LDG.E.U16.CONSTANT R4, [R4.64] ;  /* 0x0000000a04047981 */ /* 0x000ea2000c1e9500 */
[----:B------:R-:W-:Y:S01]  /*3b50*/  @P1 IMAD R3, R13, c[0x0][0x404], R12 ;  /* 0x000101000d031a24 */ /* 0x000fe200078e020c */
[----:B------:R-:W-:-:S04]  /*3b60*/  @P1 LEA R2, P2, R6, R8, 0x1 ;  /* 0x0000000806021211 */ /* 0x000fc800078408ff */
[----:B------:R-:W-:-:S04]  /*3b70*/  @P1 IADD3 R3, R7, R3, RZ ;  /* 0x0000000307031210 */ /* 0x000fc80007ffe0ff */
[----:B------:R-:W-:-:S05]  /*3b80*/  @P1 LEA.HI.X R3, R6, R10, R3, 0x1, P2 ;  /* 0x0000000a06031211 */ /* 0x000fca00010f0c03 */
[----:B------:R1:W3:Y:S01]  /*3b90*/  @P1 LDG.E.U16.CONSTANT R2, [R2.64] ;  /* 0x0000000a02021981 */ /* 0x0002e2000c1e9500 */
[----:B0-----:R-:W-:Y:S02]  /*3ba0*/  HADD2.F32 R11, -RZ, R11.H0_H0 ;  /* 0x2000000bff0b7230 */ /* 0x001fe40000004100 */
[----:B--2---:R-:W-:-:S05]  /*3bb0*/  HADD2.F32 R6, -RZ, R4.H0_H0 ;  /* 0x20000004ff067230 */ /* 0x004fca0000004100 */
[----:B------:R-:W-:-:S05]  /*3bc0*/  FADD.FTZ R6, R11, R6 ;  /* 0x000000060b067221 */ /* 0x000fca0000010000 */
[----:B-1----:R-:W-:Y:S01]  /*3bd0*/  F2FP.PACK_AB R3, RZ, R6 ;  /* 0x00000006ff03723e */ /* 0x002fe200000000ff */
[----:B---3--:R-:W-:-:S04]  /*3be0*/  @P1 HADD2.F32 R7, -RZ, R2.H0_H0 ;  /* 0x20000002ff071230 */ /* 0x008fc80000004100 */
[----:B------:R-:W-:-:S05]  /*3bf0*/  @P1 HADD2.F32 R6, -RZ, R3.H0_H0 ;  /* 0x20000003ff061230 */ /* 0x000fca0000004100 */
[----:B------:R-:W-:-:S05]  /*3c00*/  @P1 FADD.FTZ R6, R6, R7 ;  /* 0x0000000706061221 */ /* 0x000fca0000010000 */
[----:B------:R-:W-:-:S04]  /*3c10*/  @P1 F2FP.PACK_AB R6, RZ, R6 ;  /* 0x00000006ff06123e */ /* 0x000fc800000000ff */
[----:B------:R-:W-:Y:S01]  /*3c20*/  PRMT R12, R6, 0x7610, R12 ;  /* 0x00007610060c7816 */ /* 0x000fe2000000000c */
[----:B------:R0:W-:Y:S04]  /*3c30*/  STG.E.U16 [R24.64], R3 ;  /* 0x0000000318007986 */ /* 0x0001e8000c10150a */
[----:B------:R0:W-:Y:S01]  /*3c40*/  @P1 STG.E.U16 [R24.64], R12 ;  /* 0x0000000c18001986 */ /* 0x0001e2000c10150a */
[C---:B------:R-:W-:Y:S02]  /*3c50*/  IADD3 R7, P2, R15.reuse, 0x2, RZ ;  /* 0x000000020f077810 */ /* 0x040fe40007f5e0ff */
[----:B------:R-:W-:-:S03]  /*3c60*/  @P1 IADD3 R7, P3, R15, 0x3, RZ ;  /* 0x000000030f071810 */ /* 0x000fc60007f7e0ff */
[----:B------:R-:W-:Y:S01]  /*3c70*/  IMAD.X R6, RZ, RZ, R14, P2 ;  /* 0x000000ffff067224 */ /* 0x000fe200010e060e */
[----:B------:R-:W-:-:S04]  /*3c80*/  @P1 IADD3.X R6, RZ, R14, RZ, P3, !PT ;  /* 0x0000000eff061210 */ /* 0x000fc80001ffe4ff */
.L_x_283:
[----:B------:R-:W-:Y:S05]  /*3c90*/  BSYNC B3 ;  /* 0x0000000000037941 */ /* 0x000fea0003800000 */
.L_x_282:
[----:B------:R-:W-:Y:S05]  /*3ca0*/  @!P0 BRA `(.L_x_281) ;  /* 0x0000047000008947 */ /* 0x000fea0003800000 */
[----:B0-----:R0:W5:Y:S01]  /*3cb0*/  LDG.E.U16 R3, [R24.64] ;  /* 0x0000000a18037981 */ /* 0x001162000c1e1500 */
[----:B------:R-:W-:Y:S01]  /*3cc0*/  IADD3 R5, P0, RZ, -R7, RZ ;  /* 0x80000007ff057210 */ /* 0x000fe20007f1e0ff */
[----:B------:R-:W-:Y:S01]  /*3cd0*/  ULDC.64 UR6, c[0x0][0x3e8] ;  /* 0x0000fa0000067ab9 */ /* 0x000fe20000000a00 */
[----:B------:R-:W-:Y:S01]  /*3ce0*/  IMAD.MOV.U32 R8, RZ, RZ, c[0x0][0x3f8] ;  /* 0x0000fe00ff087624 */ /* 0x000fe200078e00ff */
[----:B------:R-:W-:Y:S02]  /*3cf0*/  ULDC.64 UR8, c[0x0][0x400] ;  /* 0x0001000000087ab9 */ /* 0x000fe40000000a00 */
[----:B------:R-:W-:Y:S01]  /*3d00*/  IMAD.X R2, RZ, RZ, ~R6, P0 ;  /* 0x000000ffff027224 */ /* 0x000fe200000e0e06 */
[----:B------:R-:W-:Y:S01]  /*3d10*/  UIMAD UR7, UR7, UR8, URZ ;  /* 0x00000008070772a4 */ /* 0x000fe2000f8e023f */
[----:B------:R-:W-:Y:S01]  /*3d20*/  IMAD.WIDE.U32 R20, R5, c[0x0][0x3e8], R20 ;  /* 0x0000fa0005147a25 */ /* 0x000fe200078e0014 */
[----:B------:R-:W-:-:S02]  /*3d30*/  UIMAD.WIDE.U32 UR4, UR6, UR8, URZ ;  /* 0x00000008060472a5 */ /* 0x000fc4000f8e003f */
        /* <DEDUP_REMOVED lines=16> */
[----:B------:R-:W-:Y:S01]  /*3e40*/  HFMA2.MMA R15, -RZ, RZ, 0, 5.9604644775390625e-08 ;  /* 0x00000001ff0f7435 */ /* 0x000fe200000001ff */
[C---:B------:R-:W-:Y:S01]  /*3e50*/  IMAD R11, R7.reuse, c[0x0][0x3fc], R2 ;  /* 0x0000ff00070b7a24 */ /* 0x040fe200078e0202 */
[----:B------:R-:W-:Y:S02]  /*3e60*/  IADD3 R7, P0, R7, -0x1, RZ ;  /* 0xffffffff07077810 */ /* 0x000fe40007f1e0ff */
[----:B------:R-:W-:Y:S01]  /*3e70*/  SHF.L.U64.HI R13, R10, 0x1, R13 ;  /* 0x000000010a0d7819 */ /* 0x000fe2000001020d */
[----:B------:R-:W-:Y:S01]  /*3e80*/  IMAD.IADD R2, R5, 0x1, R11 ;  /* 0x0000000105027824 */ /* 0x000fe200078e020b */
[----:B------:R-:W-:Y:S02]  /*3e90*/  LEA R11, P4, R8, -UR6, 0x1 ;  /* 0x80000006080b7c11 */ /* 0x000fe4000f8808ff */
[----:B------:R-:W-:Y:S02]  /*3ea0*/  IADD3.X R6, R6, -0x1, RZ, P0, !PT ;  /* 0xffffffff06067810 */ /* 0x000fe400007fe4ff */
[----:B------:R-:W-:-:S02]  /*3eb0*/  SHF.L.U64.HI R15, R8, R15, c[0x0][0x3fc] ;  /* 0x0000ff00080f7619 */ /* 0x000fc4000001020f */
[----:B------:R-:W-:Y:S02]  /*3ec0*/  LEA.HI.X R4, R4, R13, R2, 0x1, P1 ;  /* 0x0000000d04047211 */ /* 0x000fe400008f0c02 */
[----:B------:R-:W-:Y:S02]  /*3ed0*/  IADD3.X R13, R15, ~UR7, RZ, P4, !PT ;  /* 0x800000070f0d7c10 */ /* 0x000fe4000a7fe4ff */
[----:B0-----:R-:W-:-:S05]  /*3ee0*/  IADD3.X R17, R4, c[0x0][0x3d4], RZ, P2, P3 ;  /* 0x0000f50004117a10 */ /* 0x001fca00017e64ff */
.L_x_284:
[----:B0-----:R0:W2:Y:S01]  /*3ef0*/  LDG.E.U16.CONSTANT R2, [R16.64] ;  /* 0x0000000a10027981 */ /* 0x0010a2000c1e9500 */
[----:B------:R-:W-:-:S04]  /*3f00*/  IADD3 R14, P0, R16, R11, RZ ;  /* 0x0000000b100e7210 */ /* 0x000fc80007f1e0ff */
[----:B------:R-:W-:-:S05]  /*3f10*/  IADD3.X R15, R17, R13, RZ, P0, !PT ;  /* 0x0000000d110f7210 */ /* 0x000fca00007fe4ff */
[----:B------:R-:W3:Y:S01]  /*3f20*/  LDG.E.U16.CONSTANT R8, [R14.64] ;  /* 0x0000000a0e087981 */ /* 0x000ee2000c1e9500 */
[----:B------:R-:W-:-:S05]  /*3f30*/  IADD3 R18, P0, R14, R11, RZ ;  /* 0x0000000b0e127210 */ /* 0x000fca0007f1e0ff */
[----:B------:R-:W-:-:S05]  /*3f40*/  IMAD.X R19, R15, 0x1, R13, P0 ;  /* 0x000000010f137824 */ /* 0x000fca00000e060d */
[----:B------:R-:W4:Y:S01]  /*3f50*/  LDG.E.U16.CONSTANT R10, [R18.64] ;  /* 0x0000000a120a7981 */ /* 0x000f22000c1e9500 */
[----:B------:R-:W-:-:S04]  /*3f60*/  IADD3 R4, P0, R18, R11, RZ ;  /* 0x0000000b12047210 */ /* 0x000fc80007f1e0ff */
[----:B------:R-:W-:-:S05]  /*3f70*/  IADD3.X R5, R19, R13, RZ, P0, !PT ;  /* 0x0000000d13057210 */ /* 0x000fca00007fe4ff */
[----:B------:R-:W4:Y:S01]  /*3f80*/  LDG.E.U16.CONSTANT R12, [R4.64] ;  /* 0x0000000a040c7981 */ /* 0x000f22000c1e9500 */
[----:B-----5:R-:W-:Y:S01]  /*3f90*/  HADD2.F32 R3, -RZ, R3.H0_H0 ;  /* 0x20000003ff037230 */ /* 0x020fe20000004100 */
[----:B------:R-:W-:Y:S02]  /*3fa0*/  IADD3 R7, P0, R7, 0x4, RZ ;  /* 0x0000000407077810 */ /* 0x000fe40007f1e0ff */
[----:B0-----:R-:W-:-:S03]  /*3fb0*/  IADD3 R16, P1, R4, R11, RZ ;  /* 0x0000000b04107210 */ /* 0x001fc60007f3e0ff */
[----:B------:R-:W-:Y:S01]  /*3fc0*/  IMAD.X R6, RZ, RZ, R6, P0 ;  /* 0x000000ffff067224 */ /* 0x000fe200000e0606 */
[----:B------:R-:W-:Y:S02]  /*3fd0*/  ISETP.GE.U32.AND P0, PT, R7, R0, PT ;  /* 0x000000000700720c */ /* 0x000fe40003f06070 */
[----:B------:R-:W-:Y:S02]  /*3fe0*/  IADD3.X R17, R5, R13, RZ, P1, !PT ;  /* 0x0000000d05117210 */ /* 0x000fe40000ffe4ff */
        /* <DEDUP_REMOVED lines=9> */
[----:B------:R-:W-:-:S05]  /*4080*/  HADD2.F32 R2, -RZ, R2.H0_H0 ;  /* 0x20000002ff027230 */ /* 0x000fca0000004100 */
[----:B------:R-:W-:Y:S01]  /*4090*/  FADD.FTZ R2, R2, R3 ;  /* 0x0000000302027221 */ /* 0x000fe20000010000 */
[----:B------:R-:W-:-:S04]  /*40a0*/  HADD2.F32 R3, -RZ, R12.H0_H0 ;  /* 0x2000000cff037230 */ /* 0x000fc80000004100 */
[----:B------:R-:W-:-:S05]  /*40b0*/  F2FP.PACK_AB R2, RZ, R2 ;  /* 0x00000002ff02723e */ /* 0x000fca00000000ff */
[----:B------:R-:W-:-:S05]  /*40c0*/  HADD2.F32 R2, -RZ, R2.H0_H0 ;  /* 0x20000002ff027230 */ /* 0x000fca0000004100 */
[----:B------:R-:W-:-:S05]  /*40d0*/  FADD.FTZ R2, R2, R3 ;  /* 0x0000000302027221 */ /* 0x000fca0000010000 */
[----:B------:R-:W-:-:S04]  /*40e0*/  F2FP.PACK_AB R2, RZ, R2 ;  /* 0x00000002ff02723e */ /* 0x000fc800000000ff */
[----:B------:R-:W-:-:S05]  /*40f0*/  PRMT R3, R2, 0x7610, R3 ;  /* 0x0000761002037816 */ /* 0x000fca0000000003 */
[----:B------:R0:W-:Y:S01]  /*4100*/  STG.E.U16 [R24.64], R3 ;  /* 0x0000000318007986 */ /* 0x0001e2000c10150a */
[----:B------:R-:W-:Y:S05]  /*4110*/  @!P0 BRA `(.L_x_284) ;  /* 0xfffffdd000008947 */ /* 0x000fea000383ffff */
.L_x_281:
[----:B------:R-:W-:Y:S05]  /*4120*/  BSYNC B2 ;  /* 0x0000000000027941 */ /* 0x000fea0003800000 */
.L_x_280:
        /* <DEDUP_REMOVED lines=257> */
.L_x_286:
        /* <DEDUP_REMOVED lines=20> */
.L_x_289:
        /* <DEDUP_REMOVED lines=19> */
.L_x_288:
[----:B------:R-:W-:Y:S05]  /*53b0*/  BSYNC B2 ;  /* 0x0000000000027941 */ /* 0x000fea0003800000 */
.L_x_287:
        /* <DEDUP_REMOVED lines=24> */
.L_x_291:
        /* <DEDUP_REMOVED lines=19> */
.L_x_292:
[----:B------:R-:W-:Y:S05]  /*5670*/  BSYNC B2 ;  /* 0x0000000000027941 */ /* 0x000fea0003800000 */
.L_x_290:
        /* <DEDUP_REMOVED lines=103> */
.L_x_296:
[----:B------:R-:W-:Y:S05]  /*5cf0*/  BSYNC B3 ;  /* 0x0000000000037941 */ /* 0x000fea0003800000 */
.L_x_295:
        /* <DEDUP_REMOVED lines=37> */
.L_x_297:
        /* <DEDUP_REMOVED lines=35> */
.L_x_294:
[----:B------:R-:W-:Y:S05]  /*6180*/  BSYNC B2 ;  /* 0x0000000000027941 */ /* 0x000fea0003800000 */
.L_x_293:
[----:B------:R-:W-:-:S04]  /*6190*/  IADD3 R23, R23, 0x80, RZ ;  /* 0x0000008017177810 */ /* 0x000fc80007ffe0ff */
.L_x_272:
        /* <DEDUP_REMOVED lines=256> */
.L_x_299:
        /* <DEDUP_REMOVED lines=20> */
.L_x_302:
        /* <DEDUP_REMOVED lines=19> */
.L_x_301:
[----:B------:R-:W-:Y:S05]  /*7410*/  BSYNC B2 ;  /* 0x0000000000027941 */ /* 0x000fea0003800000 */
.L_x_300:
        /* <DEDUP_REMOVED lines=24> */
.L_x_304:
        /* <DEDUP_REMOVED lines=19> */
.L_x_305:
[----:B------:R-:W-:Y:S05]  /*76d0*/  BSYNC B2 ;  /* 0x0000000000027941 */ /* 0x000fea0003800000 */
.L_x_303:
        /* <DEDUP_REMOVED lines=103> */
.L_x_309:
[----:B------:R-:W-:Y:S05]  /*7d50*/  BSYNC B3 ;  /* 0x0000000000037941 */ /* 0x000fea0003800000 */
.L_x_308:
        /* <DEDUP_REMOVED lines=37> */
.L_x_310:
        /* <DEDUP_REMOVED lines=35> */
.L_x_307:
[----:B------:R-:W-:Y:S05]  /*81e0*/  BSYNC B2 ;  /* 0x0000000000027941 */ /* 0x000fea0003800000 */
.L_x_306:
[----:B------:R-:W-:-:S04]  /*81f0*/  IADD3 R23, R23, 0x80, RZ ;  /* 0x0000008017177810 */ /* 0x000fc80007ffe0ff */
.L_x_285:
        /* <DEDUP_REMOVED lines=256> */
.L_x_312:
        /* <DEDUP_REMOVED lines=20> */
.L_x_315:
        /* <DEDUP_REMOVED lines=19> */
.L_x_314:
[----:B------:R-:W-:Y:S05]  /*9470*/  BSYNC B2 ;  /* 0x0000000000027941 */ /* 0x000fea0003800000 */
.L_x_313:
        /* <DEDUP_REMOVED lines=24> */
.L_x_317:
[----:B------:R-:W0:Y:S01]  /*9600*/  I2F.U32.RP R4, c[0x0][0x3e8] ;  /* 0x0000fa0000047b06 */ /* 0x000e220000209000 */
[----:B------:R-:W-:Y:S01]  /*9610*/  HFMA2.MMA R2, -RZ, RZ, 0, 0 ;  /* 0x00000000ff027435 */ /* 0x000fe200000001ff */
        /* <DEDUP_REMOVED lines=9> */
[----:B------:R-:W-:Y:S01]  /*96b0*/  IMAD R0, R3, c[0x0][0x3e8], R20 ;  /* 0x0000fa0003007a24 */ /* 0x000fe200078e0214 */
[----:B------:R-:W-:-:S04]  /*96c0*/  MOV R3, RZ ;  /* 0x000000ff00037202 */ /* 0x000fc80000000f00 */
[----:B------:R-:W-:-:S13]  /*96d0*/  ISETP.GE.U32.AND P0, PT, R0, c[0x0][0x3e8], PT ;  /* 0x0000fa0000007a0c */ /* 0x000fda0003f06070 */
[----:B------:R-:W-:Y:S02]  /*96e0*/  @P0 IADD3 R0, R0, -c[0x0][0x3e8], RZ ;  /* 0x8000fa0000000a10 */ /* 0x000fe40007ffe0ff */
[----:B------:R-:W-:Y:S02]  /*96f0*/  @P0 IADD3 R2, R2, 0x1, RZ ;  /* 0x0000000102020810 */ /* 0x000fe40007ffe0ff */
[----:B------:R-:W-:-:S13]  /*9700*/  ISETP.GE.U32.AND P1, PT, R0, c[0x0][0x3e8], PT ;  /* 0x0000fa0000007a0c */ /* 0x000fda0003f26070 */
[----:B------:R-:W-:Y:S02]  /*9710*/  @P1 IADD3 R2, R2, 0x1, RZ ;  /* 0x0000000102021810 */ /* 0x000fe40007ffe0ff */
[----:B------:R-:W-:Y:S02]  /*9720*/  @!P2 LOP3.LUT R2, RZ, c[0x0][0x3e8], RZ, 0x33, !PT ;  /* 0x0000fa00ff02aa12 */ /* 0x000fe400078e33ff */
.L_x_318:
[----:B------:R-:W-:Y:S05]  /*9730*/  BSYNC B2 ;  /* 0x0000000000027941 */ /* 0x000fea0003800000 */
.L_x_316:
        /* <DEDUP_REMOVED lines=29> */
[----:B------:R-:W-:-:S03]  /*9910*/  IMAD R4, R14, c[0x0][0x3f8], RZ ;  /* 0x0000fe000e047a24 */ /* 0x000fc600078e02ff */
[----:B------:R-:W-:Y:S01]  /*9920*/  IADD3.X R2, RZ, ~R14, RZ, P1, !PT ;  /* 0x8000000eff027210 */ /* 0x000fe20000ffe4ff */
[----:B------:R-:W-:Y:S01]  /*9930*/  IMAD.WIDE.U32 R10, R5, c[0x0][0x3e8], R20 ;  /* 0x0000fa00050a7a25 */ /* 0x000fe200078e0014 */
[----:B------:R-:W-:-:S03]  /*9940*/  IADD3 R8, P1, R16, c[0x0][0x3d0], RZ ;  /* 0x0000f40010087a10 */ /* 0x000fc60007f3e0ff */
[----:B------:R-:W-:Y:S02]  /*9950*/  IMAD R2, R2, c[0x0][0x3e8], RZ ;  /* 0x0000fa0002027a24 */ /* 0x000fe400078e02ff */
[----:B------:R-:W-:Y:S02]  /*9960*/  IMAD R7, R15, c[0x0][0x3fc], R4 ;  /* 0x0000ff000f077a24 */ /* 0x000fe400078e0204 */
[----:B------:R-:W-:Y:S02]  /*9970*/  IMAD R5, R5, c[0x0][0x3ec], R2 ;  /* 0x0000fb0005057a24 */ /* 0x000fe400078e0202 */
[----:B------:R-:W-:-:S04]  /*9980*/  IMAD.WIDE.U32 R2, R15, c[0x0][0x3f8], RZ ;  /* 0x0000fe000f027a25 */ /* 0x000fc800078e00ff */
[----:B------:R-:W-:Y:S01]  /*9990*/  IMAD.IADD R4, R11, 0x1, R5 ;  /* 0x000000010b047824 */ /* 0x000fe200078e0205 */
[----:B------:R-:W-:-:S03]  /*99a0*/  IADD3 R5, R3, R7, RZ ;  /* 0x0000000703057210 */ /* 0x000fc60007ffe0ff */
        /* <DEDUP_REMOVED lines=16> */
[----:B------:R-:W-:Y:S02]  /*9ab0*/  F2FP.PACK_AB R11, RZ, R11 ;  /* 0x0000000bff0b723e */ /* 0x000fe400000000ff */
[----:B------:R-:W-:-:S03]  /*9ac0*/  IADD3.X R6, RZ, R14, RZ, P2, !PT ;  /* 0x0000000eff067210 */ /* 0x000fc600017fe4ff */
[----:B------:R0:W-:Y:S01]  /*9ad0*/  STG.E.U16 [R24.64], R11 ;  /* 0x0000000b18007986 */ /* 0x0001e2000c10150a */
[----:B------:R-:W-:Y:S05]  /*9ae0*/  @!P1 BRA `(.L_x_322) ;  /* 0x000002c000009947 */ /* 0x000fea0003800000 */
[----:B------:R-:W-:Y:S01]  /*9af0*/  IMAD R4, R14, c[0x0][0x3e8], RZ ;  /* 0x0000fa000e047a24 */ /* 0x000fe200078e02ff */
[----:B------:R-:W-:Y:S01]  /*9b00*/  ISETP.NE.U32.AND P1, PT, R17, 0x2, PT ;  /* 0x000000021100780c */ /* 0x000fe20003f25070 */
[----:B------:R-:W-:Y:S02]  /*9b10*/  IMAD.MOV.U32 R6, RZ, RZ, c[0x0][0x3e8] ;  /* 0x0000fa00ff067624 */ /* 0x000fe400078e00ff */
[----:B------:R-:W-:Y:S01]  /*9b20*/  IMAD R3, R15, c[0x0][0x3ec], R4 ;  /* 0x0000fb000f037a24 */ /* 0x000fe200078e0204 */
[----:B------:R-:W-:Y:S01]  /*9b30*/  ISETP.NE.AND.EX P1, PT, RZ, RZ, PT, P1 ;  /* 0x000000ffff00720c */ /* 0x000fe20003f25310 */
[----:B------:R-:W-:Y:S01]  /*9b40*/  IMAD.WIDE.U32 R6, R6, R15, c[0x0][0x3e8] ;  /* 0x0000fa0006067625 */ /* 0x000fe200078e000f */
[----:B------:R-:W-:-:S04]  /*9b50*/  IADD3 R4, P3, R2, c[0x0][0x3f8], RZ ;  /* 0x0000fe0002047a10 */ /* 0x000fc80007f7e0ff */
[----:B------:R-:W-:Y:S02]  /*9b60*/  IADD3 R7, R7, R3, RZ ;  /* 0x0000000307077210 */ /* 0x000fe40007ffe0ff */
[C---:B------:R-:W-:Y:S02]  /*9b70*/  IADD3 R17, P2, R20.reuse, -R6, RZ ;  /* 0x8000000614117210 */ /* 0x040fe40007f5e0ff */
[----:B------:R-:W-:Y:S02]  /*9b80*/  IADD3.X R5, R5, c[0x0][0x3fc], RZ, P3, !PT ;  /* 0x0000ff0005057a10 */ /* 0x000fe40001ffe4ff */
[----:B------:R-:W-:Y:S02]  /*9b90*/  IADD3.X R2, R21, ~R7, RZ, P2, !PT ;  /* 0x8000000715027210 */ /* 0x000fe400017fe4ff */
[----:B------:R-:W-:Y:S02]  /*9ba0*/  @P1 IADD3 R13, P3, P4, R20, -c[0x0][0x3e8], -R6 ;  /* 0x8000fa00140d1a10 */ /* 0x000fe40007c7e806 */
[----:B------:R-:W-:Y:S01]  /*9bb0*/  @P1 IADD3 R6, P2, R4, c[0x0][0x3f8], RZ ;  /* 0x0000fe0004061a10 */ /* 0x000fe20007f5e0ff */
[----:B------:R-:W-:-:S02]  /*9bc0*/  IMAD R12, R2, c[0x0][0x400], RZ ;  /* 0x00010000020c7a24 */ /* 0x000fc400078e02ff */
        /* <DEDUP_REMOVED lines=27> */
[----:B------:R-:W-:Y:S02]  /*9d80*/  @P1 IADD3 R7, P3, R15, 0x3, RZ ;  /* 0x000000030f071810 */ /* 0x000fe40007f7e0ff */
[----:B------:R-:W-:-:S03]  /*9d90*/  IADD3.X R6, RZ, R14, RZ, P2, !PT ;  /* 0x0000000eff067210 */ /* 0x000fc600017fe4ff */
[----:B------:R-:W-:-:S03]  /*9da0*/  @P1 IMAD.X R6, RZ, RZ, R14, P3 ;  /* 0x000000ffff061224 */ /* 0x000fc600018e060e */
.L_x_322:
[----:B------:R-:W-:Y:S05]  /*9db0*/  BSYNC B3 ;  /* 0x0000000000037941 */ /* 0x000fea0003800000 */
.L_x_321:
[----:B------:R-:W-:Y:S05]  /*9dc0*/  @!P0 BRA `(.L_x_320) ;  /* 0x0000047000008947 */ /* 0x000fea0003800000 */
[----:B0-----:R0:W5:Y:S01]  /*9dd0*/  LDG.E.U16 R3, [R24.64] ;  /* 0x0000000a18037981 */ /* 0x001162000c1e1500 */
[----:B------:R-:W-:Y:S01]  /*9de0*/  IADD3 R5, P0, RZ, -R7, RZ ;  /* 0x80000007ff057210 */ /* 0x000fe20007f1e0ff */
[----:B------:R-:W-:Y:S01]  /*9df0*/  ULDC.64 UR6, c[0x0][0x3e8] ;  /* 0x0000fa0000067ab9 */ /* 0x000fe20000000a00 */
[----:B------:R-:W-:Y:S01]  /*9e00*/  MOV R8, c[0x0][0x3f8] ;  /* 0x0000fe0000087a02 */ /* 0x000fe20000000f00 */
[----:B------:R-:W-:Y:S01]  /*9e10*/  ULDC.64 UR8, c[0x0][0x400] ;  /* 0x0001000000087ab9 */ /* 0x000fe20000000a00 */
[----:B------:R-:W-:Y:S01]  /*9e20*/  IADD3.X R2, RZ, ~R6, RZ, P0, !PT ;  /* 0x80000006ff027210 */ /* 0x000fe200007fe4ff */
[----:B------:R-:W-:Y:S01]  /*9e30*/  IMAD.WIDE.U32 R20, R5, c[0x0][0x3e8], R20 ;  /* 0x0000fa0005147a25 */ /* 0x000fe200078e0014 */
[----:B------:R-:W-:Y:S02]  /*9e40*/  UIMAD UR7, UR7, UR8, URZ ;  /* 0x00000008070772a4 */ /* 0x000fe4000f8e023f */
[----:B------:R-:W-:Y:S01]  /*9e50*/  UIMAD.WIDE.U32 UR4, UR6, UR8, URZ ;  /* 0x00000008060472a5 */ /* 0x000fe2000f8e003f */
[----:B------:R-:W-:Y:S01]  /*9e60*/  IMAD R2, R2, c[0x0][0x3e8], RZ ;  /* 0x0000fa0002027a24 */ /* 0x000fe200078e02ff */
[----:B------:R-:W-:Y:S01]  /*9e70*/  UIMAD UR7, UR6, UR9, UR7 ;  /* 0x00000009060772a4 */ /* 0x000fe2000f8e0207 */
[----:B------:R-:W-:Y:S01]  /*9e80*/  IMAD.WIDE.U32 R10, R20, c[0x0][0x400], RZ ;  /* 0x00010000140a7a25 */ /* 0x000fe200078e00ff */
[----:B------:R-:W-:-:S02]  /*9e90*/  USHF.L.U32 UR6, UR4, 0x1, URZ ;  /* 0x0000000104067899 */ /* 0x000fc4000800063f */
[----:B------:R-:W-:Y:S01]  /*9ea0*/  UIADD3 UR7, UR5, UR7, URZ ;  /* 0x0000000705077290 */ /* 0x000fe2000fffe03f */
[----:B------:R-:W-:Y:S02]  /*9eb0*/  IMAD R5, R5, c[0x0][0x3ec], R2 ;  /* 0x0000fb0005057a24 */ /* 0x000fe400078e0202 */
[----:B------:R-:W-:Y:S01]  /*9ec0*/  IMAD.SHL.U32 R13, R10, 0x2, RZ ;  /* 0x000000020a0d7824 */ /* 0x000fe200078e00ff */
[----:B------:R-:W-:Y:S02]  /*9ed0*/  USHF.L.U64.HI UR7, UR4, 0x1, UR7 ;  /* 0x0000000104077899 */ /* 0x000fe40008010207 */
        /* <DEDUP_REMOVED lines=10> */
[----:B------:R-:W-:Y:S01]  /*9f80*/  IMAD.MOV.U32 R15, RZ, RZ, 0x1 ;  /* 0x00000001ff0f7424 */ /* 0x000fe200078e00ff */
[----:B------:R-:W-:Y:S02]  /*9f90*/  SHF.L.U64.HI R13, R10, 0x1, R13 ;  /* 0x000000010a0d7819 */ /* 0x000fe4000001020d */
[----:B------:R-:W-:Y:S02]  /*9fa0*/  IADD3 R2, R5, R11, RZ ;  /* 0x0000000b05027210 */ /* 0x000fe40007ffe0ff */
[C---:B------:R-:W-:Y:S02]  /*9fb0*/  LEA R11, P4, R8.reuse, -UR6, 0x1 ;  /* 0x80000006080b7c11 */ /* 0x040fe4000f8808ff */
[----:B------:R-:W-:-:S02]  /*9fc0*/  SHF.L.U64.HI R15, R8, R15, c[0x0][0x3fc] ;  /* 0x0000ff00080f7619 */ /* 0x000fc4000001020f */
[----:B------:R-:W-:Y:S02]  /*9fd0*/  LEA.HI.X R4, R4, R13, R2, 0x1, P1 ;  /* 0x0000000d04047211 */ /* 0x000fe400008f0c02 */
[----:B------:R-:W-:Y:S02]  /*9fe0*/  IADD3.X R6, R6, -0x1, RZ, P0, !PT ;  /* 0xffffffff06067810 */ /* 0x000fe400007fe4ff */
[----:B------:R-:W-:Y:S02]  /*9ff0*/  IADD3.X R13, R15, ~UR7, RZ, P4, !PT ;  /* 0x800000070f0d7c10 */ /* 0x000fe4000a7fe4ff */
[----:B0-----:R-:W-:-:S05]  /*a000*/  IADD3.X R17, R4, c[0x0][0x3d4], RZ, P2, P3 ;  /* 0x0000f50004117a10 */ /* 0x001fca00017e64ff */
.L_x_323:
        /* <DEDUP_REMOVED lines=12> */
[----:B0-----:R-:W-:Y:S02]  /*a0d0*/  IADD3 R16, P1, R4, R11, RZ ;  /* 0x0000000b04107210 */ /* 0x001fe40007f3e0ff */
[----:B------:R-:W-:Y:S02]  /*a0e0*/  IADD3.X R6, RZ, R6, RZ, P0, !PT ;  /* 0x00000006ff067210 */ /* 0x000fe400007fe4ff */
[----:B------:R-:W-:Y:S01]  /*a0f0*/  ISETP.GE.U32.AND P0, PT, R7, R0, PT ;  /* 0x000000000700720c */ /* 0x000fe20003f06070 */
[----:B------:R-:W-:-:S03]  /*a100*/  IMAD.X R17, R5, 0x1, R13, P1 ;  /* 0x0000000105117824 */ /* 0x000fc600008e060d */
        /* <DEDUP_REMOVED lines=19> */
.L_x_320:
[----:B------:R-:W-:Y:S05]  /*a240*/  BSYNC B2 ;  /* 0x0000000000027941 */ /* 0x000fea0003800000 */
.L_x_319:
[----:B------:R-:W-:-:S04]  /*a250*/  IADD3 R23, R23, 0x80, RZ ;  /* 0x0000008017177810 */ /* 0x000fc80007ffe0ff */
.L_x_298:
[----:B------:R-:W-:-:S13]  /*a260*/  ISETP.GE.AND P0, PT, R23, c[0x0][0x160], PT ;  /* 0x0000580017007a0c */ /* 0x000fda0003f06270 */
[----:B------:R-:W-:Y:S01]  /*a270*/  @P0 BREAK B0 ;  /* 0x0000000000000942 */ /* 0x000fe20003800000 */
[----:B------:R-:W-:Y:S05]  /*a280*/  @P0 BRA `(.L_x_324) ;  /* 0x000040a000000947 */ /* 0x000fea0003800000 */
[----:B------:R-:W-:Y:S01]  /*a290*/  ISETP.NE.AND P0, PT, RZ, c[0x0][0x168], PT ;  /* 0x00005a00ff007a0c */ /* 0x000fe20003f05270 */
[----:B------:R-:W-:Y:S01]  /*a2a0*/  HFMA2.MMA R0, -RZ, RZ, 0, 0 ;  /* 0x00000000ff007435 */ /* 0x000fe200000001ff */
[----:B0-----:R-:W-:Y:S01]  /*a2b0*/  MOV R16, RZ ;  /* 0x000000ff00107202 */ /* 0x001fe20000000f00 */
[----:B------:R-:W-:-:S10]  /*a2c0*/  IMAD.MOV.U32 R24, RZ, RZ, RZ ;  /* 0x000000ffff187224 */ /* 0x000fd400078e00ff */
[----:B------:R-:W-:Y:S05]  /*a2d0*/  @!P0 BRA `(.L_x_325) ;  /* 0x00000f9000008947 */ /* 0x000fea0003800000 */
[----:B------:R-:W-:Y:S02]  /*a2e0*/  MOV R22, RZ ;  /* 0x000000ff00167202 */ /* 0x000fe40000000f00 */
[----:B------:R-:W-:-:S03]  /*a2f0*/  MOV R4, 0x1 ;  /* 0x0000000100047802 */ /* 0x000fc60000000f00 */
[----:B------:R-:W-:Y:S01]  /*a300*/  IMAD.HI.U32 R2, R23, c[0x0][0x170], R22 ;  /* 0x00005c0017027a27 */ /* 0x000fe200078e0016 */
[----:B------:R-:W-:-:S04]  /*a310*/  ISETP.NE.AND P0, PT, R4, c[0x0][0x168], PT ;  /* 0x00005a0004007a0c */ /* 0x000fc80003f05270 */
        /* <DEDUP_REMOVED lines=8> */
[----:B------:R-:W-:-:S04]  /*a3a0*/  MOV R6, c[0x0][0x168] ;  /* 0x00005a0000067a02 */ /* 0x000fc80000000f00 */
[----:B------:R-:W-:-:S05]  /*a3b0*/  ISETP.NE.AND P0, PT, R6, 0x2, PT ;  /* 0x000000020600780c */ /* 0x000fca0003f05270 */
        /* <DEDUP_REMOVED lines=221> */
[----:B------:R-:W-:Y:S02]  /*b190*/  SHF.R.U32.HI R5, RZ, c[0x0][0x288], R4 ;  /* 0x0000a200ff057a19 */ /* 0x000fe40000011604 */
[----:B------:R-:W-:-:S03]  /*b1a0*/  @P0 MOV R4, RZ ;  /* 0x000000ff00040202 */ /* 0x000fc60000000f00 */
        /* <DEDUP_REMOVED lines=12> */
.L_x_325:
        /* <DEDUP_REMOVED lines=15> */
[----:B------:R-:W-:Y:S02]  /*b360*/  MOV R3, c[0x0][0x3e8] ;  /* 0x0000fa0000037a02 */ /* 0x000fe40000000f00 */
[----:B------:R-:W-:Y:S02]  /*b370*/  MOV R2, c[0x0][0x3ec] ;  /* 0x0000fb0000027a02 */ /* 0x000fe40000000f00 */
[----:B------:R-:W-:Y:S02]  /*b380*/  MOV R0, 0xb3a0 ;  /* 0x0000b3a000007802 */ /* 0x000fe40000000f00 */
[----:B------:R-:W-:Y:S05]  /*b390*/  CALL.REL.NOINC `($__internal_2_$__cuda_sm20_div_s64) ;  /* 0x0000501000007944 */ /* 0x000fea0003c00000 */
[----:B------:R-:W-:Y:S05]  /*b3a0*/  BRA `(.L_x_327) ;  /* 0x0000013000007947 */ /* 0x000fea0003800000 */
.L_x_328:
[----:B------:R-:W0:Y:S01]  /*b3b0*/  I2F.U32.RP R4, c[0x0][0x3e8] ;  /* 0x0000fa0000047b06 */ /* 0x000e220000209000 */
[----:B------:R-:W-:Y:S01]  /*b3c0*/  HFMA2.MMA R2, -RZ, RZ, 0, 0 ;  /* 0x00000000ff027435 */ /* 0x000fe200000001ff */
        /* <DEDUP_REMOVED lines=17> */
.L_x_327:
[----:B------:R-:W-:Y:S05]  /*b4e0*/  BSYNC B2 ;  /* 0x0000000000027941 */ /* 0x000fea0003800000 */
.L_x_326:
        /* <DEDUP_REMOVED lines=18> */
[----:B------:R-:W-:Y:S01]  /*b610*/  MOV R5, R21 ;  /* 0x0000001500057202 */ /* 0x000fe20000000f00 */
[----:B------:R-:W-:Y:S01]  /*b620*/  IMAD.MOV.U32 R2, RZ, RZ, c[0x0][0x3ec] ;  /* 0x0000fb00ff027624 */ /* 0x000fe200078e00ff */
[----:B------:R-:W-:Y:S02]  /*b630*/  MOV R3, c[0x0][0x3e8] ;  /* 0x0000fa0000037a02 */ /* 0x000fe40000000f00 */
[----:B------:R-:W-:Y:S02]  /*b640*/  MOV R0, 0xb660 ;  /* 0x0000b66000007802 */ /* 0x000fe40000000f00 */
[----:B------:R-:W-:Y:S05]  /*b650*/  CALL.REL.NOINC `($__internal_2_$__cuda_sm20_div_s64) ;  /* 0x00004d5000007944 */ /* 0x000fea0003c00000 */
[----:B------:R-:W-:Y:S05]  /*b660*/  BRA `(.L_x_331) ;  /* 0x0000013000007947 */ /* 0x000fea0003800000 */
.L_x_330:
        /* <DEDUP_REMOVED lines=19> */
.L_x_331:
[----:B------:R-:W-:Y:S05]  /*b7a0*/  BSYNC B2 ;  /* 0x0000000000027941 */ /* 0x000fea0003800000 */
.L_x_329:
        /* <DEDUP_REMOVED lines=34> */
[C---:B------:R-:W-:Y:S02]  /*b9d0*/  IMAD R7, R14.reuse, c[0x0][0x3fc], R7 ;  /* 0x0000ff000e077a24 */ /* 0x040fe400078e0207 */
        /* <DEDUP_REMOVED lines=26> */
[----:B------:R-:W-:Y:S01]  /*bb80*/  IMAD.MOV.U32 R7, RZ, RZ, c[0x0][0x3e8] ;  /* 0x0000fa00ff077624 */ /* 0x000fe200078e00ff */
[----:B------:R-:W-:Y:S01]  /*bb90*/  IADD3 R4, P3, R2, c[0x0][0x3f8], RZ ;  /* 0x0000fe0002047a10 */ /* 0x000fe20007f7e0ff */
[----:B------:R-:W-:Y:S01]  /*bba0*/  IMAD R3, R14, c[0x0][0x3ec], R3 ;  /* 0x0000fb000e037a24 */ /* 0x000fe200078e0203 */
[----:B------:R-:W-:Y:S01]  /*bbb0*/  ISETP.NE.AND.EX P1, PT, RZ, RZ, PT, P1 ;  /* 0x000000ffff00720c */ /* 0x000fe20003f25310 */
[----:B------:R-:W-:Y:S01]  /*bbc0*/  IMAD.WIDE.U32 R6, R7, R14, c[0x0][0x3e8] ;  /* 0x0000fa0007067625 */ /* 0x000fe200078e000e */
[----:B------:R-:W-:-:S04]  /*bbd0*/  IADD3.X R5, R5, c[0x0][0x3fc], RZ, P3, !PT ;  /* 0x0000ff0005057a10 */ /* 0x000fc80001ffe4ff */
[----:B------:R-:W-:Y:S02]  /*bbe0*/  IADD3 R7, R7, R3, RZ ;  /* 0x0000000307077210 */ /* 0x000fe40007ffe0ff */
[----:B------:R-:W-:-:S04]  /*bbf0*/  IADD3 R17, P2, R20, -R6, RZ ;  /* 0x8000000614117210 */ /* 0x000fc80007f5e0ff */
[----:B------:R-:W-:Y:S02]  /*bc00*/  IADD3.X R2, R21, ~R7, RZ, P2, !PT ;  /* 0x8000000715027210 */ /* 0x000fe400017fe4ff */
[----:B------:R-:W-:Y:S02]  /*bc10*/  @P1 IADD3 R13, P3, P4, R20, -c[0x0][0x3e8], -R6 ;  /* 0x8000fa00140d1a10 */ /* 0x000fe40007c7e806 */
[----:B------:R-:W-:Y:S01]  /*bc20*/  @P1 IADD3 R6, P2, R4, c[0x0][0x3f8], RZ ;  /* 0x0000fe0004061a10 */ /* 0x000fe20007f5e0ff */
[----:B------:R-:W-:Y:S02]  /*bc30*/  IMAD R12, R2, c[0x0][0x400], RZ ;  /* 0x00010000020c7a24 */ /* 0x000fe400078e02ff */
        /* <DEDUP_REMOVED lines=30> */
.L_x_335:
[----:B------:R-:W-:Y:S05]  /*be20*/  BSYNC B3 ;  /* 0x0000000000037941 */ /* 0x000fea0003800000 */
.L_x_334:
        /* <DEDUP_REMOVED lines=28> */
[----:B------:R-:W-:Y:S01]  /*bff0*/  IMAD.MOV.U32 R15, RZ, RZ, 0x1 ;  /* 0x00000001ff0f7424 */ /* 0x000fe200078e00ff */
[----:B------:R-:W-:-:S02]  /*c000*/  IADD3 R5, R5, R13, RZ ;  /* 0x0000000d05057210 */ /* 0x000fc40007ffe0ff */
[----:B------:R-:W-:Y:S02]  /*c010*/  SHF.L.U64.HI R11, R10, 0x1, R11 ;  /* 0x000000010a0b7819 */ /* 0x000fe4000001020b */
[C---:B------:R-:W-:Y:S02]  /*c020*/  LEA R7, P4, R8.reuse, -UR6, 0x1 ;  /* 0x8000000608077c11 */ /* 0x040fe4000f8808ff */
[----:B------:R-:W-:Y:S02]  /*c030*/  SHF.L.U64.HI R13, R8, R15, c[0x0][0x3fc] ;  /* 0x0000ff00080d7619 */ /* 0x000fe4000001020f */
[----:B------:R-:W-:Y:S02]  /*c040*/  LEA.HI.X R4, R4, R11, R5, 0x1, P1 ;  /* 0x0000000b04047211 */ /* 0x000fe400008f0c05 */
[----:B------:R-:W-:Y:S02]  /*c050*/  IADD3.X R11, R6, -0x1, RZ, P0, !PT ;  /* 0xffffffff060b7810 */ /* 0x000fe400007fe4ff */
[----:B------:R-:W-:-:S02]  /*c060*/  IADD3.X R13, R13, ~UR7, RZ, P4, !PT ;  /* 0x800000070d0d7c10 */ /* 0x000fc4000a7fe4ff */
[----:B0-----:R-:W-:-:S05]  /*c070*/  IADD3.X R17, R4, c[0x0][0x3d4], RZ, P2, P3 ;  /* 0x0000f50004117a10 */ /* 0x001fca00017e64ff */
.L_x_336:
        /* <DEDUP_REMOVED lines=34> */
.L_x_333:
[----:B------:R-:W-:Y:S05]  /*c2a0*/  BSYNC B2 ;  /* 0x0000000000027941 */ /* 0x000fea0003800000 */
.L_x_332:
[----:B------:R-:W-:-:S04]  /*c2b0*/  IADD3 R23, R23, 0x80, RZ ;  /* 0x0000008017177810 */ /* 0x000fc80007ffe0ff */
.L_x_311:
[----:B------:R-:W-:-:S13]  /*c2c0*/  ISETP.GE.AND P0, PT, R23, c[0x0][0x160], PT ;  /* 0x0000580017007a0c */ /* 0x000fda0003f06270 */
[----:B------:R-:W-:Y:S01]  /*c2d0*/  @P0 BREAK B0 ;  /* 0x0000000000000942 */ /* 0x000fe20003800000 */
[----:B------:R-:W-:Y:S05]  /*c2e0*/  @P0 BRA `(.L_x_324) ;  /* 0x0000204000000947 */ /* 0x000fea0003800000 */
[----:B------:R-:W-:Y:S05]  /*c2f0*/  BSYNC B0 ;  /* 0x0000000000007941 */ /* 0x000fea0003800000 */
.L_x_271:
[----:B------:R-:W-:Y:S01]  /*c300*/  ISETP.NE.AND P0, PT, RZ, c[0x0][0x168], PT ;  /* 0x00005a00ff007a0c */ /* 0x000fe20003f05270 */
[----:B------:R-:W-:Y:S01]  /*c310*/  HFMA2.MMA R0, -RZ, RZ, 0, 0 ;  /* 0x00000000ff007435 */ /* 0x000fe200000001ff */
[----:B------:R-:W-:Y:S01]  /*c320*/  MOV R18, RZ ;  /* 0x000000ff00127202 */ /* 0x000fe20000000f00 */
[----:B------:R-:W-:-:S10]  /*c330*/  IMAD.MOV.U32 R16, RZ, RZ, RZ ;  /* 0x000000ffff107224 */ /* 0x000fd400078e00ff */
[----:B------:R-:W-:Y:S05]  /*c340*/  @!P0 BRA `(.L_x_337) ;  /* 0x00000f9000008947 */ /* 0x000fea0003800000 */
[----:B------:R-:W-:Y:S02]  /*c350*/  MOV R22, RZ ;  /* 0x000000ff00167202 */ /* 0x000fe40000000f00 */
[----:B------:R-:W-:-:S03]  /*c360*/  MOV R4, 0x1 ;  /* 0x0000000100047802 */ /* 0x000fc60000000f00 */
[----:B------:R-:W-:Y:S01]  /*c370*/  IMAD.HI.U32 R2, R23, c[0x0][0x170], R22 ;  /* 0x00005c0017027a27 */ /* 0x000fe200078e0016 */
[----:B------:R-:W-:-:S04]  /*c380*/  ISETP.NE.AND P0, PT, R4, c[0x0][0x168], PT ;  /* 0x00005a0004007a0c */ /* 0x000fc80003f05270 */
[----:B0-----:R-:W-:-:S05]  /*c390*/  SHF.R.U32.HI R3, RZ, c[0x0][0x174], R2 ;  /* 0x00005d00ff037a19 */ /* 0x001fca0000011602 */
        /* <DEDUP_REMOVED lines=244> */
.L_x_337:
        /* <DEDUP_REMOVED lines=20> */
.L_x_340:
        /* <DEDUP_REMOVED lines=19> */
.L_x_339:
[----:B------:R-:W-:Y:S05]  /*d550*/  BSYNC B2 ;  /* 0x0000000000027941 */ /* 0x000fea0003800000 */
.L_x_338:
        /* <DEDUP_REMOVED lines=24> */
.L_x_342:
        /* <DEDUP_REMOVED lines=19> */
.L_x_343:
[----:B------:R-:W-:Y:S05]  /*d810*/  BSYNC B2 ;  /* 0x0000000000027941 */ /* 0x000fea0003800000 */
.L_x_341:
        /* <DEDUP_REMOVED lines=103> */
.L_x_347:
[----:B------:R-:W-:Y:S05]  /*de90*/  BSYNC B3 ;  /* 0x0000000000037941 */ /* 0x000fea0003800000 */
.L_x_346:
        /* <DEDUP_REMOVED lines=37> */
.L_x_348:
        /* <DEDUP_REMOVED lines=34> */
.L_x_345:
[----:B------:R-:W-:Y:S05]  /*e310*/  BSYNC B2 ;  /* 0x0000000000027941 */ /* 0x000fea0003800000 */
.L_x_344:
[----:B------:R-:W-:Y:S02]  /*e320*/  IADD3 R23, R23, 0x80, RZ ;  /* 0x0000008017177810 */ /* 0x000fe40007ffe0ff */
.L_x_324:
[----:B------:R-:W-:Y:S05]  /*e330*/  BSYNC B1 ;  /* 0x0000000000017941 */ /* 0x000fea0003800000 */
.L_x_270:
[----:B------:R-:W-:Y:S01]  /*e340*/  WARPSYNC 0xffffffff ;  /* 0xffffffff00007948 */ /* 0x000fe20003800000 */
[----:B------:R-:W-:-:S13]  /*e350*/  ISETP.GE.AND P0, PT, R23, c[0x0][0x160], PT ;  /* 0x0000580017007a0c */ /* 0x000fda0003f06270 */
[----:B------:R-:W-:Y:S05]  /*e360*/  @P0 EXIT ;  /* 0x000000000000094d */ /* 0x000fea0003800000 */
[----:B------:R-:W-:Y:S01]  /*e370*/  ISETP.NE.AND P0, PT, RZ, c[0x0][0x168], PT ;  /* 0x00005a00ff007a0c */ /* 0x000fe20003f05270 */
[----:B------:R-:W-:Y:S01]  /*e380*/  HFMA2.MMA R0, -RZ, RZ, 0, 0 ;  /* 0x00000000ff007435 */ /* 0x000fe200000001ff */
[----:B------:R-:W-:Y:S01]  /*e390*/  MOV R14, RZ ;  /* 0x000000ff000e7202 */ /* 0x000fe20000000f00 */
[----:B------:R-:W-:-:S10]  /*e3a0*/  IMAD.MOV.U32 R22, RZ, RZ, RZ ;  /* 0x000000ffff167224 */ /* 0x000fd400078e00ff */
[----:B------:R-:W-:Y:S05]  /*e3b0*/  @!P0 BRA `(.L_x_349) ;  /* 0x00000f9000008947 */ /* 0x000fea0003800000 */
[----:B------:R-:W-:Y:S02]  /*e3c0*/  MOV R22, RZ ;  /* 0x000000ff00167202 */ /* 0x000fe40000000f00 */
[----:B0-----:R-:W-:-:S03]  /*e3d0*/  MOV R4, 0x1 ;  /* 0x0000000100047802 */ /* 0x001fc60000000f00 */
        /* <DEDUP_REMOVED lines=247> */
.L_x_349:
        /* <DEDUP_REMOVED lines=20> */
.L_x_352:
        /* <DEDUP_REMOVED lines=19> */
.L_x_351:
[----:B------:R-:W-:Y:S05]  /*f5c0*/  BSYNC B1 ;  /* 0x0000000000017941 */ /* 0x000fea0003800000 */
.L_x_350:
        /* <DEDUP_REMOVED lines=23> */
[----:B------:R-:W-:Y:S02]  /*f740*/  MOV R4, R2 ;  /* 0x0000000200047202 */ /* 0x000fe40000000f00 */
[----:B------:R-:W-:Y:S01]  /*f750*/  MOV R5, R3 ;  /* 0x0000000300057202 */ /* 0x000fe20000000f00 */
[----:B------:R-:W-:Y:S05]  /*f760*/  BRA `(.L_x_355) ;  /* 0x0000013000007947 */ /* 0x000fea0003800000 */
.L_x_354:
[----:B------:R-:W0:Y:S01]  /*f770*/  I2F.U32.RP R5, c[0x0][0x3e8] ;  /* 0x0000fa0000057b06 */ /* 0x000e220000209000 */
[----:B------:R-:W-:-:S07]  /*f780*/  ISETP.NE.U32.AND P2, PT, RZ, c[0x0][0x3e8], PT ;  /* 0x0000fa00ff007a0c */ /* 0x000fce0003f45070 */
[----:B0-----:R-:W0:Y:S02]  /*f790*/  MUFU.RCP R5, R5 ;  /* 0x0000000500057308 */ /* 0x001e240000001000 */
[----:B0-----:R-:W-:Y:S01]  /*f7a0*/  IADD3 R2, R5, 0xffffffe, RZ ;  /* 0x0ffffffe05027810 */ /* 0x001fe20007ffe0ff */
[----:B------:R-:W-:-:S05]  /*f7b0*/  IMAD.MOV.U32 R5, RZ, RZ, RZ ;  /* 0x000000ffff057224 */ /* 0x000fca00078e00ff */
[----:B------:R0:W1:Y:S02]  /*f7c0*/  F2I.FTZ.U32.TRUNC.NTZ R3, R2 ;  /* 0x0000000200037305 */ /* 0x000064000021f000 */
[----:B0-----:R-:W-:Y:S01]  /*f7d0*/  HFMA2.MMA R2, -RZ, RZ, 0, 0 ;  /* 0x00000000ff027435 */ /* 0x001fe200000001ff */
[----:B-1----:R-:W-:-:S04]  /*f7e0*/  IMAD.MOV R7, RZ, RZ, -R3 ;  /* 0x000000ffff077224 */ /* 0x002fc800078e0a03 */
[----:B------:R-:W-:-:S05]  /*f7f0*/  IMAD R7, R7, c[0x0][0x3e8], RZ ;  /* 0x0000fa0007077a24 */ /* 0x000fca00078e02ff */
        /* <DEDUP_REMOVED lines=10> */
.L_x_355:
[----:B------:R-:W-:Y:S05]  /*f8a0*/  BSYNC B1 ;  /* 0x0000000000017941 */ /* 0x000fea0003800000 */
.L_x_353:
        /* <DEDUP_REMOVED lines=29> */
[----:B------:R-:W-:Y:S01]  /*fa80*/  IMAD.WIDE.U32 R6, R16, c[0x0][0x3f8], RZ ;  /* 0x0000fe0010067a25 */ /* 0x000fe200078e00ff */
[----:B------:R-:W-:Y:S02]  /*fa90*/  IADD3.X R2, RZ, ~R15, RZ, P1, !PT ;  /* 0x8000000fff027210 */ /* 0x000fe40000ffe4ff */
[----:B------:R-:W-:Y:S01]  /*faa0*/  IADD3 R4, P1, R14, c[0x0][0x3d0], RZ ;  /* 0x0000f4000e047a10 */ /* 0x000fe20007f3e0ff */
[----:B------:R-:W-:Y:S01]  /*fab0*/  IMAD.WIDE.U32 R12, R5, c[0x0][0x3e8], R20 ;  /* 0x0000fa00050c7a25 */ /* 0x000fe200078e0014 */
[----:B------:R-:W-:-:S03]  /*fac0*/  MOV R8, R6 ;  /* 0x0000000600087202 */ /* 0x000fc60000000f00 */
[----:B------:R-:W-:Y:S02]  /*fad0*/  IMAD R2, R2, c[0x0][0x3e8], RZ ;  /* 0x0000fa0002027a24 */ /* 0x000fe400078e02ff */
[----:B------:R-:W-:Y:S02]  /*fae0*/  IMAD R9, R16, c[0x0][0x3fc], R9 ;  /* 0x0000ff0010097a24 */ /* 0x000fe400078e0209 */
[----:B------:R-:W-:Y:S02]  /*faf0*/  IMAD R5, R5, c[0x0][0x3ec], R2 ;  /* 0x0000fb0005057a24 */ /* 0x000fe400078e0202 */
[----:B------:R-:W-:-:S03]  /*fb00*/  IMAD.IADD R9, R7, 0x1, R9 ;  /* 0x0000000107097824 */ /* 0x000fc600078e0209 */
[----:B------:R-:W-:Y:S01]  /*fb10*/  IADD3 R2, R13, R5, RZ ;  /* 0x000000050d027210 */ /* 0x000fe20007ffe0ff */
[----:B------:R-:W-:-:S04]  /*fb20*/  IMAD.WIDE.U32 R10, R12, c[0x0][0x400], R8 ;  /* 0x000100000c0a7a25 */ /* 0x000fc800078e0008 */
[----:B------:R-:W-:Y:S01]  /*fb30*/  IMAD R5, R2, c[0x0][0x400], RZ ;  /* 0x0001000002057a24 */ /* 0x000fe200078e02ff */
[----:B------:R-:W-:-:S03]  /*fb40*/  IADD3.X R2, RZ, c[0x0][0x3d4], RZ, P1, !PT ;  /* 0x0000f500ff027a10 */ /* 0x000fc60000ffe4ff */
[----:B------:R-:W-:Y:S01]  /*fb50*/  IMAD R5, R12, c[0x0][0x404], R5 ;  /* 0x000101000c057a24 */ /* 0x000fe200078e0205 */
[----:B------:R-:W-:-:S03]  /*fb60*/  LEA R12, P1, R10, R4, 0x1 ;  /* 0x000000040a0c7211 */ /* 0x000fc600078208ff */
[----:B------:R-:W-:-:S05]  /*fb70*/  IMAD.IADD R5, R11, 0x1, R5 ;  /* 0x000000010b057824 */ /* 0x000fca00078e0205 */
[----:B------:R-:W-:Y:S02]  /*fb80*/  LEA.HI.X R13, R10, R2, R5, 0x1, P1 ;  /* 0x000000020a0d7211 */ /* 0x000fe400008f0c05 */
[----:B------:R-:W2:Y:S04]  /*fb90*/  LDG.E.U16 R5, [R22.64] ;  /* 0x0000000a16057981 */ /* 0x000ea8000c1e1500 */
[----:B------:R-:W3:Y:S01]  /*fba0*/  LDG.E.U16.CONSTANT R12, [R12.64] ;  /* 0x0000000a0c0c7981 */ /* 0x000ee2000c1e9500 */
[----:B------:R-:W-:Y:S02]  /*fbb0*/  ISETP.NE.U32.AND P1, PT, R17, 0x1, PT ;  /* 0x000000011100780c */ /* 0x000fe40003f25070 */
[----:B------:R-:W-:Y:S02]  /*fbc0*/  IADD3 R11, P2, R16, 0x1, RZ ;  /* 0x00000001100b7810 */ /* 0x000fe40007f5e0ff */
[----:B------:R-:W-:Y:S01]  /*fbd0*/  ISETP.NE.AND.EX P1, PT, RZ, RZ, PT, P1 ;  /* 0x000000ffff00720c */ /* 0x000fe20003f25310 */
[----:B--2---:R-:W-:-:S02]  /*fbe0*/  HADD2.F32 R5, -RZ, R5.H0_H0 ;  /* 0x20000005ff057230 */ /* 0x004fc40000004100 */
[----:B---3--:R-:W-:-:S05]  /*fbf0*/  HADD2.F32 R10, -RZ, R12.H0_H0 ;  /* 0x2000000cff0a7230 */ /* 0x008fca0000004100 */
[----:B------:R-:W-:Y:S01]  /*fc00*/  FADD.FTZ R5, R5, R10 ;  /* 0x0000000a05057221 */ /* 0x000fe20000010000 */
[----:B------:R-:W-:-:S04]  /*fc10*/  IADD3.X R10, RZ, R15, RZ, P2, !PT ;  /* 0x0000000fff0a7210 */ /* 0x000fc800017fe4ff */
[----:B------:R-:W-:-:S05]  /*fc20*/  F2FP.PACK_AB R5, RZ, R5 ;  /* 0x00000005ff05723e */ /* 0x000fca00000000ff */
        /* <DEDUP_REMOVED lines=8> */
[----:B------:R-:W-:Y:S01]  /*fcb0*/  IMAD.WIDE.U32 R10, R11, R16, c[0x0][0x3e8] ;  /* 0x0000fa000b0a7625 */ /* 0x000fe200078e0010 */
[----:B------:R-:W-:-:S03]  /*fcc0*/  IADD3.X R9, R9, c[0x0][0x3fc], RZ, P3, !PT ;  /* 0x0000ff0009097a10 */ /* 0x000fc60001ffe4ff */
[----:B------:R-:W-:Y:S01]  /*fcd0*/  IMAD.IADD R11, R11, 0x1, R7 ;  /* 0x000000010b0b7824 */ /* 0x000fe200078e0207 */
[----:B------:R-:W-:-:S04]  /*fce0*/  IADD3 R17, P2, R20, -R10, RZ ;  /* 0x8000000a14117210 */ /* 0x000fc80007f5e0ff */
        /* <DEDUP_REMOVED lines=9> */
[----:B------:R-:W-:-:S02]  /*fd80*/  @P1 IADD3.X R9, R9, c[0x0][0x3fc], RZ, P2, !PT ;  /* 0x0000ff0009091a10 */ /* 0x000fc400017fe4ff */
[----:B------:R-:W-:-:S03]  /*fd90*/  IADD3 R7, R7, R17, RZ ;  /* 0x0000001107077210 */ /* 0x000fc60007ffe0ff */
[----:B------:R-:W-:Y:S01]  /*fda0*/  @P1 IMAD.WIDE.U32 R8, R13, c[0x0][0x400], R8 ;  /* 0x000100000d081a25 */ /* 0x000fe200078e0008 */
[----:B------:R-:W-:-:S03]  /*fdb0*/  LEA.HI.X R11, R6, R2, R7, 0x1, P3 ;  /* 0x00000002060b7211 */ /* 0x000fc600018f0c07 */
[----:B------:R-:W-:Y:S02]  /*fdc0*/  @P1 IMAD R7, R13, c[0x0][0x404], R12 ;  /* 0x000101000d071a24 */ /* 0x000fe400078e020c */
[----:B------:R1:W2:Y:S01]  /*fdd0*/  LDG.E.U16.CONSTANT R10, [R10.64] ;  /* 0x0000000a0a0a7981 */ /* 0x0002a2000c1e9500 */
[----:B------:R-:W-:Y:S01]  /*fde0*/  @P1 LEA R6, P2, R8, R4, 0x1 ;  /* 0x0000000408061211 */ /* 0x000fe200078408ff */
[----:B------:R-:W-:-:S05]  /*fdf0*/  @P1 IMAD.IADD R7, R9, 0x1, R7 ;  /* 0x0000000109071824 */ /* 0x000fca00078e0207 */
[----:B------:R-:W-:-:S05]  /*fe00*/  @P1 LEA.HI.X R7, R8, R2, R7, 0x1, P2 ;  /* 0x0000000208071211 */ /* 0x000fca00010f0c07 */
[----:B------:R-:W3:Y:S01]  /*fe10*/  @P1 LDG.E.U16.CONSTANT R6, [R6.64] ;  /* 0x0000000a06061981 */ /* 0x000ee2000c1e9500 */
[----:B0-----:R-:W-:Y:S01]  /*fe20*/  HADD2.F32 R5, -RZ, R5.H0_H0 ;  /* 0x20000005ff057230 */ /* 0x001fe20000004100 */
[C---:B-1----:R-:W-:Y:S02]  /*fe30*/  IADD3 R11, P2, R16.reuse, 0x2, RZ ;  /* 0x00000002100b7810 */ /* 0x042fe40007f5e0ff */
[----:B------:R-:W-:Y:S01]  /*fe40*/  @P1 IADD3 R11, P3, R16, 0x3, RZ ;  /* 0x00000003100b1810 */ /* 0x000fe20007f7e0ff */
[----:B--2---:R-:W-:Y:S01]  /*fe50*/  HADD2.F32 R2, -RZ, R10.H0_H0 ;  /* 0x2000000aff027230 */ /* 0x004fe20000004100 */
[-C--:B------:R-:W-:Y:S02]  /*fe60*/  IADD3.X R10, RZ, R15.reuse, RZ, P2, !PT ;  /* 0x0000000fff0a7210 */ /* 0x080fe400017fe4ff */
[----:B------:R-:W-:Y:S02]  /*fe70*/  @P1 IADD3.X R10, RZ, R15, RZ, P3, !PT ;  /* 0x0000000fff0a1210 */ /* 0x000fe40001ffe4ff */
[----:B------:R-:W-:-:S05]  /*fe80*/  FADD.FTZ R2, R5, R2 ;  /* 0x0000000205027221 */ /* 0x000fca0000010000 */
[----:B------:R-:W-:Y:S01]  /*fe90*/  F2FP.PACK_AB R4, RZ, R2 ;  /* 0x00000002ff04723e */ /* 0x000fe200000000ff */
[----:B---3--:R-:W-:-:S04]  /*fea0*/  @P1 HADD2.F32 R5, -RZ, R6.H0_H0 ;  /* 0x20000006ff051230 */ /* 0x008fc80000004100 */
[----:B------:R-:W-:Y:S01]  /*feb0*/  @P1 HADD2.F32 R2, -RZ, R4.H0_H0 ;  /* 0x20000004ff021230 */ /* 0x000fe20000004100 */
[----:B------:R0:W-:Y:S04]  /*fec0*/  STG.E.U16 [R22.64], R4 ;  /* 0x0000000416007986 */ /* 0x0001e8000c10150a */
[----:B------:R-:W-:-:S05]  /*fed0*/  @P1 FADD.FTZ R2, R2, R5 ;  /* 0x0000000502021221 */ /* 0x000fca0000010000 */
[----:B------:R-:W-:-:S05]  /*fee0*/  @P1 F2FP.PACK_AB R2, RZ, R2 ;  /* 0x00000002ff02123e */ /* 0x000fca00000000ff */
[----:B------:R0:W-:Y:S02]  /*fef0*/  @P1 STG.E.U16 [R22.64], R2 ;  /* 0x0000000216001986 */ /* 0x0001e4000c10150a */
.L_x_357:
[----:B------:R-:W-:Y:S05]  /*ff00*/  BSYNC B1 ;  /* 0x0000000000017941 */ /* 0x000fea0003800000 */
.L_x_356:
[----:B------:R-:W-:Y:S05]  /*ff10*/  @!P0 EXIT ;  /* 0x000000000000894d */ /* 0x000fea0003800000 */
        /* <DEDUP_REMOVED lines=9> */
[----:B------:R-:W-:-:S02]  /*ffb0*/  IMAD R2, R2, c[0x0][0x3e8], RZ ;  /* 0x0000fa0002027a24 */ /* 0x000fc400078e02ff */
[----:B------:R-:W-:Y:S02]  /*ffc0*/  UMOV UR6, 0x1 ;  /* 0x0000000100067882 */ /* 0x000fe40000000000 */
[----:B------:R-:W-:Y:S01]  /*ffd0*/  IMAD R5, R5, c[0x0][0x3ec], R2 ;  /* 0x0000fb0005057a24 */ /* 0x000fe200078e0202 */
[----:B------:R-:W-:Y:S02]  /*ffe0*/  ULDC.64 UR8, c[0x0][0x3f8] ;  /* 0x0000fe0000087ab9 */ /* 0x000fe40000000a00 */
[----:B------:R-:W-:Y:S02]  /*fff0*/  USHF.L.U64.HI UR9, UR8, UR6, UR9 ;  /* 0x0000000608097299 */ /* 0x000fe40008010209 */
[----:B------:R-:W-:Y:S01]  /*10000*/  IADD3 R2, R7, R5, RZ ;  /* 0x0000000507027210 */ /* 0x000fe20007ffe0ff */
[----:B------:R-:W-:Y:S02]  /*10010*/  USHF.L.U32 UR6, UR4, 0x1, URZ ;  /* 0x0000000104067899 */ /* 0x000fe4000800063f */
[----:B------:R-:W-:-:S02]  /*10020*/  UIADD3 UR7, UR5, UR7, URZ ;  /* 0x0000000705077290 */ /* 0x000fc4000fffe03f */
[----:B------:R-:W-:Y:S01]  /*10030*/  IMAD R5, R2, c[0x0][0x400], RZ ;  /* 0x0001000002057a24 */ /* 0x000fe200078e02ff */
[----:B------:R-:W-:Y:S01]  /*10040*/  ULEA UR6, UP0, UR8, -UR6, 0x1 ;  /* 0x8000000608067291 */ /* 0x000fe2000f80083f */
[----:B------:R-:W-:Y:S01]  /*10050*/  IMAD R2, R10, c[0x0][0x3f8], RZ ;  /* 0x0000fe000a027a24 */ /* 0x000fe200078e02ff */
[----:B------:R-:W-:Y:S01]  /*10060*/  USHF.L.U64.HI UR7, UR4, 0x1, UR7 ;  /* 0x0000000104077899 */ /* 0x000fe20008010207 */
[C---:B------:R-:W-:Y:S02]  /*10070*/  IMAD R15, R6.reuse, c[0x0][0x404], R5 ;  /* 0x00010100060f7a24 */ /* 0x040fe400078e0205 */
[----:B------:R-:W-:Y:S01]  /*10080*/  IMAD.WIDE.U32 R6, R6, c[0x0][0x400], RZ ;  /* 0x0001000006067a25 */ /* 0x000fe200078e00ff */
[----:B------:R-:W-:-:S03]  /*10090*/  UIADD3.X UR7, UR9, ~UR7, URZ, UP0, !UPT ;  /* 0x8000000709077290 */ /* 0x000fc600087fe43f */
[----:B------:R-:W-:Y:S01]  /*100a0*/  IMAD.WIDE.U32 R4, R11, c[0x0][0x3f8], RZ ;  /* 0x0000fe000b047a25 */ /* 0x000fe200078e00ff */
[----:B------:R-:W-:-:S03]  /*100b0*/  SHF.L.U32 R13, R6, 0x1, RZ ;  /* 0x00000001060d7819 */ /* 0x000fc600000006ff */
[----:B------:R-:W-:Y:S01]  /*100c0*/  IMAD.IADD R15, R7, 0x1, R15 ;  /* 0x00000001070f7824 */ /* 0x000fe200078e020f */
[----:B------:R-:W-:Y:S01]  /*100d0*/  LEA R7, P1, R4, R13, 0x1 ;  /* 0x0000000d04077211 */ /* 0x000fe200078208ff */
[C---:B------:R-:W-:Y:S01]  /*100e0*/  IMAD R17, R11.reuse, c[0x0][0x3fc], R2 ;  /* 0x0000ff000b117a24 */ /* 0x040fe200078e0202 */
[----:B------:R-:W-:Y:S02]  /*100f0*/  IADD3 R2, P0, R11, -0x1, RZ ;  /* 0xffffffff0b027810 */ /* 0x000fe40007f1e0ff */
[----:B------:R-:W-:Y:S02]  /*10100*/  SHF.L.U64.HI R13, R6, 0x1, R15 ;  /* 0x00000001060d7819 */ /* 0x000fe4000001020f */
[----:B------:R-:W-:Y:S02]  /*10110*/  IADD3 R5, R5, R17, RZ ;  /* 0x0000001105057210 */ /* 0x000fe40007ffe0ff */
[----:B------:R-:W-:Y:S02]  /*10120*/  IADD3 R12, P2, P3, R7, c[0x0][0x3d0], R14 ;  /* 0x0000f400070c7a10 */ /* 0x000fe40007b5e00e */
[----:B------:R-:W-:-:S02]  /*10130*/  LEA.HI.X R4, R4, R13, R5, 0x1, P1 ;  /* 0x0000000d04047211 */ /* 0x000fc400008f0c05 */
[----:B------:R-:W-:Y:S02]  /*10140*/  IADD3.X R7, R10, -0x1, RZ, P0, !PT ;  /* 0xffffffff0a077810 */ /* 0x000fe400007fe4ff */
[----:B-1----:R-:W-:Y:S02]  /*10150*/  IADD3.X R11, R4, c[0x0][0x3d4], RZ, P2, P3 ;  /* 0x0000f500040b7a10 */ /* 0x002fe400017e64ff */
.L_x_358:
[----:B------:R-:W-:-:S05]  /*10160*/  MOV R10, R12 ;  /* 0x0000000c000a7202 */ /* 0x000fca0000000f00 */
[----:B0-----:R0:W2:Y:S01]  /*10170*/  LDG.E.U16.CONSTANT R6, [R10.64] ;  /* 0x0000000a0a067981 */ /* 0x0010a2000c1e9500 */
[----:B------:R-:W-:-:S04]  /*10180*/  IADD3 R12, P0, R12, UR6, RZ ;  /* 0x000000060c0c7c10 */ /* 0x000fc8000ff1e0ff */
[----:B------:R-:W-:-:S05]  /*10190*/  IADD3.X R13, R11, UR7, RZ, P0, !PT ;  /* 0x000000070b0d7c10 */ /* 0x000fca00087fe4ff */
[----:B------:R1:W3:Y:S01]  /*101a0*/  LDG.E.U16.CONSTANT R8, [R12.64] ;  /* 0x0000000a0c087981 */ /* 0x0002e2000c1e9500 */
[----:B------:R-:W-:-:S04]  /*101b0*/  IADD3 R14, P0, R12, UR6, RZ ;  /* 0x000000060c0e7c10 */ /* 0x000fc8000ff1e0ff */
[----:B------:R-:W-:-:S05]  /*101c0*/  IADD3.X R15, R13, UR7, RZ, P0, !PT ;  /* 0x000000070d0f7c10 */ /* 0x000fca00087fe4ff */
[----:B------:R-:W4:Y:S01]  /*101d0*/  LDG.E.U16.CONSTANT R16, [R14.64] ;  /* 0x0000000a0e107981 */ /* 0x000f22000c1e9500 */
[----:B------:R-:W-:-:S04]  /*101e0*/  IADD3 R4, P0, R14, UR6, RZ ;  /* 0x000000060e047c10 */ /* 0x000fc8000ff1e0ff */
[----:B------:R-:W-:-:S05]  /*101f0*/  IADD3.X R5, R15, UR7, RZ, P0, !PT ;  /* 0x000000070f057c10 */ /* 0x000fca00087fe4ff */
[----:B------:R-:W4:Y:S01]  /*10200*/  LDG.E.U16.CONSTANT R17, [R4.64] ;  /* 0x0000000a04117981 */ /* 0x000f22000c1e9500 */
[----:B-----5:R-:W-:Y:S01]  /*10210*/  HADD2.F32 R9, -RZ, R9.H0_H0 ;  /* 0x20000009ff097230 */ /* 0x020fe20000004100 */
[----:B------:R-:W-:Y:S02]  /*10220*/  IADD3 R2, P0, R2, 0x4, RZ ;  /* 0x0000000402027810 */ /* 0x000fe40007f1e0ff */
[----:B-1----:R-:W-:-:S03]  /*10230*/  IADD3 R12, P1, R4, UR6, RZ ;  /* 0x00000006040c7c10 */ /* 0x002fc6000ff3e0ff */
[----:B------:R-:W-:Y:S01]  /*10240*/  IMAD.X R7, RZ, RZ, R7, P0 ;  /* 0x000000ffff077224 */ /* 0x000fe200000e0607 */
[----:B------:R-:W-:Y:S02]  /*10250*/  ISETP.GE.U32.AND P0, PT, R2, R3, PT ;  /* 0x000000030200720c */ /* 0x000fe40003f06070 */
[----:B0-----:R-:W-:Y:S02]  /*10260*/  IADD3.X R11, R5, UR7, RZ, P1, !PT ;  /* 0x00000007050b7c10 */ /* 0x001fe40008ffe4ff */
        /* <DEDUP_REMOVED lines=15> */
[----:B------:R-:W-:-:S04]  /*10360*/  F2FP.PACK_AB R6, RZ, R6 ;  /* 0x00000006ff06723e */ /* 0x000fc800000000ff */
[----:B------:R-:W-:-:S05]  /*10370*/  PRMT R9, R6, 0x7610, R9 ;  /* 0x0000761006097816 */ /* 0x000fca0000000009 */
[----:B------:R0:W-:Y:S01]  /*10380*/  STG.E.U16 [R22.64], R9 ;  /* 0x0000000916007986 */ /* 0x0001e2000c10150a */
[----:B------:R-:W-:Y:S05]  /*10390*/  @!P0 BRA `(.L_x_358) ;  /* 0xfffffdc000008947 */ /* 0x000fea000383ffff */
[----:B------:R-:W-:Y:S05]  /*103a0*/  EXIT ;  /* 0x000000000000794d */ /* 0x000fea0003800000 */
        .weak           $__internal_2_$__cuda_sm20_div_s64
        .type           $__internal_2_$__cuda_sm20_div_s64,@function
        .size           $__internal_2_$__cuda_sm20_div_s64,(.L_x_1668 - $__internal_2_$__cuda_sm20_div_s64)
$__internal_2_$__cuda_sm20_div_s64:
        /* <DEDUP_REMOVED lines=83> */
[----:B------:R-:W-:Y:S06]  /*108e0*/  RET.REL.NODEC R4 `(_ZN2at6native61_GLOBAL__N__2cc7adc6_23_UnfoldBackwardKernel_cu_9e10b42f_333535_unfold_backward_elementwise_kernelILi128ELi8EZNS1_32_unfold_backward_internal_kernelIN3c104HalfEEEvRNS_14TensorIteratorEllllllEUliE_EEviT1_) ;  /* 0xfffef71004007950 */ /* 0x000fec0003c3ffff */
.L_x_359:
        /* <DEDUP_REMOVED lines=9> */
.L_x_1668:


//--------------------- .text._ZN2at6native61_GLOBAL__N__2cc7adc6_23_UnfoldBackwardKernel_cu_9e10b42f_333535_unfold_backward_elementwise_kernelILi128ELi8EZNS1_32_unfold_backward_internal_kernelIN3c107complexIfEEEEvRNS_14TensorIteratorEllllllEUliE_EEviT1_ --------------------------
	.section	.text._ZN2at6native61_GLOBAL__N__2cc7adc6_23_UnfoldBackwardKernel_cu_9e10b42f_333535_unfold_backward_elementwise_kernelILi128ELi8EZNS1_32_unfold_backward_internal_kernelIN3c107complexIfEEEEvRNS_14TensorIteratorEllllllEUliE_EEviT1_,"ax",@progbits
	.sectioninfo	@"SHI_REGISTERS=28"
	.align	128
.text._ZN2at6native61_GLOBAL__N__2cc7adc6_23_UnfoldBackwardKernel_cu_9e10b42f_333535_unfold_backward_elementwise_kernelILi128ELi8EZNS1_32_unfold_backward_internal_kernelIN3c107complexIfEEEEvRNS_14TensorIteratorEllllllEUliE_EEviT1_:
        .type           _ZN2at6native61_GLOBAL__N__2cc7adc6_23_UnfoldBackwardKernel_cu_9e10b42f_333535_unfold_backward_elementwise_kernelILi128ELi8EZNS1_32_unfold_backward_internal_kernelIN3c107complexIfEEEEvRNS_14TensorIteratorEllllllEUliE_EEviT1_,@function
        .size           _ZN2at6native61_GLOBAL__N__2cc7adc6_23_UnfoldBackwardKernel_cu_9e10b42f_333535_unfold_backward_elementwise_kernelILi128ELi8EZNS1_32_unfold_backward_internal_kernelIN3c107complexIfEEEEvRNS_14TensorIteratorEllllllEUliE_EEviT1_,(.L_x_1670 - _ZN2at6native61_GLOBAL__N__2cc7adc6_23_UnfoldBackwardKernel_cu_9e10b42f_333535_unfold_backward_elementwise_kernelILi128ELi8EZNS1_32_unfold_backward_internal_kernelIN3c107complexIfEEEEvRNS_14TensorIteratorEllllllEUliE_EEviT1_)
        .other          _ZN2at6native61_GLOBAL__N__2cc7adc6_23_UnfoldBackwardKernel_cu_9e10b42f_333535_unfold_backward_elementwise_kernelILi128ELi8EZNS1_32_unfold_backward_internal_kernelIN3c107complexIfEEEEvRNS_14TensorIteratorEllllllEUliE_EEviT1_,@"STO_CUDA_ENTRY STV_DEFAULT"
_ZN2at6native61_GLOBAL__N__2cc7adc6_23_UnfoldBackwardKernel_cu_9e10b42f_333535_unfold_backward_elementwise_kernelILi128ELi8EZNS1_32_unfold_backward_internal_kernelIN3c107complexIfEEEEvRNS_14TensorIteratorEllllllEUliE_EEviT1_:
        /* <DEDUP_REMOVED lines=261> */
.L_x_362:
        /* <DEDUP_REMOVED lines=18> */
[----:B------:R-:W-:Y:S05]  /*1170*/  CALL.REL.NOINC `($__internal_3_$__cuda_sm20_div_s64) ;  /* 0x0000ea5000007944 */ /* 0x000fea0003c00000 */
[----:B------:R-:W-:Y:S01]  /*1180*/  MOV R2, R0 ;  /* 0x0000000000027202 */ /* 0x000fe20000000f00 */
[----:B------:R-:W-:Y:S05]  /*1190*/  BRA `(.L_x_364) ;  /* 0x0000013000007947 */ /* 0x000fea0003800000 */
.L_x_365:
[----:B------:R-:W0:Y:S01]  /*11a0*/  I2F.U32.RP R0, c[0x0][0x3e8] ;  /* 0x0000fa0000007b06 */ /* 0x000e220000209000 */
[----:B------:R-:W-:-:S07]  /*11b0*/  ISETP.NE.U32.AND P2, PT, RZ, c[0x0][0x3e8], PT ;  /* 0x0000fa00ff007a0c */ /* 0x000fce0003f45070 */
[----:B0-----:R-:W0:Y:S02]  /*11c0*/  MUFU.RCP R0, R0 ;  /* 0x0000000000007308 */ /* 0x001e240000001000 */
[----:B0-----:R-:W-:-:S06]  /*11d0*/  IADD3 R2, R0, 0xffffffe, RZ ;  /* 0x0ffffffe00027810 */ /* 0x001fcc0007ffe0ff */
[----:B------:R0:W1:Y:S02]  /*11e0*/  F2I.FTZ.U32.TRUNC.NTZ R3, R2 ;  /* 0x0000000200037305 */ /* 0x000064000021f000 */
[----:B0-----:R-:W-:Y:S01]  /*11f0*/  HFMA2.MMA R2, -RZ, RZ, 0, 0 ;  /* 0x00000000ff027435 */ /* 0x001fe200000001ff */
[----:B-1----:R-:W-:-:S04]  /*1200*/  IMAD.MOV R5, RZ, RZ, -R3 ;  /* 0x000000ffff057224 */ /* 0x002fc800078e0a03 */
[----:B------:R-:W-:-:S05]  /*1210*/  IMAD R5, R5, c[0x0][0x3e8], RZ ;  /* 0x0000fa0005057a24 */ /* 0x000fca00078e02ff */
[----:B------:R-:W-:-:S06]  /*1220*/  IMAD.HI.U32 R3, R3, R5, R2 ;  /* 0x0000000503037227 */ /* 0x000fcc00078e0002 */
[----:B------:R-:W-:-:S04]  /*1230*/  IMAD.HI.U32 R2, R3, R10, RZ ;  /* 0x0000000a03027227 */ /* 0x000fc800078e00ff */
[----:B------:R-:W-:-:S04]  /*1240*/  IMAD.MOV R3, RZ, RZ, -R2 ;  /* 0x000000ffff037224 */ /* 0x000fc800078e0a02 */
[----:B------:R-:W-:-:S05]  /*1250*/  IMAD R3, R3, c[0x0][0x3e8], R10 ;  /* 0x0000fa0003037a24 */ /* 0x000fca00078e020a */
[----:B------:R-:W-:-:S13]  /*1260*/  ISETP.GE.U32.AND P0, PT, R3, c[0x0][0x3e8], PT ;  /* 0x0000fa0003007a0c */ /* 0x000fda0003f06070 */
[----:B------:R-:W-:Y:S02]  /*1270*/  @P0 IADD3 R3, R3, -c[0x0][0x3e8], RZ ;  /* 0x8000fa0003030a10 */ /* 0x000fe40007ffe0ff */
[----:B------:R-:W-:Y:S02]  /*1280*/  @P0 IADD3 R2, R2, 0x1, RZ ;  /* 0x0000000102020810 */ /* 0x000fe40007ffe0ff */
[----:B------:R-:W-:Y:S02]  /*1290*/  ISETP.GE.U32.AND P1, PT, R3, c[0x0][0x3e8], PT ;  /* 0x0000fa0003007a0c */ /* 0x000fe40003f26070 */
[----:B------:R-:W-:-:S11]  /*12a0*/  MOV R3, RZ ;  /* 0x000000ff00037202 */ /* 0x000fd60000000f00 */
[----:B------:R-:W-:Y:S02]  /*12b0*/  @P1 IADD3 R2, R2, 0x1, RZ ;  /* 0x0000000102021810 */ /* 0x000fe40007ffe0ff */
[----:B------:R-:W-:Y:S02]  /*12c0*/  @!P2 LOP3.LUT R2, RZ, c[0x0][0x3e8], RZ, 0x33, !PT ;  /* 0x0000fa00ff02aa12 */ /* 0x000fe400078e33ff */
.L_x_364:
[----:B------:R-:W-:Y:S05]  /*12d0*/  BSYNC B1 ;  /* 0x0000000000017941 */ /* 0x000fea0003800000 */
.L_x_363:
        /* <DEDUP_REMOVED lines=22> */
[----:B------:R-:W-:Y:S05]  /*1440*/  CALL.REL.NOINC `($__internal_3_$__cuda_sm20_div_s64) ;  /* 0x0000e78000007944 */ /* 0x000fea0003c00000 */
[----:B------:R-:W-:Y:S01]  /*1450*/  IMAD.MOV.U32 R2, RZ, RZ, R0 ;  /* 0x000000ffff027224 */ /* 0x000fe200078e0000 */
[----:B------:R-:W-:Y:S05]  /*1460*/  BRA `(.L_x_368) ;  /* 0x0000013000007947 */ /* 0x000fea0003800000 */
.L_x_367:
        /* <DEDUP_REMOVED lines=19> */
.L_x_368:
[----:B------:R-:W-:Y:S05]  /*15a0*/  BSYNC B1 ;  /* 0x0000000000017941 */ /* 0x000fea0003800000 */
.L_x_366:
        /* <DEDUP_REMOVED lines=12> */
[----:B------:R0:W5:Y:S01]  /*1670*/  LDG.E.64 R2, [R20.64] ;  /* 0x0000000a14027981 */ /* 0x000162000c1e1b00 */
[----:B------:R-:W-:Y:S01]  /*1680*/  ISETP.GT.U32.AND P0, PT, R0, R15, PT ;  /* 0x0000000f0000720c */ /* 0x000fe20003f04070 */
[----:B------:R-:W-:Y:S01]  /*1690*/  BSSY B2, `(.L_x_371) ;  /* 0x000004f000027945 */ /* 0x000fe20003800000 */
[----:B------:R-:W-:Y:S01]  /*16a0*/  IMAD.MOV.U32 R12, RZ, RZ, R15 ;  /* 0x000000ffff0c7224 */ /* 0x000fe200078e000f */
[-C--:B------:R-:W-:Y:S02]  /*16b0*/  MOV R13, R5.reuse ;  /* 0x00000005000d7202 */ /* 0x080fe40000000f00 */
[----:B------:R-:W-:-:S04]  /*16c0*/  ISETP.GT.AND.EX P0, PT, R4, R5, PT, P0 ;  /* 0x000000050400720c */ /* 0x000fc80003f04300 */
[----:B------:R-:W-:Y:S02]  /*16d0*/  SEL R6, R0, R15, P0 ;  /* 0x0000000f00067207 */ /* 0x000fe40000000000 */
        /* <DEDUP_REMOVED lines=10> */
[----:B0-----:R-:W-:Y:S01]  /*1780*/  IADD3 R9, P1, RZ, -R15, RZ ;  /* 0x8000000fff097210 */ /* 0x001fe20007f3e0ff */
[----:B------:R-:W-:-:S04]  /*1790*/  IMAD R8, R5, c[0x0][0x3f8], RZ ;  /* 0x0000fe0005087a24 */ /* 0x000fc800078e02ff */
[----:B------:R-:W-:Y:S02]  /*17a0*/  IMAD.X R6, RZ, RZ, ~R5, P1 ;  /* 0x000000ffff067224 */ /* 0x000fe400008e0e05 */
[----:B------:R-:W-:-:S04]  /*17b0*/  IMAD.WIDE.U32 R10, R9, c[0x0][0x3e8], R16 ;  /* 0x0000fa00090a7a25 */ /* 0x000fc800078e0010 */
[----:B------:R-:W-:Y:S02]  /*17c0*/  IMAD R6, R6, c[0x0][0x3e8], RZ ;  /* 0x0000fa0006067a24 */ /* 0x000fe400078e02ff */
[----:B------:R-:W-:Y:S02]  /*17d0*/  IMAD R13, R15, c[0x0][0x3fc], R8 ;  /* 0x0000ff000f0d7a24 */ /* 0x000fe400078e0208 */
[----:B------:R-:W-:Y:S02]  /*17e0*/  IMAD R9, R9, c[0x0][0x3ec], R6 ;  /* 0x0000fb0009097a24 */ /* 0x000fe400078e0206 */
[----:B------:R-:W-:-:S03]  /*17f0*/  IMAD.WIDE.U32 R6, R15, c[0x0][0x3f8], RZ ;  /* 0x0000fe000f067a25 */ /* 0x000fc600078e00ff */
[----:B------:R-:W-:Y:S01]  /*1800*/  IADD3 R8, R11, R9, RZ ;  /* 0x000000090b087210 */ /* 0x000fe20007ffe0ff */
[----:B------:R-:W-:Y:S01]  /*1810*/  IMAD.IADD R9, R7, 0x1, R13 ;  /* 0x0000000107097824 */ /* 0x000fe200078e020d */
[----:B------:R-:W-:-:S03]  /*1820*/  IADD3 R11, P1, R14, c[0x0][0x3d0], RZ ;  /* 0x0000f4000e0b7a10 */ /* 0x000fc60007f3e0ff */
[----:B------:R-:W-:Y:S01]  /*1830*/  IMAD R19, R8, c[0x0][0x400], RZ ;  /* 0x0001000008137a24 */ /* 0x000fe200078e02ff */
[----:B------:R-:W-:-:S03]  /*1840*/  MOV R8, R6 ;  /* 0x0000000600087202 */ /* 0x000fc60000000f00 */
[C---:B------:R-:W-:Y:S02]  /*1850*/  IMAD R19, R10.reuse, c[0x0][0x404], R19 ;  /* 0x000101000a137a24 */ /* 0x040fe400078e0213 */
[----:B------:R-:W-:-:S04]  /*1860*/  IMAD.WIDE.U32 R12, R10, c[0x0][0x400], R8 ;  /* 0x000100000a0c7a25 */ /* 0x000fc800078e0008 */
[----:B------:R-:W-:Y:S01]  /*1870*/  IMAD.X R10, RZ, RZ, c[0x0][0x3d4], P1 ;  /* 0x0000f500ff0a7624 */ /* 0x000fe200008e06ff */
[----:B------:R-:W-:Y:S02]  /*1880*/  LEA R18, P1, R12, R11, 0x3 ;  /* 0x0000000b0c127211 */ /* 0x000fe400078218ff */
[----:B------:R-:W-:-:S04]  /*1890*/  IADD3 R13, R13, R19, RZ ;  /* 0x000000130d0d7210 */ /* 0x000fc80007ffe0ff */
[----:B------:R-:W-:-:S06]  /*18a0*/  LEA.HI.X R19, R12, R10, R13, 0x3, P1 ;  /* 0x0000000a0c137211 */ /* 0x000fcc00008f1c0d */
[----:B------:R-:W2:Y:S01]  /*18b0*/  LDG.E.64.CONSTANT R18, [R18.64] ;  /* 0x0000000a12127981 */ /* 0x000ea2000c1e9b00 */
[----:B------:R-:W-:Y:S02]  /*18c0*/  ISETP.NE.U32.AND P1, PT, R22, 0x1, PT ;  /* 0x000000011600780c */ /* 0x000fe40003f25070 */
[----:B------:R-:W-:Y:S02]  /*18d0*/  IADD3 R12, P2, R15, 0x1, RZ ;  /* 0x000000010f0c7810 */ /* 0x000fe40007f5e0ff */
[----:B------:R-:W-:-:S03]  /*18e0*/  ISETP.NE.AND.EX P1, PT, RZ, RZ, PT, P1 ;  /* 0x000000ffff00720c */ /* 0x000fc60003f25310 */
[----:B------:R-:W-:Y:S02]  /*18f0*/  IMAD.X R13, RZ, RZ, R5, P2 ;  /* 0x000000ffff0d7224 */ /* 0x000fe400010e0605 */
[----:B--2--5:R-:W-:Y:S02]  /*1900*/  FADD.FTZ R2, R2, R18 ;  /* 0x0000001202027221 */ /* 0x024fe40000010000 */
[----:B------:R-:W-:-:S06]  /*1910*/  FADD.FTZ R3, R3, R19 ;  /* 0x0000001303037221 */ /* 0x000fcc0000010000 */
        /* <DEDUP_REMOVED lines=15> */
[----:B------:R-:W-:-:S02]  /*1a10*/  @P1 IADD3.X R12, R17, ~c[0x0][0x3ec], ~R23, P2, P3 ;  /* 0x8000fb00110c1a10 */ /* 0x000fc400017e6c17 */
[----:B------:R-:W-:Y:S01]  /*1a20*/  @P1 IADD3.X R9, R7, c[0x0][0x3fc], RZ, P5, !PT ;  /* 0x0000ff0007091a10 */ /* 0x000fe20002ffe4ff */
[----:B------:R-:W-:-:S04]  /*1a30*/  IMAD.WIDE.U32 R6, R19, c[0x0][0x400], R6 ;  /* 0x0001000013067a25 */ /* 0x000fc800078e0006 */
[----:B------:R-:W-:Y:S02]  /*1a40*/  @P1 IMAD R12, R12, c[0x0][0x400], RZ ;  /* 0x000100000c0c1a24 */ /* 0x000fe400078e02ff */
[----:B------:R-:W-:Y:S01]  /*1a50*/  IMAD R19, R19, c[0x0][0x404], R18 ;  /* 0x0001010013137a24 */ /* 0x000fe200078e0212 */
[----:B------:R-:W-:Y:S01]  /*1a60*/  LEA R18, P2, R6, R11, 0x3 ;  /* 0x0000000b06127211 */ /* 0x000fe200078418ff */
[----:B------:R-:W-:-:S04]  /*1a70*/  @P1 IMAD.WIDE.U32 R8, R13, c[0x0][0x400], R8 ;  /* 0x000100000d081a25 */ /* 0x000fc800078e0008 */
[----:B------:R-:W-:Y:S01]  /*1a80*/  @P1 IMAD R23, R13, c[0x0][0x404], R12 ;  /* 0x000101000d171a24 */ /* 0x000fe200078e020c */
[----:B------:R-:W-:Y:S01]  /*1a90*/  @P1 LEA R22, P3, R8, R11, 0x3 ;  /* 0x0000000b08161211 */ /* 0x000fe200078618ff */
[----:B------:R-:W-:-:S03]  /*1aa0*/  IMAD.IADD R13, R7, 0x1, R19 ;  /* 0x00000001070d7824 */ /* 0x000fc600078e0213 */
[----:B------:R-:W-:Y:S02]  /*1ab0*/  @P1 IADD3 R7, R9, R23, RZ ;  /* 0x0000001709071210 */ /* 0x000fe40007ffe0ff */
[-C--:B------:R-:W-:Y:S02]  /*1ac0*/  LEA.HI.X R19, R6, R10.reuse, R13, 0x3, P2 ;  /* 0x0000000a06137211 */ /* 0x080fe400010f1c0d */
[----:B------:R-:W-:-:S04]  /*1ad0*/  @P1 LEA.HI.X R23, R8, R10, R7, 0x3, P3 ;  /* 0x0000000a08171211 */ /* 0x000fc800018f1c07 */
[----:B------:R-:W2:Y:S04]  /*1ae0*/  LDG.E.64.CONSTANT R18, [R18.64] ;  /* 0x0000000a12127981 */ /* 0x000ea8000c1e9b00 */
[----:B------:R-:W3:Y:S01]  /*1af0*/  @P1 LDG.E.64.CONSTANT R22, [R22.64] ;  /* 0x0000000a16161981 */ /* 0x000ee2000c1e9b00 */
[C---:B------:R-:W-:Y:S02]  /*1b00*/  IADD3 R12, P2, R15.reuse, 0x2, RZ ;  /* 0x000000020f0c7810 */ /* 0x040fe40007f5e0ff */
[----:B------:R-:W-:-:S03]  /*1b10*/  @P1 IADD3 R12, P3, R15, 0x3, RZ ;  /* 0x000000030f0c1810 */ /* 0x000fc60007f7e0ff */
[----:B------:R-:W-:Y:S01]  /*1b20*/  IMAD.X R13, RZ, RZ, R5, P2 ;  /* 0x000000ffff0d7224 */ /* 0x000fe200010e0605 */
[----:B------:R-:W-:Y:S01]  /*1b30*/  @P1 IADD3.X R13, RZ, R5, RZ, P3, !PT ;  /* 0x00000005ff0d1210 */ /* 0x000fe20001ffe4ff */
[----:B--2---:R-:W-:Y:S02]  /*1b40*/  FADD.FTZ R2, R2, R18 ;  /* 0x0000001202027221 */ /* 0x004fe40000010000 */
[----:B------:R-:W-:Y:S02]  /*1b50*/  FADD.FTZ R3, R3, R19 ;  /* 0x0000001303037221 */ /* 0x000fe40000010000 */
[----:B---3--:R-:W-:Y:S02]  /*1b60*/  @P1 FADD.FTZ R2, R2, R22 ;  /* 0x0000001602021221 */ /* 0x008fe40000010000 */
[----:B------:R-:W-:Y:S02]  /*1b70*/  @P1 FADD.FTZ R3, R3, R23 ;  /* 0x0000001703031221 */ /* 0x000fe40000010000 */
.L_x_372:
[----:B0-----:R-:W-:Y:S05]  /*1b80*/  BSYNC B2 ;  /* 0x0000000000027941 */ /* 0x001fea0003800000 */
.L_x_371:
[----:B------:R-:W-:Y:S01]  /*1b90*/  BSSY B2, `(.L_x_373) ;  /* 0x000003e000027945 */ /* 0x000fe20003800000 */
[----:B------:R-:W-:Y:S05]  /*1ba0*/  @!P0 BRA `(.L_x_374) ;  /* 0x000003c000008947 */ /* 0x000fea0003800000 */
[----:B------:R-:W-:Y:S01]  /*1bb0*/  IADD3 R6, P0, RZ, -R12, RZ ;  /* 0x8000000cff067210 */ /* 0x000fe20007f1e0ff */
[----:B------:R-:W-:Y:S01]  /*1bc0*/  IMAD.WIDE.U32 R8, R12, c[0x0][0x3f8], RZ ;  /* 0x0000fe000c087a25 */ /* 0x000fe200078e00ff */
[----:B------:R-:W-:-:S02]  /*1bd0*/  ULDC.64 UR8, c[0x0][0x3e8] ;  /* 0x0000fa0000087ab9 */ /* 0x000fc40000000a00 */
[----:B------:R-:W-:Y:S01]  /*1be0*/  ULDC.64 UR12, c[0x0][0x400] ;  /* 0x00010000000c7ab9 */ /* 0x000fe20000000a00 */
        /* <DEDUP_REMOVED lines=11> */
[----:B------:R-:W-:-:S03]  /*1ca0*/  IMAD.MOV.U32 R19, RZ, RZ, c[0x0][0x3f8] ;  /* 0x0000fe00ff137624 */ /* 0x000fc600078e00ff */
[----:B------:R-:W-:Y:S01]  /*1cb0*/  IADD3 R6, R17, R5, RZ ;  /* 0x0000000511067210 */ /* 0x000fe20007ffe0ff */
[----:B------:R-:W-:-:S04]  /*1cc0*/  IMAD.SHL.U32 R5, R10, 0x8, RZ ;  /* 0x000000080a057824 */ /* 0x000fc800078e00ff */
[----:B------:R-:W-:Y:S01]  /*1cd0*/  IMAD R7, R6, c[0x0][0x400], RZ ;  /* 0x0001000006077a24 */ /* 0x000fe200078e02ff */
[----:B------:R-:W-:-:S03]  /*1ce0*/  LEA R5, P0, R8, R5, 0x3 ;  /* 0x0000000508057211 */ /* 0x000fc600078018ff */
[----:B------:R-:W-:Y:S01]  /*1cf0*/  IMAD R7, R16, c[0x0][0x404], R7 ;  /* 0x0001010010077a24 */ /* 0x000fe200078e0207 */
[----:B------:R-:W-:Y:S01]  /*1d00*/  IADD3 R6, P1, P2, R5, c[0x0][0x3d0], R14 ;  /* 0x0000f40005067a10 */ /* 0x000fe20007a3e00e */
[----:B------:R-:W-:-:S03]  /*1d10*/  IMAD R5, R13, c[0x0][0x3f8], RZ ;  /* 0x0000fe000d057a24 */ /* 0x000fc600078e02ff */
[----:B------:R-:W-:Y:S01]  /*1d20*/  IADD3 R7, R11, R7, RZ ;  /* 0x000000070b077210 */ /* 0x000fe20007ffe0ff */
[----:B------:R-:W-:-:S03]  /*1d30*/  IMAD R5, R12, c[0x0][0x3fc], R5 ;  /* 0x0000ff000c057a24 */ /* 0x000fc600078e0205 */
[----:B------:R-:W-:Y:S01]  /*1d40*/  SHF.L.U64.HI R7, R10, 0x3, R7 ;  /* 0x000000030a077819 */ /* 0x000fe20000010207 */
[----:B------:R-:W-:Y:S01]  /*1d50*/  HFMA2.MMA R10, -RZ, RZ, 0, 1.78813934326171875e-07 ;  /* 0x00000003ff0a7435 */ /* 0x000fe200000001ff */
[----:B------:R-:W-:Y:S01]  /*1d60*/  IMAD.IADD R9, R9, 0x1, R5 ;  /* 0x0000000109097824 */ /* 0x000fe200078e0205 */
[----:B------:R-:W-:-:S04]  /*1d70*/  LEA R5, P3, R19, -UR7, 0x3 ;  /* 0x8000000713057c11 */ /* 0x000fc8000f8618ff */
[----:B------:R-:W-:-:S04]  /*1d80*/  LEA.HI.X R7, R8, R7, R9, 0x3, P0 ;  /* 0x0000000708077211 */ /* 0x000fc800000f1c09 */
[----:B------:R-:W-:Y:S02]  /*1d90*/  SHF.L.U64.HI R19, R19, R10, c[0x0][0x3fc] ;  /* 0x0000ff0013137619 */ /* 0x000fe4000001020a */
[----:B------:R-:W-:Y:S02]  /*1da0*/  IADD3.X R7, R7, c[0x0][0x3d4], RZ, P1, P2 ;  /* 0x0000f50007077a10 */ /* 0x000fe40000fe44ff */
[----:B------:R-:W-:Y:S02]  /*1db0*/  IADD3.X R19, R19, ~UR4, RZ, P3, !PT ;  /* 0x8000000413137c10 */ /* 0x000fe40009ffe4ff */
.L_x_375:
[----:B------:R-:W-:-:S04]  /*1dc0*/  IADD3 R16, P0, R6, R5, RZ ;  /* 0x0000000506107210 */ /* 0x000fc80007f1e0ff */
[----:B------:R-:W-:Y:S02]  /*1dd0*/  IADD3.X R17, R7, R19, RZ, P0, !PT ;  /* 0x0000001307117210 */ /* 0x000fe400007fe4ff */
[----:B------:R-:W2:Y:S01]  /*1de0*/  LDG.E.64.CONSTANT R6, [R6.64] ;  /* 0x0000000a06067981 */ /* 0x000ea2000c1e9b00 */
[----:B------:R-:W-:-:S05]  /*1df0*/  IADD3 R10, P0, R16, R5, RZ ;  /* 0x00000005100a7210 */ /* 0x000fca0007f1e0ff */
[----:B------:R-:W-:Y:S01]  /*1e00*/  IMAD.X R11, R17, 0x1, R19, P0 ;  /* 0x00000001110b7824 */ /* 0x000fe200000e0613 */
[----:B------:R-:W-:Y:S01]  /*1e10*/  IADD3 R8, P0, R10, R5, RZ ;  /* 0x000000050a087210 */ /* 0x000fe20007f1e0ff */
[----:B------:R-:W3:Y:S03]  /*1e20*/  LDG.E.64.CONSTANT R16, [R16.64] ;  /* 0x0000000a10107981 */ /* 0x000ee6000c1e9b00 */
[----:B------:R-:W-:Y:S02]  /*1e30*/  IADD3.X R9, R11, R19, RZ, P0, !PT ;  /* 0x000000130b097210 */ /* 0x000fe400007fe4ff */
[----:B------:R-:W4:Y:S04]  /*1e40*/  LDG.E.64.CONSTANT R10, [R10.64] ;  /* 0x0000000a0a0a7981 */ /* 0x000f28000c1e9b00 */
[----:B------:R-:W4:Y:S01]  /*1e50*/  LDG.E.64.CONSTANT R14, [R8.64] ;  /* 0x0000000a080e7981 */ /* 0x000f22000c1e9b00 */
[----:B------:R-:W-:-:S04]  /*1e60*/  IADD3 R23, P1, R12, 0x3, RZ ;  /* 0x000000030c177810 */ /* 0x000fc80007f3e0ff */
[----:B------:R-:W-:Y:S02]  /*1e70*/  ISETP.GE.U32.AND P0, PT, R23, R0, PT ;  /* 0x000000001700720c */ /* 0x000fe40003f06070 */
[----:B------:R-:W-:Y:S01]  /*1e80*/  IADD3 R12, P2, R12, 0x4, RZ ;  /* 0x000000040c0c7810 */ /* 0x000fe20007f5e0ff */
[----:B--2--5:R-:W-:Y:S02]  /*1e90*/  FADD.FTZ R23, R6, R2 ;  /* 0x0000000206177221 */ /* 0x024fe40000010000 */
[----:B------:R-:W-:Y:S02]  /*1ea0*/  FADD.FTZ R2, R7, R3 ;  /* 0x0000000307027221 */ /* 0x000fe40000010000 */
[----:B------:R-:W-:-:S05]  /*1eb0*/  IMAD.X R3, RZ, RZ, R13, P1 ;  /* 0x000000ffff037224 */ /* 0x000fca00008e060d */
[----:B------:R-:W-:Y:S01]  /*1ec0*/  ISETP.GE.AND.EX P0, PT, R3, R4, PT, P0 ;  /* 0x000000040300720c */ /* 0x000fe20003f06300 */
[----:B---3--:R-:W-:Y:S02]  /*1ed0*/  FADD.FTZ R23, R23, R16 ;  /* 0x0000001017177221 */ /* 0x008fe40000010000 */
[----:B------:R-:W-:Y:S01]  /*1ee0*/  FADD.FTZ R2, R2, R17 ;  /* 0x0000001102027221 */ /* 0x000fe20000010000 */
[----:B------:R-:W-:Y:S01]  /*1ef0*/  IADD3 R6, P1, R8, R5, RZ ;  /* 0x0000000508067210 */ /* 0x000fe20007f3e0ff */
[----:B----4-:R-:W-:Y:S02]  /*1f00*/  FADD.FTZ R23, R23, R10 ;  /* 0x0000000a17177221 */ /* 0x010fe40000010000 */
[----:B------:R-:W-:Y:S01]  /*1f10*/  FADD.FTZ R10, R2, R11 ;  /* 0x0000000b020a7221 */ /* 0x000fe20000010000 */
[----:B------:R-:W-:Y:S01]  /*1f20*/  IADD3.X R13, RZ, R13, RZ, P2, !PT ;  /* 0x0000000dff0d7210 */ /* 0x000fe200017fe4ff */
[----:B------:R-:W-:Y:S02]  /*1f30*/  FADD.FTZ R2, R23, R14 ;  /* 0x0000000e17027221 */ /* 0x000fe40000010000 */
[----:B------:R-:W-:-:S02]  /*1f40*/  FADD.FTZ R3, R10, R15 ;  /* 0x0000000f0a037221 */ /* 0x000fc40000010000 */
[----:B------:R-:W-:Y:S01]  /*1f50*/  IMAD.X R7, R9, 0x1, R19, P1 ;  /* 0x0000000109077824 */ /* 0x000fe200008e0613 */
[----:B------:R-:W-:Y:S05]  /*1f60*/  @!P0 BRA `(.L_x_375) ;  /* 0xfffffe5000008947 */ /* 0x000fea000383ffff */
.L_x_374:
[----:B------:R-:W-:Y:S05]  /*1f70*/  BSYNC B2 ;  /* 0x0000000000027941 */ /* 0x000fea0003800000 */
.L_x_373:
[----:B-----5:R0:W-:Y:S02]  /*1f80*/  STG.E.64 [R20.64], R2 ;  /* 0x0000000214007986 */ /* 0x0201e4000c101b0a */
.L_x_370:
[----:B------:R-:W-:Y:S05]  /*1f90*/  BSYNC B1 ;  /* 0x0000000000017941 */ /* 0x000fea0003800000 */
.L_x_369:
[----:B------:R-:W1:Y:S04]  /*1fa0*/  S2R R0, SR_TID.X ;  /* 0x0000000000007919 */ /* 0x000e680000002100 */
[----:B0-----:R-:W1:Y:S02]  /*1fb0*/  S2R R3, SR_CTAID.X ;  /* 0x0000000000037919 */ /* 0x001e640000002500 */
[----:B-1----:R-:W-:-:S04]  /*1fc0*/  LEA R0, R3, R0, 0xa ;  /* 0x0000000003007211 */ /* 0x002fc800078e50ff */
[----:B------:R-:W-:Y:S02]  /*1fd0*/  IADD3 R5, R0, 0x80, RZ ;  /* 0x0000008000057810 */ /* 0x000fe40007ffe0ff */
.L_x_361:
[----:B------:R-:W-:Y:S05]  /*1fe0*/  BSYNC B0 ;  /* 0x0000000000007941 */ /* 0x000fea0003800000 */
.L_x_360:
[----:B------:R-:W-:Y:S01]  /*1ff0*/  ISETP.GE.AND P0, PT, R5, c[0x0][0x160], PT ;  /* 0x0000580005007a0c */ /* 0x000fe20003f06270 */
[----:B------:R-:W-:Y:S01]  /*2000*/  BSSY B1, `(.L_x_376) ;  /* 0x0000bc8000017945 */ /* 0x000fe20003800000 */
[----:B------:R-:W-:Y:S11]  /*2010*/  BSSY B0, `(.L_x_377) ;  /* 0x00009d2000007945 */ /* 0x000ff60003800000 */
[----:B------:R-:W-:Y:S05]  /*2020*/  @P0 BRA `(.L_x_378) ;  /* 0x00003ea000000947 */ /* 0x000fea0003800000 */
[----:B------:R-:W-:Y:S01]  /*2030*/  ISETP.NE.AND P0, PT, RZ, c[0x0][0x168], PT ;  /* 0x00005a00ff007a0c */ /* 0x000fe20003f05270 */
[----:B------:R-:W-:Y:S01]  /*2040*/  IMAD.MOV.U32 R0, RZ, RZ, RZ ;  /* 0x000000ffff007224 */ /* 0x000fe200078e00ff */
[----:B------:R-:W-:Y:S01]  /*2050*/  MOV R16, RZ ;  /* 0x000000ff00107202 */ /* 0x000fe20000000f00 */
[----:B------:R-:W-:-:S10]  /*2060*/  IMAD.MOV.U32 R22, RZ, RZ, RZ ;  /* 0x000000ffff167224 */ /* 0x000fd400078e00ff */
[----:B------:R-:W-:Y:S05]  /*2070*/  @!P0 BRA `(.L_x_379) ;  /* 0x00000f8000008947 */ /* 0x000fea0003800000 */
[----:B------:R-:W-:-:S10]  /*2080*/  HFMA2.MMA R4, -RZ, RZ, 0, 0 ;  /* 0x00000000ff047435 */ /* 0x000fd400000001ff */
[----:B------:R-:W-:-:S04]  /*2090*/  IMAD.HI.U32 R2, R5, c[0x0][0x170], R4 ;  /* 0x00005c0005027a27 */ /* 0x000fc800078e0004 */
[----:B------:R-:W-:Y:S01]  /*20a0*/  IMAD.MOV.U32 R4, RZ, RZ, c[0x0][0x168] ;  /* 0x00005a00ff047624 */ /* 0x000fe200078e00ff */
[----:B------:R-:W-:-:S04]  /*20b0*/  SHF.R.U32.HI R3, RZ, c[0x0][0x174], R2 ;  /* 0x00005d00ff037a19 */ /* 0x000fc80000011602 */
[----:B------:R-:W-:Y:S02]  /*20c0*/  ISETP.NE.AND P0, PT, R4, 0x1, PT ;  /* 0x000000010400780c */ /* 0x000fe40003f05270 */
[----:B------:R-:W-:-:S05]  /*20d0*/  IADD3 R0, -R3, RZ, RZ ;  /* 0x000000ff03007210 */ /* 0x000fca0007ffe1ff */
        /* <DEDUP_REMOVED lines=242> */
.L_x_379:
        /* <DEDUP_REMOVED lines=18> */
[----:B------:R-:W-:Y:S05]  /*3120*/  CALL.REL.NOINC `($__internal_3_$__cuda_sm20_div_s64) ;  /* 0x0000caa000007944 */ /* 0x000fea0003c00000 */
[----:B------:R-:W-:Y:S01]  /*3130*/  IMAD.MOV.U32 R2, RZ, RZ, R0 ;  /* 0x000000ffff027224 */ /* 0x000fe200078e0000 */
[----:B------:R-:W-:Y:S05]  /*3140*/  BRA `(.L_x_381) ;  /* 0x0000013000007947 */ /* 0x000fea0003800000 */
.L_x_382:
        /* <DEDUP_REMOVED lines=8> */
[----:B------:R-:W-:Y:S01]  /*31d0*/  IMAD.HI.U32 R7, R3, R7, R2 ;  /* 0x0000000703077227 */ /* 0x000fe200078e0002 */
[----:B------:R-:W-:-:S05]  /*31e0*/  MOV R3, RZ ;  /* 0x000000ff00037202 */ /* 0x000fca0000000f00 */
        /* <DEDUP_REMOVED lines=9> */
.L_x_381:
[----:B------:R-:W-:Y:S05]  /*3280*/  BSYNC B2 ;  /* 0x0000000000027941 */ /* 0x000fea0003800000 */
.L_x_380:
        /* <DEDUP_REMOVED lines=18> */
[----:B------:R-:W-:Y:S01]  /*33b0*/  IMAD.MOV.U32 R2, RZ, RZ, c[0x0][0x3e8] ;  /* 0x0000fa00ff027624 */ /* 0x000fe200078e00ff */
[----:B------:R-:W-:Y:S02]  /*33c0*/  MOV R3, R21 ;  /* 0x0000001500037202 */ /* 0x000fe40000000f00 */
[----:B------:R-:W-:Y:S02]  /*33d0*/  MOV R0, c[0x0][0x3ec] ;  /* 0x0000fb0000007a02 */ /* 0x000fe40000000f00 */
[----:B------:R-:W-:Y:S02]  /*33e0*/  MOV R4, 0x3400 ;  /* 0x0000340000047802 */ /* 0x000fe40000000f00 */
[----:B------:R-:W-:Y:S05]  /*33f0*/  CALL.REL.NOINC `($__internal_3_$__cuda_sm20_div_s64) ;  /* 0x0000c7d000007944 */ /* 0x000fea0003c00000 */
[----:B------:R-:W-:Y:S01]  /*3400*/  MOV R2, R0 ;  /* 0x0000000000027202 */ /* 0x000fe20000000f00 */
[----:B------:R-:W-:Y:S05]  /*3410*/  BRA `(.L_x_385) ;  /* 0x0000013000007947 */ /* 0x000fea0003800000 */
.L_x_384:
        /* <DEDUP_REMOVED lines=19> */
.L_x_385:
[----:B------:R-:W-:Y:S05]  /*3550*/  BSYNC B2 ;  /* 0x0000000000027941 */ /* 0x000fea0003800000 */
.L_x_383:
        /* <DEDUP_REMOVED lines=30> */
[----:B------:R-:W-:Y:S02]  /*3740*/  IMAD R4, R14, c[0x0][0x3f8], RZ ;  /* 0x0000fe000e047a24 */ /* 0x000fe400078e02ff */
[----:B------:R-:W-:Y:S01]  /*3750*/  IMAD.WIDE.U32 R6, R15, c[0x0][0x3f8], RZ ;  /* 0x0000fe000f067a25 */ /* 0x000fe200078e00ff */
[----:B------:R-:W-:Y:S02]  /*3760*/  IADD3.X R2, RZ, ~R14, RZ, P1, !PT ;  /* 0x8000000eff027210 */ /* 0x000fe40000ffe4ff */
[----:B------:R-:W-:Y:S01]  /*3770*/  IADD3 R25, P1, R16, c[0x0][0x3d0], RZ ;  /* 0x0000f40010197a10 */ /* 0x000fe20007f3e0ff */
[----:B------:R-:W-:-:S03]  /*3780*/  IMAD.WIDE.U32 R12, R3, c[0x0][0x3e8], R20 ;  /* 0x0000fa00030c7a25 */ /* 0x000fc600078e0014 */
[----:B------:R-:W-:Y:S01]  /*3790*/  IADD3.X R19, RZ, c[0x0][0x3d4], RZ, P1, !PT ;  /* 0x0000f500ff137a10 */ /* 0x000fe20000ffe4ff */
[----:B------:R-:W-:Y:S02]  /*37a0*/  IMAD R2, R2, c[0x0][0x3e8], RZ ;  /* 0x0000fa0002027a24 */ /* 0x000fe400078e02ff */
[----:B------:R-:W-:Y:S02]  /*37b0*/  IMAD R11, R15, c[0x0][0x3fc], R4 ;  /* 0x0000ff000f0b7a24 */ /* 0x000fe400078e0204 */
[----:B------:R-:W-:-:S05]  /*37c0*/  IMAD R3, R3, c[0x0][0x3ec], R2 ;  /* 0x0000fb0003037a24 */ /* 0x000fca00078e0202 */
[----:B------:R-:W-:Y:S01]  /*37d0*/  IADD3 R2, R13, R3, RZ ;  /* 0x000000030d027210 */ /* 0x000fe20007ffe0ff */
[----:B------:R-:W-:-:S04]  /*37e0*/  IMAD.IADD R3, R7, 0x1, R11 ;  /* 0x0000000107037824 */ /* 0x000fc800078e020b */
[----:B------:R-:W-:Y:S01]  /*37f0*/  IMAD R13, R2, c[0x0][0x400], RZ ;  /* 0x00010000020d7a24 */ /* 0x000fe200078e02ff */
[----:B------:R-:W-:-:S03]  /*3800*/  MOV R2, R6 ;  /* 0x0000000600027202 */ /* 0x000fc60000000f00 */
[C---:B------:R-:W-:Y:S02]  /*3810*/  IMAD R13, R12.reuse, c[0x0][0x404], R13 ;  /* 0x000101000c0d7a24 */ /* 0x040fe400078e020d */
[----:B------:R-:W-:-:S04]  /*3820*/  IMAD.WIDE.U32 R10, R12, c[0x0][0x400], R2 ;  /* 0x000100000c0a7a25 */ /* 0x000fc800078e0002 */
[----:B------:R-:W-:Y:S01]  /*3830*/  IMAD.IADD R4, R11, 0x1, R13 ;  /* 0x000000010b047824 */ /* 0x000fe200078e020d */
[----:B------:R-:W-:-:S04]  /*3840*/  LEA R12, P1, R10, R25, 0x3 ;  /* 0x000000190a0c7211 */ /* 0x000fc800078218ff */
[----:B------:R-:W-:-:S06]  /*3850*/  LEA.HI.X R13, R10, R19, R4, 0x3, P1 ;  /* 0x000000130a0d7211 */ /* 0x000fcc00008f1c04 */
[----:B------:R-:W2:Y:S01]  /*3860*/  LDG.E.64.CONSTANT R12, [R12.64] ;  /* 0x0000000a0c0c7981 */ /* 0x000ea2000c1e9b00 */
[----:B------:R-:W-:Y:S02]  /*3870*/  ISETP.NE.U32.AND P1, PT, R18, 0x1, PT ;  /* 0x000000011200780c */ /* 0x000fe40003f25070 */
[----:B------:R-:W-:Y:S02]  /*3880*/  IADD3 R4, P2, R15, 0x1, RZ ;  /* 0x000000010f047810 */ /* 0x000fe40007f5e0ff */
[----:B------:R-:W-:Y:S02]  /*3890*/  ISETP.NE.AND.EX P1, PT, RZ, RZ, PT, P1 ;  /* 0x000000ffff00720c */ /* 0x000fe40003f25310 */
[----:B------:R-:W-:Y:S01]  /*38a0*/  IADD3.X R10, RZ, R14, RZ, P2, !PT ;  /* 0x0000000eff0a7210 */ /* 0x000fe200017fe4ff */
[----:B--2--5:R-:W-:Y:S02]  /*38b0*/  FADD.FTZ R8, R8, R12 ;  /* 0x0000000c08087221 */ /* 0x024fe40000010000 */
[----:B------:R-:W-:-:S08]  /*38c0*/  FADD.FTZ R9, R9, R13 ;  /* 0x0000000d09097221 */ /* 0x000fd00000010000 */
        /* <DEDUP_REMOVED lines=11> */
[C---:B------:R-:W-:Y:S02]  /*3980*/  IADD3.X R6, R21.reuse, ~R11, RZ, P4, !PT ;  /* 0x8000000b15067210 */ /* 0x040fe400027fe4ff */
[----:B------:R-:W-:Y:S02]  /*3990*/  @P1 IADD3 R7, P2, P3, R20, -c[0x0][0x3e8], -R10 ;  /* 0x8000fa0014071a10 */ /* 0x000fe40007b5e80a */
[----:B------:R-:W-:Y:S01]  /*39a0*/  @P1 IADD3 R10, P5, R2, c[0x0][0x3f8], RZ ;  /* 0x0000fe00020a1a10 */ /* 0x000fe20007fbe0ff */
[----:B------:R-:W-:Y:S01]  /*39b0*/  IMAD R6, R6, c[0x0][0x400], RZ ;  /* 0x0001000006067a24 */ /* 0x000fe200078e02ff */
[----:B------:R-:W-:Y:S02]  /*39c0*/  @P1 IADD3.X R4, R21, ~c[0x0][0x3ec], ~R11, P2, P3 ;  /* 0x8000fb0015041a10 */ /* 0x000fe400017e6c0b */
[----:B------:R-:W-:Y:S01]  /*39d0*/  @P1 IADD3.X R11, R3, c[0x0][0x3fc], RZ, P5, !PT ;  /* 0x0000ff00030b1a10 */ /* 0x000fe20002ffe4ff */
[----:B------:R-:W-:-:S04]  /*39e0*/  IMAD.WIDE.U32 R2, R13, c[0x0][0x400], R2 ;  /* 0x000100000d027a25 */ /* 0x000fc800078e0002 */
[----:B------:R-:W-:Y:S02]  /*39f0*/  @P1 IMAD R4, R4, c[0x0][0x400], RZ ;  /* 0x0001000004041a24 */ /* 0x000fe400078e02ff */
[----:B------:R-:W-:Y:S01]  /*3a00*/  IMAD R13, R13, c[0x0][0x404], R6 ;  /* 0x000101000d0d7a24 */ /* 0x000fe200078e0206 */
[----:B------:R-:W-:Y:S01]  /*3a10*/  LEA R6, P2, R2, R25, 0x3 ;  /* 0x0000001902067211 */ /* 0x000fe200078418ff */
[----:B------:R-:W-:-:S04]  /*3a20*/  @P1 IMAD.WIDE.U32 R10, R7, c[0x0][0x400], R10 ;  /* 0x00010000070a1a25 */ /* 0x000fc800078e000a */
[----:B------:R-:W-:Y:S01]  /*3a30*/  @P1 IMAD R7, R7, c[0x0][0x404], R4 ;  /* 0x0001010007071a24 */ /* 0x000fe200078e0204 */
[----:B------:R-:W-:Y:S02]  /*3a40*/  IADD3 R4, R3, R13, RZ ;  /* 0x0000000d03047210 */ /* 0x000fe40007ffe0ff */
[----:B------:R-:W-:Y:S01]  /*3a50*/  @P1 LEA R12, P3, R10, R25, 0x3 ;  /* 0x000000190a0c1211 */ /* 0x000fe200078618ff */
[----:B------:R-:W-:Y:S01]  /*3a60*/  @P1 IMAD.IADD R3, R11, 0x1, R7 ;  /* 0x000000010b031824 */ /* 0x000fe200078e0207 */
[----:B------:R-:W-:-:S04]  /*3a70*/  LEA.HI.X R7, R2, R19, R4, 0x3, P2 ;  /* 0x0000001302077211 */ /* 0x000fc800010f1c04 */
[----:B------:R-:W-:Y:S02]  /*3a80*/  @P1 LEA.HI.X R13, R10, R19, R3, 0x3, P3 ;  /* 0x000000130a0d1211 */ /* 0x000fe400018f1c03 */
[----:B------:R-:W2:Y:S04]  /*3a90*/  LDG.E.64.CONSTANT R6, [R6.64] ;  /* 0x0000000a06067981 */ /* 0x000ea8000c1e9b00 */
[----:B------:R-:W3:Y:S01]  /*3aa0*/  @P1 LDG.E.64.CONSTANT R12, [R12.64] ;  /* 0x0000000a0c0c1981 */ /* 0x000ee2000c1e9b00 */
[C---:B------:R-:W-:Y:S02]  /*3ab0*/  IADD3 R4, P2, R15.reuse, 0x2, RZ ;  /* 0x000000020f047810 */ /* 0x040fe40007f5e0ff */
[----:B------:R-:W-:Y:S02]  /*3ac0*/  @P1 IADD3 R4, P3, R15, 0x3, RZ ;  /* 0x000000030f041810 */ /* 0x000fe40007f7e0ff */
[----:B------:R-:W-:-:S02]  /*3ad0*/  IADD3.X R10, RZ, R14, RZ, P2, !PT ;  /* 0x0000000eff0a7210 */ /* 0x000fc400017fe4ff */
[----:B------:R-:W-:Y:S01]  /*3ae0*/  @P1 IADD3.X R10, RZ, R14, RZ, P3, !PT ;  /* 0x0000000eff0a1210 */ /* 0x000fe20001ffe4ff */
[----:B--2---:R-:W-:Y:S02]  /*3af0*/  FADD.FTZ R8, R8, R6 ;  /* 0x0000000608087221 */ /* 0x004fe40000010000 */
[----:B------:R-:W-:Y:S02]  /*3b00*/  FADD.FTZ R9, R9, R7 ;  /* 0x0000000709097221 */ /* 0x000fe40000010000 */
[----:B---3--:R-:W-:Y:S02]  /*3b10*/  @P1 FADD.FTZ R8, R8, R12 ;  /* 0x0000000c08081221 */ /* 0x008fe40000010000 */
[----:B------:R-:W-:Y:S02]  /*3b20*/  @P1 FADD.FTZ R9, R9, R13 ;  /* 0x0000000d09091221 */ /* 0x000fe40000010000 */
.L_x_389:
[----:B0-----:R-:W-:Y:S05]  /*3b30*/  BSYNC B3 ;  /* 0x0000000000037941 */ /* 0x001fea0003800000 */
.L_x_388:
[----:B------:R-:W-:Y:S01]  /*3b40*/  BSSY B3, `(.L_x_390) ;  /* 0x000003f000037945 */ /* 0x000fe20003800000 */
[----:B------:R-:W-:Y:S05]  /*3b50*/  @!P0 BRA `(.L_x_391) ;  /* 0x000003d000008947 */ /* 0x000fea0003800000 */
[----:B------:R-:W-:Y:S01]  /*3b60*/  IADD3 R3, P0, RZ, -R4, RZ ;  /* 0x80000004ff037210 */ /* 0x000fe20007f1e0ff */
[----:B------:R-:W-:Y:S02]  /*3b70*/  ULDC.64 UR6, c[0x0][0x3e8] ;  /* 0x0000fa0000067ab9 */ /* 0x000fe40000000a00 */
[----:B------:R-:W-:-:S02]  /*3b80*/  ULDC.64 UR8, c[0x0][0x400] ;  /* 0x0001000000087ab9 */ /* 0x000fc40000000a00 */
        /* <DEDUP_REMOVED lines=10> */
[----:B------:R-:W-:Y:S01]  /*3c30*/  SHF.L.U32 R11, R6, 0x3, RZ ;  /* 0x00000003060b7819 */ /* 0x000fe200000006ff */
[----:B------:R-:W-:-:S03]  /*3c40*/  USHF.L.U64.HI UR7, UR4, 0x3, UR7 ;  /* 0x0000000304077899 */ /* 0x000fc60008010207 */
[----:B------:R-:W-:Y:S01]  /*3c50*/  IADD3 R12, R21, R3, RZ ;  /* 0x00000003150c7210 */ /* 0x000fe20007ffe0ff */
[----:B------:R-:W-:-:S04]  /*3c60*/  IMAD.WIDE.U32 R2, R4, c[0x0][0x3f8], RZ ;  /* 0x0000fe0004027a25 */ /* 0x000fc800078e00ff */
[----:B------:R-:W-:Y:S01]  /*3c70*/  IMAD R13, R12, c[0x0][0x400], RZ ;  /* 0x000100000c0d7a24 */ /* 0x000fe200078e02ff */
[----:B------:R-:W-:-:S03]  /*3c80*/  LEA R11, P0, R2, R11, 0x3 ;  /* 0x0000000b020b7211 */ /* 0x000fc600078018ff */
[----:B------:R-:W-:Y:S01]  /*3c90*/  IMAD R13, R20, c[0x0][0x404], R13 ;  /* 0x00010100140d7a24 */ /* 0x000fe200078e020d */
[----:B------:R-:W-:Y:S01]  /*3ca0*/  IADD3 R16, P1, P2, R11, c[0x0][0x3d0], R16 ;  /* 0x0000f4000b107a10 */ /* 0x000fe20007a3e010 */
[----:B------:R-:W-:Y:S02]  /*3cb0*/  IMAD R11, R10, c[0x0][0x3f8], RZ ;  /* 0x0000fe000a0b7a24 */ /* 0x000fe400078e02ff */
[----:B------:R-:W-:Y:S01]  /*3cc0*/  IMAD.IADD R7, R7, 0x1, R13 ;  /* 0x0000000107077824 */ /* 0x000fe200078e020d */
[----:B------:R-:W-:Y:S01]  /*3cd0*/  HFMA2.MMA R13, -RZ, RZ, 0, 1.78813934326171875e-07 ;  /* 0x00000003ff0d7435 */ /* 0x000fe200000001ff */
[----:B------:R-:W-:-:S03]  /*3ce0*/  IMAD R11, R4, c[0x0][0x3fc], R11 ;  /* 0x0000ff00040b7a24 */ /* 0x000fc600078e020b */
[----:B------:R-:W-:Y:S01]  /*3cf0*/  SHF.L.U64.HI R7, R6, 0x3, R7 ;  /* 0x0000000306077819 */ /* 0x000fe20000010207 */
[----:B------:R-:W-:Y:S01]  /*3d00*/  IMAD.IADD R3, R3, 0x1, R11 ;  /* 0x0000000103037824 */ /* 0x000fe200078e020b */
[----:B------:R-:W-:-:S04]  /*3d10*/  MOV R6, c[0x0][0x3f8] ;  /* 0x0000fe0000067a02 */ /* 0x000fc80000000f00 */
[C---:B------:R-:W-:Y:S02]  /*3d20*/  LEA R11, P3, R6.reuse, -UR6, 0x3 ;  /* 0x80000006060b7c11 */ /* 0x040fe4000f8618ff */
[----:B------:R-:W-:Y:S02]  /*3d30*/  SHF.L.U64.HI R13, R6, R13, c[0x0][0x3fc] ;  /* 0x0000ff00060d7619 */ /* 0x000fe4000001020d */
[----:B------:R-:W-:Y:S02]  /*3d40*/  LEA.HI.X R3, R2, R7, R3, 0x3, P0 ;  /* 0x0000000702037211 */ /* 0x000fe400000f1c03 */
[----:B------:R-:W-:Y:S02]  /*3d50*/  IADD3.X R21, R13, ~UR7, RZ, P3, !PT ;  /* 0x800000070d157c10 */ /* 0x000fe40009ffe4ff */
[----:B------:R-:W-:Y:S02]  /*3d60*/  IADD3.X R3, R3, c[0x0][0x3d4], RZ, P1, P2 ;  /* 0x0000f50003037a10 */ /* 0x000fe40000fe44ff */
.L_x_392:
[----:B------:R-:W-:Y:S02]  /*3d70*/  MOV R2, R16 ;  /* 0x0000001000027202 */ /* 0x000fe40000000f00 */
        /* <DEDUP_REMOVED lines=13> */
[----:B--2--5:R-:W-:Y:S01]  /*3e50*/  FADD.FTZ R25, R2, R8 ;  /* 0x0000000802197221 */ /* 0x024fe20000010000 */
[----:B------:R-:W-:Y:S01]  /*3e60*/  IADD3.X R2, RZ, R10, RZ, P1, !PT ;  /* 0x0000000aff027210 */ /* 0x000fe20000ffe4ff */
[----:B------:R-:W-:-:S03]  /*3e70*/  FADD.FTZ R8, R3, R9 ;  /* 0x0000000903087221 */ /* 0x000fc60000010000 */
[----:B------:R-:W-:Y:S01]  /*3e80*/  ISETP.GE.AND.EX P0, PT, R2, R17, PT, P0 ;  /* 0x000000110200720c */ /* 0x000fe20003f06300 */
[----:B---3--:R-:W-:Y:S02]  /*3e90*/  FADD.FTZ R25, R25, R12 ;  /* 0x0000000c19197221 */ /* 0x008fe40000010000 */
[----:B------:R-:W-:Y:S01]  /*3ea0*/  FADD.FTZ R8, R8, R13 ;  /* 0x0000000d08087221 */ /* 0x000fe20000010000 */
[----:B------:R-:W-:Y:S01]  /*3eb0*/  IADD3 R16, P1, R6, R11, RZ ;  /* 0x0000000b06107210 */ /* 0x000fe20007f3e0ff */
[----:B----4-:R-:W-:Y:S02]  /*3ec0*/  FADD.FTZ R25, R25, R14 ;  /* 0x0000000e19197221 */ /* 0x010fe40000010000 */
[----:B------:R-:W-:Y:S01]  /*3ed0*/  FADD.FTZ R2, R8, R15 ;  /* 0x0000000f08027221 */ /* 0x000fe20000010000 */
[----:B------:R-:W-:Y:S01]  /*3ee0*/  IADD3.X R3, R7, R21, RZ, P1, !PT ;  /* 0x0000001507037210 */ /* 0x000fe20000ffe4ff */
[----:B------:R-:W-:Y:S02]  /*3ef0*/  IMAD.X R10, RZ, RZ, R10, P2 ;  /* 0x000000ffff0a7224 */ /* 0x000fe400010e060a */
[----:B------:R-:W-:-:S02]  /*3f00*/  FADD.FTZ R8, R25, R18 ;  /* 0x0000001219087221 */ /* 0x000fc40000010000 */
[----:B------:R-:W-:Y:S01]  /*3f10*/  FADD.FTZ R9, R2, R19 ;  /* 0x0000001302097221 */ /* 0x000fe20000010000 */
[----:B------:R-:W-:Y:S05]  /*3f20*/  @!P0 BRA `(.L_x_392) ;  /* 0xfffffe4000008947 */ /* 0x000fea000383ffff */
.L_x_391:
[----:B------:R-:W-:Y:S05]  /*3f30*/  BSYNC B3 ;  /* 0x0000000000037941 */ /* 0x000fea0003800000 */
.L_x_390:
[----:B-----5:R0:W-:Y:S02]  /*3f40*/  STG.E.64 [R22.64], R8 ;  /* 0x0000000816007986 */ /* 0x0201e4000c101b0a */
.L_x_387:
[----:B------:R-:W-:Y:S05]  /*3f50*/  BSYNC B2 ;  /* 0x0000000000027941 */ /* 0x000fea0003800000 */
.L_x_386:
[----:B------:R-:W-:-:S04]  /*3f60*/  IADD3 R5, R5, 0x80, RZ ;  /* 0x0000008005057810 */ /* 0x000fc80007ffe0ff */
[----:B------:R-:W-:-:S13]  /*3f70*/  ISETP.GE.AND P0, PT, R5, c[0x0][0x160], PT ;  /* 0x0000580005007a0c */ /* 0x000fda0003f06270 */
[----:B------:R-:W-:Y:S05]  /*3f80*/  @P0 BRA `(.L_x_393) ;  /* 0x00003ea000000947 */ /* 0x000fea0003800000 */
[----:B------:R-:W-:Y:S01]  /*3f90*/  ISETP.NE.AND P0, PT, RZ, c[0x0][0x168], PT ;  /* 0x00005a00ff007a0c */ /* 0x000fe20003f05270 */
[----:B0-----:R-:W-:Y:S01]  /*3fa0*/  HFMA2.MMA R22, -RZ, RZ, 0, 0 ;  /* 0x00000000ff167435 */ /* 0x001fe200000001ff */
[----:B------:R-:W-:Y:S01]  /*3fb0*/  MOV R0, RZ ;  /* 0x000000ff00007202 */ /* 0x000fe20000000f00 */
[----:B------:R-:W-:-:S10]  /*3fc0*/  IMAD.MOV.U32 R16, RZ, RZ, RZ ;  /* 0x000000ffff107224 */ /* 0x000fd400078e00ff */
[----:B------:R-:W-:Y:S05]  /*3fd0*/  @!P0 BRA `(.L_x_394) ;  /* 0x00000f8000008947 */ /* 0x000fea0003800000 */
[----:B------:R-:W-:-:S05]  /*3fe0*/  MOV R4, RZ ;  /* 0x000000ff00047202 */ /* 0x000fca0000000f00 */
        /* <DEDUP_REMOVED lines=247> */
.L_x_394:
        /* <DEDUP_REMOVED lines=21> */
.L_x_397:
        /* <DEDUP_REMOVED lines=19> */
.L_x_396:
[----:B------:R-:W-:Y:S05]  /*51e0*/  BSYNC B2 ;  /* 0x0000000000027941 */ /* 0x000fea0003800000 */
.L_x_395:
        /* <DEDUP_REMOVED lines=25> */
.L_x_399:
        /* <DEDUP_REMOVED lines=19> */
.L_x_400:
[----:B------:R-:W-:Y:S05]  /*54b0*/  BSYNC B2 ;  /* 0x0000000000027941 */ /* 0x000fea0003800000 */
.L_x_398:
        /* <DEDUP_REMOVED lines=93> */
.L_x_404:
[----:B0-----:R-:W-:Y:S05]  /*5a90*/  BSYNC B3 ;  /* 0x0000000000037941 */ /* 0x001fea0003800000 */
.L_x_403:
        /* <DEDUP_REMOVED lines=35> */
.L_x_407:
        /* <DEDUP_REMOVED lines=28> */
.L_x_406:
[----:B------:R-:W-:Y:S05]  /*5e90*/  BSYNC B3 ;  /* 0x0000000000037941 */ /* 0x000fea0003800000 */
.L_x_405:
[----:B-----5:R0:W-:Y:S02]  /*5ea0*/  STG.E.64 [R22.64], R8 ;  /* 0x0000000816007986 */ /* 0x0201e4000c101b0a */
.L_x_402:
[----:B------:R-:W-:Y:S05]  /*5eb0*/  BSYNC B2 ;  /* 0x0000000000027941 */ /* 0x000fea0003800000 */
.L_x_401:
[----:B------:R-:W-:-:S04]  /*5ec0*/  IADD3 R5, R5, 0x80, RZ ;  /* 0x0000008005057810 */ /* 0x000fc80007ffe0ff */
.L_x_378:
        /* <DEDUP_REMOVED lines=255> */
.L_x_409:
        /* <DEDUP_REMOVED lines=21> */
.L_x_412:
        /* <DEDUP_REMOVED lines=19> */
.L_x_411:
[----:B------:R-:W-:Y:S05]  /*7140*/  BSYNC B2 ;  /* 0x0000000000027941 */ /* 0x000fea0003800000 */
.L_x_410:
        /* <DEDUP_REMOVED lines=25> */
.L_x_414:
        /* <DEDUP_REMOVED lines=19> */
.L_x_415:
[----:B------:R-:W-:Y:S05]  /*7410*/  BSYNC B2 ;  /* 0x0000000000027941 */ /* 0x000fea0003800000 */
.L_x_413:
        /* <DEDUP_REMOVED lines=93> */
.L_x_419:
[----:B0-----:R-:W-:Y:S05]  /*79f0*/  BSYNC B3 ;  /* 0x0000000000037941 */ /* 0x001fea0003800000 */
.L_x_418:
        /* <DEDUP_REMOVED lines=35> */
.L_x_422:
        /* <DEDUP_REMOVED lines=28> */
.L_x_421:
[----:B------:R-:W-:Y:S05]  /*7df0*/  BSYNC B3 ;  /* 0x0000000000037941 */ /* 0x000fea0003800000 */
.L_x_420:
[----:B-----5:R0:W-:Y:S02]  /*7e00*/  STG.E.64 [R22.64], R8 ;  /* 0x0000000816007986 */ /* 0x0201e4000c101b0a */
.L_x_417:
[----:B------:R-:W-:Y:S05]  /*7e10*/  BSYNC B2 ;  /* 0x0000000000027941 */ /* 0x000fea0003800000 */
.L_x_416:
[----:B------:R-:W-:-:S04]  /*7e20*/  IADD3 R5, R5, 0x80, RZ ;  /* 0x0000008005057810 */ /* 0x000fc80007ffe0ff */
.L_x_393:
        /* <DEDUP_REMOVED lines=255> */
.L_x_424:
        /* <DEDUP_REMOVED lines=21> */
.L_x_427:
        /* <DEDUP_REMOVED lines=19> */
.L_x_426:
[----:B------:R-:W-:Y:S05]  /*90a0*/  BSYNC B2 ;  /* 0x0000000000027941 */ /* 0x000fea0003800000 */
.L_x_425:
        /* <DEDUP_REMOVED lines=25> */
.L_x_429:
        /* <DEDUP_REMOVED lines=19> */
.L_x_430:
[----:B------:R-:W-:Y:S05]  /*9370*/  BSYNC B2 ;  /* 0x0000000000027941 */ /* 0x000fea0003800000 */
.L_x_428:
        /* <DEDUP_REMOVED lines=93> */
.L_x_434:
[----:B0-----:R-:W-:Y:S05]  /*9950*/  BSYNC B3 ;  /* 0x0000000000037941 */ /* 0x001fea0003800000 */
.L_x_433:
        /* <DEDUP_REMOVED lines=16> */
[----:B------:R-:W-:-:S04]  /*9a60*/  USHF.L.U64.HI UR7, UR4, 0x3, UR7 ;  /* 0x0000000304077899 */ /* 0x000fc80008010207 */
[----:B------:R-:W-:Y:S02]  /*9a70*/  IADD3 R2, R21, R3, RZ ;  /* 0x0000000315027210 */ /* 0x000fe40007ffe0ff */
[----:B------:R-:W-:-:S03]  /*9a80*/  SHF.L.U32 R3, R12, 0x3, RZ ;  /* 0x000000030c037819 */ /* 0x000fc600000006ff */
        /* <DEDUP_REMOVED lines=16> */
.L_x_437:
[----:B------:R-:W-:-:S04]  /*9b90*/  IADD3 R12, P0, R2, R11, RZ ;  /* 0x0000000b020c7210 */ /* 0x000fc80007f1e0ff */
[----:B------:R-:W-:Y:S02]  /*9ba0*/  IADD3.X R13, R3, R21, RZ, P0, !PT ;  /* 0x00000015030d7210 */ /* 0x000fe400007fe4ff */
[----:B------:R-:W2:Y:S01]  /*9bb0*/  LDG.E.64.CONSTANT R2, [R2.64] ;  /* 0x0000000a02027981 */ /* 0x000ea2000c1e9b00 */
[----:B------:R-:W-:-:S04]  /*9bc0*/  IADD3 R14, P0, R12, R11, RZ ;  /* 0x0000000b0c0e7210 */ /* 0x000fc80007f1e0ff */
[----:B------:R-:W-:Y:S02]  /*9bd0*/  IADD3.X R15, R13, R21, RZ, P0, !PT ;  /* 0x000000150d0f7210 */ /* 0x000fe400007fe4ff */
[----:B------:R-:W-:Y:S01]  /*9be0*/  IADD3 R6, P0, R14, R11, RZ ;  /* 0x0000000b0e067210 */ /* 0x000fe20007f1e0ff */
[----:B------:R-:W3:Y:S04]  /*9bf0*/  LDG.E.64.CONSTANT R12, [R12.64] ;  /* 0x0000000a0c0c7981 */ /* 0x000ee8000c1e9b00 */
[----:B------:R-:W-:Y:S02]  /*9c00*/  IMAD.X R7, R15, 0x1, R21, P0 ;  /* 0x000000010f077824 */ /* 0x000fe400000e0615 */
[----:B------:R-:W4:Y:S04]  /*9c10*/  LDG.E.64.CONSTANT R14, [R14.64] ;  /* 0x0000000a0e0e7981 */ /* 0x000f28000c1e9b00 */
[----:B------:R-:W4:Y:S01]  /*9c20*/  LDG.E.64.CONSTANT R18, [R6.64] ;  /* 0x0000000a06127981 */ /* 0x000f22000c1e9b00 */
[----:B------:R-:W-:-:S04]  /*9c30*/  IADD3 R25, P1, R4, 0x3, RZ ;  /* 0x0000000304197810 */ /* 0x000fc80007f3e0ff */
[----:B------:R-:W-:Y:S01]  /*9c40*/  ISETP.GE.U32.AND P0, PT, R25, R0, PT ;  /* 0x000000001900720c */ /* 0x000fe20003f06070 */
[----:B--2--5:R-:W-:Y:S01]  /*9c50*/  FADD.FTZ R25, R2, R8 ;  /* 0x0000000802197221 */ /* 0x024fe20000010000 */
[----:B------:R-:W-:Y:S01]  /*9c60*/  IADD3.X R2, RZ, R10, RZ, P1, !PT ;  /* 0x0000000aff027210 */ /* 0x000fe20000ffe4ff */
[----:B------:R-:W-:-:S03]  /*9c70*/  FADD.FTZ R8, R3, R9 ;  /* 0x0000000903087221 */ /* 0x000fc60000010000 */
[----:B------:R-:W-:Y:S01]  /*9c80*/  ISETP.GE.AND.EX P0, PT, R2, R17, PT, P0 ;  /* 0x000000110200720c */ /* 0x000fe20003f06300 */
[----:B---3--:R-:W-:Y:S01]  /*9c90*/  FADD.FTZ R8, R8, R13 ;  /* 0x0000000d08087221 */ /* 0x008fe20000010000 */
[----:B------:R-:W-:Y:S01]  /*9ca0*/  IADD3 R3, P2, R4, 0x4, RZ ;  /* 0x0000000404037810 */ /* 0x000fe20007f5e0ff */
[----:B------:R-:W-:Y:S01]  /*9cb0*/  FADD.FTZ R25, R25, R12 ;  /* 0x0000000c19197221 */ /* 0x000fe20000010000 */
[----:B------:R-:W-:Y:S01]  /*9cc0*/  IADD3 R2, P1, R6, R11, RZ ;  /* 0x0000000b06027210 */ /* 0x000fe20007f3e0ff */
[----:B----4-:R-:W-:Y:S02]  /*9cd0*/  FADD.FTZ R4, R8, R15 ;  /* 0x0000000f08047221 */ /* 0x010fe40000010000 */
[----:B------:R-:W-:Y:S02]  /*9ce0*/  FADD.FTZ R25, R25, R14 ;  /* 0x0000000e19197221 */ /* 0x000fe40000010000 */
[----:B------:R-:W-:Y:S01]  /*9cf0*/  FADD.FTZ R9, R4, R19 ;  /* 0x0000001304097221 */ /* 0x000fe20000010000 */
[----:B------:R-:W-:Y:S01]  /*9d00*/  IADD3.X R10, RZ, R10, RZ, P2, !PT ;  /* 0x0000000aff0a7210 */ /* 0x000fe200017fe4ff */
[----:B------:R-:W-:Y:S01]  /*9d10*/  IMAD.MOV.U32 R4, RZ, RZ, R3 ;  /* 0x000000ffff047224 */ /* 0x000fe200078e0003 */
[----:B------:R-:W-:Y:S01]  /*9d20*/  IADD3.X R3, R7, R21, RZ, P1, !PT ;  /* 0x0000001507037210 */ /* 0x000fe20000ffe4ff */
[----:B------:R-:W-:Y:S01]  /*9d30*/  FADD.FTZ R8, R25, R18 ;  /* 0x0000001219087221 */ /* 0x000fe20000010000 */
[----:B------:R-:W-:Y:S05]  /*9d40*/  @!P0 BRA `(.L_x_437) ;  /* 0xfffffe4000008947 */ /* 0x000fea000383ffff */
.L_x_436:
[----:B------:R-:W-:Y:S05]  /*9d50*/  BSYNC B3 ;  /* 0x0000000000037941 */ /* 0x000fea0003800000 */
.L_x_435:
[----:B-----5:R0:W-:Y:S02]  /*9d60*/  STG.E.64 [R22.64], R8 ;  /* 0x0000000816007986 */ /* 0x0201e4000c101b0a */
.L_x_432:
[----:B------:R-:W-:Y:S05]  /*9d70*/  BSYNC B2 ;  /* 0x0000000000027941 */ /* 0x000fea0003800000 */
.L_x_431:
[----:B------:R-:W-:-:S04]  /*9d80*/  IADD3 R5, R5, 0x80, RZ ;  /* 0x0000008005057810 */ /* 0x000fc80007ffe0ff */
.L_x_408:
[----:B------:R-:W-:-:S13]  /*9d90*/  ISETP.GE.AND P0, PT, R5, c[0x0][0x160], PT ;  /* 0x0000580005007a0c */ /* 0x000fda0003f06270 */
[----:B------:R-:W-:Y:S01]  /*9da0*/  @P0 BREAK B0 ;  /* 0x0000000000000942 */ /* 0x000fe20003800000 */
[----:B------:R-:W-:Y:S05]  /*9db0*/  @P0 BRA `(.L_x_438) ;  /* 0x00003ec000000947 */ /* 0x000fea0003800000 */
[----:B------:R-:W-:Y:S01]  /*9dc0*/  ISETP.NE.AND P0, PT, RZ, c[0x0][0x168], PT ;  /* 0x00005a00ff007a0c */ /* 0x000fe20003f05270 */
[----:B------:R-:W-:Y:S01]  /*9dd0*/  HFMA2.MMA R16, -RZ, RZ, 0, 0 ;  /* 0x00000000ff107435 */ /* 0x000fe200000001ff */
        /* <DEDUP_REMOVED lines=239> */
[--C-:B0-----:R-:W-:Y:S02]  /*acd0*/  IMAD.MOV R9, RZ, RZ, -R7.reuse ;  /* 0x000000ffff097224 */ /* 0x101fe400078e0a07 */
        /* <DEDUP_REMOVED lines=11> */
.L_x_439:
        /* <DEDUP_REMOVED lines=18> */
[----:B0-----:R-:W-:Y:S05]  /*aeb0*/  CALL.REL.NOINC `($__internal_3_$__cuda_sm20_div_s64) ;  /* 0x00004d1000007944 */ /* 0x001fea0003c00000 */
[----:B------:R-:W-:Y:S01]  /*aec0*/  IMAD.MOV.U32 R2, RZ, RZ, R0 ;  /* 0x000000ffff027224 */ /* 0x000fe200078e0000 */
[----:B------:R-:W-:Y:S05]  /*aed0*/  BRA `(.L_x_441) ;  /* 0x0000013000007947 */ /* 0x000fea0003800000 */
.L_x_442:
[----:B------:R-:W1:Y:S01]  /*aee0*/  I2F.U32.RP R4, c[0x0][0x3e8] ;  /* 0x0000fa0000047b06 */ /* 0x000e620000209000 */
[----:B------:R-:W-:Y:S01]  /*aef0*/  HFMA2.MMA R2, -RZ, RZ, 0, 0 ;  /* 0x00000000ff027435 */ /* 0x000fe200000001ff */
[----:B------:R-:W-:-:S06]  /*af00*/  ISETP.NE.U32.AND P2, PT, RZ, c[0x0][0x3e8], PT ;  /* 0x0000fa00ff007a0c */ /* 0x000fcc0003f45070 */
[----:B-1----:R-:W1:Y:S02]  /*af10*/  MUFU.RCP R4, R4 ;  /* 0x0000000400047308 */ /* 0x002e640000001000 */
[----:B-1----:R-:W-:-:S06]  /*af20*/  IADD3 R3, R4, 0xffffffe, RZ ;  /* 0x0ffffffe04037810 */ /* 0x002fcc0007ffe0ff */
[----:B------:R-:W1:Y:S02]  /*af30*/  F2I.FTZ.U32.TRUNC.NTZ R3, R3 ;  /* 0x0000000300037305 */ /* 0x000e64000021f000 */
[----:B-1----:R-:W-:-:S05]  /*af40*/  IADD3 R7, RZ, -R3, RZ ;  /* 0x80000003ff077210 */ /* 0x002fca0007ffe0ff */
        /* <DEDUP_REMOVED lines=12> */
.L_x_441:
[----:B------:R-:W-:Y:S05]  /*b010*/  BSYNC B2 ;  /* 0x0000000000027941 */ /* 0x000fea0003800000 */
.L_x_440:
[----:B0-----:R-:W-:Y:S01]  /*b020*/  IMAD R9, R3, c[0x0][0x3e8], RZ ;  /* 0x0000fa0003097a24 */ /* 0x001fe200078e02ff */
        /* <DEDUP_REMOVED lines=24> */
.L_x_444:
        /* <DEDUP_REMOVED lines=19> */
.L_x_445:
[----:B------:R-:W-:Y:S05]  /*b2e0*/  BSYNC B2 ;  /* 0x0000000000027941 */ /* 0x000fea0003800000 */
.L_x_443:
        /* <DEDUP_REMOVED lines=93> */
.L_x_449:
[----:B0-----:R-:W-:Y:S05]  /*b8c0*/  BSYNC B3 ;  /* 0x0000000000037941 */ /* 0x001fea0003800000 */
.L_x_448:
        /* <DEDUP_REMOVED lines=35> */
.L_x_452:
        /* <DEDUP_REMOVED lines=28> */
.L_x_451:
[----:B------:R-:W-:Y:S05]  /*bcc0*/  BSYNC B3 ;  /* 0x0000000000037941 */ /* 0x000fea0003800000 */
.L_x_450:
[----:B-----5:R0:W-:Y:S02]  /*bcd0*/  STG.E.64 [R16.64], R8 ;  /* 0x0000000810007986 */ /* 0x0201e4000c101b0a */
.L_x_447:
[----:B------:R-:W-:Y:S05]  /*bce0*/  BSYNC B2 ;  /* 0x0000000000027941 */ /* 0x000fea0003800000 */
.L_x_446:
[----:B------:R-:W-:-:S04]  /*bcf0*/  IADD3 R5, R5, 0x80, RZ ;  /* 0x0000008005057810 */ /* 0x000fc80007ffe0ff */
.L_x_423:
[----:B------:R-:W-:-:S13]  /*bd00*/  ISETP.GE.AND P0, PT, R5, c[0x0][0x160], PT ;  /* 0x0000580005007a0c */ /* 0x000fda0003f06270 */
[----:B------:R-:W-:Y:S01]  /*bd10*/  @P0 BREAK B0 ;  /* 0x0000000000000942 */ /* 0x000fe20003800000 */
[----:B------:R-:W-:Y:S05]  /*bd20*/  @P0 BRA `(.L_x_438) ;  /* 0x00001f5000000947 */ /* 0x000fea0003800000 */
[----:B------:R-:W-:Y:S05]  /*bd30*/  BSYNC B0 ;  /* 0x0000000000007941 */ /* 0x000fea0003800000 */
.L_x_377:
        /* <DEDUP_REMOVED lines=253> */
.L_x_453:
        /* <DEDUP_REMOVED lines=21> */
.L_x_456:
        /* <DEDUP_REMOVED lines=19> */
.L_x_455:
[----:B------:R-:W-:Y:S05]  /*cf90*/  BSYNC B2 ;  /* 0x0000000000027941 */ /* 0x000fea0003800000 */
.L_x_454:
        /* <DEDUP_REMOVED lines=25> */
.L_x_458:
        /* <DEDUP_REMOVED lines=19> */
.L_x_459:
[----:B------:R-:W-:Y:S05]  /*d260*/  BSYNC B2 ;  /* 0x0000000000027941 */ /* 0x000fea0003800000 */
.L_x_457:
        /* <DEDUP_REMOVED lines=93> */
.L_x_463:
[----:B0-----:R-:W-:Y:S05]  /*d840*/  BSYNC B3 ;  /* 0x0000000000037941 */ /* 0x001fea0003800000 */
.L_x_462:
        /* <DEDUP_REMOVED lines=35> */
.L_x_466:
        /* <DEDUP_REMOVED lines=28> */
.L_x_465:
[----:B------:R-:W-:Y:S05]  /*dc40*/  BSYNC B3 ;  /* 0x0000000000037941 */ /* 0x000fea0003800000 */
.L_x_464:
[----:B-----5:R0:W-:Y:S02]  /*dc50*/  STG.E.64 [R16.64], R8 ;  /* 0x0000000810007986 */ /* 0x0201e4000c101b0a */
.L_x_461:
[----:B------:R-:W-:Y:S05]  /*dc60*/  BSYNC B2 ;  /* 0x0000000000027941 */ /* 0x000fea0003800000 */
.L_x_460:
[----:B------:R-:W-:Y:S02]  /*dc70*/  IADD3 R5, R5, 0x80, RZ ;  /* 0x0000008005057810 */ /* 0x000fe40007ffe0ff */
.L_x_438:
[----:B------:R-:W-:Y:S05]  /*dc80*/  BSYNC B1 ;  /* 0x0000000000017941 */ /* 0x000fea0003800000 */
.L_x_376:
        /* <DEDUP_REMOVED lines=8> */
[----:B------:R-:W-:Y:S01]  /*dd10*/  MOV R4, RZ ;  /* 0x000000ff00047202 */ /* 0x000fe20000000f00 */
[----:B------:R-:W-:-:S04]  /*dd20*/  IMAD.MOV.U32 R6, RZ, RZ, c[0x0][0x168] ;  /* 0x00005a00ff067624 */ /* 0x000fc800078e00ff */
[----:B------:R-:W-:Y:S01]  /*dd30*/  IMAD.HI.U32 R2, R5, c[0x0][0x170], R4 ;  /* 0x00005c0005027a27 */ /* 0x000fe200078e0004 */
[----:B------:R-:W-:-:S04]  /*dd40*/  ISETP.NE.AND P0, PT, R6, 0x1, PT ;  /* 0x000000010600780c */ /* 0x000fc80003f05270 */
[----:B------:R-:W-:-:S04]  /*dd50*/  SHF.R.U32.HI R3, RZ, c[0x0][0x174], R2 ;  /* 0x00005d00ff037a19 */ /* 0x000fc80000011602 */
        /* <DEDUP_REMOVED lines=243> */
.L_x_467:
[----:B0-----:R-:W-:-:S04]  /*ec90*/  IADD3 R16, P0, R0, c[0x0][0x3d8], RZ ;  /* 0x0000f60000107a10 */ /* 0x001fc80007f1e0ff */
        /* <DEDUP_REMOVED lines=20> */
.L_x_470:
        /* <DEDUP_REMOVED lines=19> */
.L_x_469:
[----:B------:R-:W-:Y:S05]  /*ef10*/  BSYNC B1 ;  /* 0x0000000000017941 */ /* 0x000fea0003800000 */
.L_x_468:
        /* <DEDUP_REMOVED lines=25> */
.L_x_472:
        /* <DEDUP_REMOVED lines=19> */
.L_x_473:
[----:B------:R-:W-:Y:S05]  /*f1e0*/  BSYNC B1 ;  /* 0x0000000000017941 */ /* 0x000fea0003800000 */
.L_x_471:
        /* <DEDUP_REMOVED lines=11> */
[----:B------:R0:W5:Y:S01]  /*f2a0*/  LDG.E.64 R2, [R20.64] ;  /* 0x0000000a14027981 */ /* 0x000162000c1e1b00 */
[-C--:B------:R-:W-:Y:S01]  /*f2b0*/  ISETP.GT.U32.AND P0, PT, R0, R15.reuse, PT ;  /* 0x0000000f0000720c */ /* 0x080fe20003f04070 */
[----:B------:R-:W-:Y:S01]  /*f2c0*/  BSSY B1, `(.L_x_474) ;  /* 0x000004f000017945 */ /* 0x000fe20003800000 */
[----:B------:R-:W-:Y:S01]  /*f2d0*/  MOV R12, R15 ;  /* 0x0000000f000c7202 */ /* 0x000fe20000000f00 */
[----:B------:R-:W-:Y:S01]  /*f2e0*/  IMAD.MOV.U32 R13, RZ, RZ, R5 ;  /* 0x000000ffff0d7224 */ /* 0x000fe200078e0005 */
        /* <DEDUP_REMOVED lines=13> */
[----:B------:R-:W-:-:S03]  /*f3c0*/  IMAD R8, R5, c[0x0][0x3f8], RZ ;  /* 0x0000fe0005087a24 */ /* 0x000fc600078e02ff */
[----:B------:R-:W-:Y:S01]  /*f3d0*/  IADD3.X R6, RZ, ~R5, RZ, P1, !PT ;  /* 0x80000005ff067210 */ /* 0x000fe20000ffe4ff */
        /* <DEDUP_REMOVED lines=11> */
[----:B------:R-:W-:Y:S01]  /*f490*/  IMAD.WIDE.U32 R12, R10, c[0x0][0x400], R8 ;  /* 0x000100000a0c7a25 */ /* 0x000fe200078e0008 */
[----:B------:R-:W-:-:S03]  /*f4a0*/  IADD3.X R10, RZ, c[0x0][0x3d4], RZ, P1, !PT ;  /* 0x0000f500ff0a7a10 */ /* 0x000fc60000ffe4ff */
        /* <DEDUP_REMOVED lines=48> */
.L_x_475:
[----:B0-----:R-:W-:Y:S05]  /*f7b0*/  BSYNC B1 ;  /* 0x0000000000017941 */ /* 0x001fea0003800000 */
.L_x_474:
        /* <DEDUP_REMOVED lines=35> */
.L_x_478:
        /* <DEDUP_REMOVED lines=11> */
[----:B------:R-:W-:Y:S02]  /*faa0*/  ISETP.GE.U32.AND P0, PT, R23, R0, PT ;  /* 0x000000001700720c */ /* 0x000fe40003f06070 */
[----:B------:R-:W-:Y:S01]  /*fab0*/  IADD3 R12, P2, R12, 0x4, RZ ;  /* 0x000000040c0c7810 */ /* 0x000fe20007f5e0ff */
[----:B--2--5:R-:W-:Y:S02]  /*fac0*/  FADD.FTZ R23, R6, R2 ;  /* 0x0000000206177221 */ /* 0x024fe40000010000 */
[----:B------:R-:W-:Y:S01]  /*fad0*/  FADD.FTZ R2, R7, R3 ;  /* 0x0000000307027221 */ /* 0x000fe20000010000 */
[----:B------:R-:W-:-:S04]  /*fae0*/  IADD3.X R3, RZ, R13, RZ, P1, !PT ;  /* 0x0000000dff037210 */ /* 0x000fc80000ffe4ff */
        /* <DEDUP_REMOVED lines=11> */
.L_x_477:
[----:B------:R-:W-:Y:S05]  /*fba0*/  BSYNC B1 ;  /* 0x0000000000017941 */ /* 0x000fea0003800000 */
.L_x_476:
[----:B-----5:R-:W-:Y:S01]  /*fbb0*/  STG.E.64 [R20.64], R2 ;  /* 0x0000000214007986 */ /* 0x020fe2000c101b0a */
[----:B------:R-:W-:Y:S05]  /*fbc0*/  EXIT ;  /* 0x000000000000794d */ /* 0x000fea0003800000 */
        .weak           $__internal_3_$__cuda_sm20_div_s64
        .type           $__internal_3_$__cuda_sm20_div_s64,@function
        .size           $__internal_3_$__cuda_sm20_div_s64,(.L_x_1670 - $__internal_3_$__cuda_sm20_div_s64)
$__internal_3_$__cuda_sm20_div_s64:
[----:B------:R-:W-:Y:S02]  /*fbd0*/  IADD3 R13, P1, RZ, -R2, RZ ;  /* 0x80000002ff0d7210 */ /* 0x000fe40007f3e0ff */
[----:B------:R-:W-:Y:S02]  /*fbe0*/  ISETP.GE.AND P0, PT, R0, RZ, PT ;  /* 0x000000ff0000720c */ /* 0x000fe40003f06270 */
[----:B------:R-:W-:Y:S02]  /*fbf0*/  IADD3.X R7, RZ, ~R0, RZ, P1, !PT ;  /* 0x80000000ff077210 */ /* 0x000fe40000ffe4ff */
[----:B------:R-:W-:Y:S02]  /*fc00*/  SEL R12, R13, R2, !P0 ;  /* 0x000000020d0c7207 */ /* 0x000fe40004000000 */
[----:B------:R-:W-:-:S02]  /*fc10*/  SEL R13, R7, R0, !P0 ;  /* 0x00000000070d7207 */ /* 0x000fc40004000000 */
[----:B------:R-:W-:Y:S02]  /*fc20*/  ISETP.GE.AND P3, PT, R3, RZ, PT ;  /* 0x000000ff0300720c */ /* 0x000fe40003f66270 */
[----:B------:R-:W0:Y:S01]  /*fc30*/  I2F.U64.RP R6, R12 ;  /* 0x0000000c00067312 */ /* 0x000e220000309000 */
[----:B------:R-:W-:-:S07]  /*fc40*/  MOV R11, RZ ;  /* 0x000000ff000b7202 */ /* 0x000fce0000000f00 */
        /* <DEDUP_REMOVED lines=27> */
[----:B------:R-:W-:-:S04]  /*fe00*/  IMAD.HI.U32 R8, P1, R7, R8, R24 ;  /* 0x0000000807087227 */ /* 0x000fc80007820018 */
        /* <DEDUP_REMOVED lines=19> */
[----:B------:R-:W-:-:S04]  /*ff40*/  ISETP.GE.U32.AND P0, PT, R19, R12, PT ;  /* 0x0000000c1300720c */ /* 0x000fc80003f06070 */
[----:B------:R-:W-:Y:S02]  /*ff50*/  IADD3.X R8, ~R9, R8, RZ, P1, !PT ;  /* 0x0000000809087210 */ /* 0x000fe40000ffe5ff */
[----:B------:R-:W-:Y:S02]  /*ff60*/  IADD3 R10, P1, R19, -R12, RZ ;  /* 0x8000000c130a7210 */ /* 0x000fe40007f3e0ff */
[----:B------:R-:W-:Y:S02]  /*ff70*/  ISETP.GE.U32.AND.EX P0, PT, R8, R13, PT, P0 ;  /* 0x0000000d0800720c */ /* 0x000fe40003f06100 */
[----:B------:R-:W-:Y:S01]  /*ff80*/  IADD3 R9, P2, R6, 0x1, RZ ;  /* 0x0000000106097810 */ /* 0x000fe20007f5e0ff */
[----:B------:R-:W-:Y:S01]  /*ff90*/  IMAD.X R11, R8, 0x1, ~R13, P1 ;  /* 0x00000001080b7824 */ /* 0x000fe200008e0e0d */
[----:B------:R-:W-:Y:S02]  /*ffa0*/  SEL R10, R10, R19, P0 ;  /* 0x000000130a0a7207 */ /* 0x000fe40000000000 */
[----:B------:R-:W-:-:S02]  /*ffb0*/  IADD3.X R18, RZ, R7, RZ, P2, !PT ;  /* 0x00000007ff127210 */ /* 0x000fc400017fe4ff */
[----:B------:R-:W-:Y:S02]  /*ffc0*/  SEL R9, R9, R6, P0 ;  /* 0x0000000609097207 */ /* 0x000fe40000000000 */
[----:B------:R-:W-:Y:S02]  /*ffd0*/  SEL R11, R11, R8, P0 ;  /* 0x000000080b0b7207 */ /* 0x000fe40000000000 */
[----:B------:R-:W-:Y:S02]  /*ffe0*/  ISETP.GE.U32.AND P1, PT, R10, R12, PT ;  /* 0x0000000c0a00720c */ /* 0x000fe40003f26070 */
[----:B------:R-:W-:Y:S02]  /*fff0*/  SEL R18, R18, R7, P0 ;  /* 0x0000000712127207 */ /* 0x000fe40000000000 */
[----:B------:R-:W-:Y:S02]  /*10000*/  IADD3 R6, P2, R9, 0x1, RZ ;  /* 0x0000000109067810 */ /* 0x000fe40007f5e0ff */
[----:B------:R-:W-:-:S02]  /*10010*/  ISETP.GE.U32.AND.EX P0, PT, R11, R13, PT, P1 ;  /* 0x0000000d0b00720c */ /* 0x000fc40003f06110 */
[-C--:B------:R-:W-:Y:S02]  /*10020*/  IADD3.X R7, RZ, R18.reuse, RZ, P2, !PT ;  /* 0x00000012ff077210 */ /* 0x080fe400017fe4ff */
[----:B------:R-:W-:Y:S02]  /*10030*/  SEL R6, R6, R9, P0 ;  /* 0x0000000906067207 */ /* 0x000fe40000000000 */
[----:B------:R-:W-:Y:S02]  /*10040*/  SEL R18, R7, R18, P0 ;  /* 0x0000001207127207 */ /* 0x000fe40000000000 */
[----:B------:R-:W-:Y:S02]  /*10050*/  IADD3 R7, P2, RZ, -R6, RZ ;  /* 0x80000006ff077210 */ /* 0x000fe40007f5e0ff */
[----:B------:R-:W-:Y:S02]  /*10060*/  ISETP.NE.U32.AND P0, PT, R2, RZ, PT ;  /* 0x000000ff0200720c */ /* 0x000fe40003f05070 */
[----:B------:R-:W-:Y:S01]  /*10070*/  ISETP.GE.AND P1, PT, R3, RZ, PT ;  /* 0x000000ff0300720c */ /* 0x000fe20003f26270 */
[----:B------:R-:W-:Y:S01]  /*10080*/  IMAD.X R3, RZ, RZ, ~R18, P2 ;  /* 0x000000ffff037224 */ /* 0x000fe200010e0e12 */
[----:B------:R-:W-:-:S02]  /*10090*/  ISETP.NE.AND.EX P0, PT, R0, RZ, PT, P0 ;  /* 0x000000ff0000720c */ /* 0x000fc40003f05300 */
[----:B------:R-:W-:Y:S02]  /*100a0*/  SEL R7, R7, R6, !P1 ;  /* 0x0000000607077207 */ /* 0x000fe40004800000 */
[----:B------:R-:W-:Y:S02]  /*100b0*/  MOV R6, R4 ;  /* 0x0000000400067202 */ /* 0x000fe40000000f00 */
[----:B------:R-:W-:Y:S01]  /*100c0*/  SEL R0, R7, 0xffffffff, P0 ;  /* 0xffffffff07007807 */ /* 0x000fe20000000000 */
[----:B------:R-:W-:Y:S01]  /*100d0*/  HFMA2.MMA R7, -RZ, RZ, 0, 0 ;  /* 0x00000000ff077435 */ /* 0x000fe200000001ff */
[----:B------:R-:W-:-:S04]  /*100e0*/  SEL R3, R3, R18, !P1 ;  /* 0x0000001203037207 */ /* 0x000fc80004800000 */
[----:B------:R-:W-:Y:S01]  /*100f0*/  SEL R3, R3, 0xffffffff, P0 ;  /* 0xffffffff03037807 */ /* 0x000fe20000000000 */
[----:B------:R-:W-:Y:S06]  /*10100*/  RET.REL.NODEC R6 `(_ZN2at6native61_GLOBAL__N__2cc7adc6_23_UnfoldBackwardKernel_cu_9e10b42f_333535_unfold_backward_elementwise_kernelILi128ELi8EZNS1_32_unfold_backward_internal_kernelIN3c107complexIfEEEEvRNS_14TensorIteratorEllllllEUliE_EEviT1_) ;  /* 0xfffefef006007950 */ /* 0x000fec0003c3ffff */
.L_x_479:
        /* <DEDUP_REMOVED lines=15> */
.L_x_1670:


//--------------------- .text._ZN2at6native61_GLOBAL__N__2cc7adc6_23_UnfoldBackwardKernel_cu_9e10b42f_333535_unfold_backward_elementwise_kernelILi128ELi8EZNS1_32_unfold_backward_internal_kernelIN3c107complexIdEEEEvRNS_14TensorIteratorEllllllEUliE_EEviT1_ --------------------------
	.section	.text._ZN2at6native61_GLOBAL__N__2cc7adc6_23_UnfoldBackwardKernel_cu_9e10b42f_333535_unfold_backward_elementwise_kernelILi128ELi8EZNS1_32_unfold_backward_internal_kernelIN3c107complexIdEEEEvRNS_14TensorIteratorEllllllEUliE_EEviT1_,"ax",@progbits
	.sectioninfo	@"SHI_REGISTERS=40"
	.align	128
.text._ZN2at6native61_GLOBAL__N__2cc7adc6_23_UnfoldBackwardKernel_cu_9e10b42f_333535_unfold_backward_elementwise_kernelILi128ELi8EZNS1_32_unfold_backward_internal_kernelIN3c107complexIdEEEEvRNS_14TensorIteratorEllllllEUliE_EEviT1_:
        .type           _ZN2at6native61_GLOBAL__N__2cc7adc6_23_UnfoldBackwardKernel_cu_9e10b42f_333535_unfold_backward_elementwise_kernelILi128ELi8EZNS1_32_unfold_backward_internal_kernelIN3c107complexIdEEEEvRNS_14TensorIteratorEllllllEUliE_EEviT1_,@function
        .size           _ZN2at6native61_GLOBAL__N__2cc7adc6_23_UnfoldBackwardKernel_cu_9e10b42f_333535_unfold_backward_elementwise_kernelILi128ELi8EZNS1_32_unfold_backward_internal_kernelIN3c107complexIdEEEEvRNS_14TensorIteratorEllllllEUliE_EEviT1_,(.L_x_1672 - _ZN2at6native61_GLOBAL__N__2cc7adc6_23_UnfoldBackwardKernel_cu_9e10b42f_333535_unfold_backward_elementwise_kernelILi128ELi8EZNS1_32_unfold_backward_internal_kernelIN3c107complexIdEEEEvRNS_14TensorIteratorEllllllEUliE_EEviT1_)
        .other          _ZN2at6native61_GLOBAL__N__2cc7adc6_23_UnfoldBackwardKernel_cu_9e10b42f_333535_unfold_backward_elementwise_kernelILi128ELi8EZNS1_32_unfold_backward_internal_kernelIN3c107complexIdEEEEvRNS_14TensorIteratorEllllllEUliE_EEviT1_,@"STO_CUDA_ENTRY STV_DEFAULT"
_ZN2at6native61_GLOBAL__N__2cc7adc6_23_UnfoldBackwardKernel_cu_9e10b42f_333535_unfold_backward_elementwise_kernelILi128ELi8EZNS1_32_unfold_backward_internal_kernelIN3c107complexIdEEEEvRNS_14TensorIteratorEllllllEUliE_EEviT1_:
        /* <DEDUP_REMOVED lines=255> */
[----:B------:R-:W-:Y:S02]  /*0ff0*/  IMAD R2, R7, c[0x0][0x3b0], R2 ;  /* 0x0000ec0007027a24 */ /* 0x000fe400078e0202 */
[----:B------:R-:W-:Y:S02]  /*1000*/  @P0 IMAD R9, R3, c[0x0][0x28c], R9 ;  /* 0x0000a30003090a24 */ /* 0x000fe400078e0209 */
[----:B------:R-:W-:Y:S02]  /*1010*/  IMAD R4, R7, c[0x0][0x3b4], R4 ;  /* 0x0000ed0007047a24 */ /* 0x000fe400078e0204 */
[----:B------:R-:W-:-:S02]  /*1020*/  @P0 IMAD R0, R9, c[0x0][0x3b8], R0 ;  /* 0x0000ee0009000a24 */ /* 0x000fc400078e0200 */
[C---:B------:R-:W-:Y:S02]  /*1030*/  @P0 IMAD R2, R9.reuse, c[0x0][0x3bc], R2 ;  /* 0x0000ef0009020a24 */ /* 0x040fe400078e0202 */
[----:B------:R-:W-:-:S05]  /*1040*/  @P0 IMAD R4, R9, c[0x0][0x3c0], R4 ;  /* 0x0000f00009040a24 */ /* 0x000fca00078e0204 */
.L_x_482:
        /* <DEDUP_REMOVED lines=18> */
[----:B------:R-:W-:Y:S05]  /*1170*/  CALL.REL.NOINC `($__internal_4_$__cuda_sm20_div_s64) ;  /* 0x0000e9a000007944 */ /* 0x000fea0003c00000 */
[----:B------:R-:W-:Y:S05]  /*1180*/  BRA `(.L_x_484) ;  /* 0x0000013000007947 */ /* 0x000fea0003800000 */
.L_x_485:
[----:B------:R-:W0:Y:S01]  /*1190*/  I2F.U32.RP R3, c[0x0][0x3e8] ;  /* 0x0000fa0000037b06 */ /* 0x000e220000209000 */
[----:B------:R-:W-:Y:S01]  /*11a0*/  ISETP.NE.U32.AND P2, PT, RZ, c[0x0][0x3e8], PT ;  /* 0x0000fa00ff007a0c */ /* 0x000fe20003f45070 */
[----:B------:R-:W-:-:S06]  /*11b0*/  IMAD.MOV.U32 R11, RZ, RZ, RZ ;  /* 0x000000ffff0b7224 */ /* 0x000fcc00078e00ff */
        /* <DEDUP_REMOVED lines=16> */
.L_x_484:
[----:B------:R-:W-:Y:S05]  /*12c0*/  BSYNC B1 ;  /* 0x0000000000017941 */ /* 0x000fea0003800000 */
.L_x_483:
[----:B------:R-:W-:Y:S01]  /*12d0*/  IMAD R3, R11, c[0x0][0x3e8], RZ ;  /* 0x0000fa000b037a24 */ /* 0x000fe200078e02ff */
[----:B------:R-:W-:Y:S01]  /*12e0*/  BSSY B1, `(.L_x_486) ;  /* 0x000002a000017945 */ /* 0x000fe20003800000 */
[----:B------:R-:W-:-:S04]  /*12f0*/  IMAD.WIDE.U32 R4, R10, c[0x0][0x3e8], RZ ;  /* 0x0000fa000a047a25 */ /* 0x000fc800078e00ff */
[----:B------:R-:W-:Y:S01]  /*1300*/  IMAD R9, R10, c[0x0][0x3ec], R3 ;  /* 0x0000fb000a097a24 */ /* 0x000fe200078e0203 */
[----:B------:R-:W-:-:S04]  /*1310*/  IADD3 R3, P1, R4, c[0x0][0x3e0], RZ ;  /* 0x0000f80004037a10 */ /* 0x000fc80007f3e0ff */
[----:B------:R-:W-:Y:S02]  /*1320*/  IADD3 R5, R5, R9, RZ ;  /* 0x0000000905057210 */ /* 0x000fe40007ffe0ff */
[----:B------:R-:W-:Y:S02]  /*1330*/  ISETP.GE.U32.AND P0, PT, R6, R3, PT ;  /* 0x000000030600720c */ /* 0x000fe40003f06070 */
[----:B------:R-:W-:Y:S02]  /*1340*/  IADD3.X R3, R5, c[0x0][0x3e4], RZ, P1, !PT ;  /* 0x0000f90005037a10 */ /* 0x000fe40000ffe4ff */
[----:B------:R-:W-:Y:S02]  /*1350*/  ISETP.GT.U32.AND P1, PT, R4, R6, PT ;  /* 0x000000060400720c */ /* 0x000fe40003f24070 */
[C---:B------:R-:W-:Y:S02]  /*1360*/  ISETP.GE.AND.EX P0, PT, R7.reuse, R3, PT, P0 ;  /* 0x000000030700720c */ /* 0x040fe40003f06300 */
[----:B------:R-:W-:-:S02]  /*1370*/  LOP3.LUT R4, R7, c[0x0][0x3ec], RZ, 0xfc, !PT ;  /* 0x0000fb0007047a12 */ /* 0x000fc400078efcff */
        /* <DEDUP_REMOVED lines=11> */
[----:B------:R-:W-:Y:S05]  /*1430*/  CALL.REL.NOINC `($__internal_4_$__cuda_sm20_div_s64) ;  /* 0x0000e6e000007944 */ /* 0x000fea0003c00000 */
[----:B------:R-:W-:Y:S05]  /*1440*/  BRA `(.L_x_488) ;  /* 0x0000013000007947 */ /* 0x000fea0003800000 */
.L_x_487:
        /* <DEDUP_REMOVED lines=19> */
.L_x_488:
[----:B------:R-:W-:Y:S05]  /*1580*/  BSYNC B1 ;  /* 0x0000000000017941 */ /* 0x000fea0003800000 */
.L_x_486:
        /* <DEDUP_REMOVED lines=12> */
[----:B------:R-:W5:Y:S01]  /*1650*/  LDG.E.128 R20, [R20.64] ;  /* 0x0000000a14147981 */ /* 0x000f62000c1e1d00 */
[----:B------:R-:W-:Y:S01]  /*1660*/  ISETP.GT.U32.AND P0, PT, R5, R4, PT ;  /* 0x000000040500720c */ /* 0x000fe20003f04070 */
[----:B------:R-:W-:Y:S01]  /*1670*/  BSSY B2, `(.L_x_491) ;  /* 0x0000051000027945 */ /* 0x000fe20003800000 */
[----:B------:R-:W-:Y:S02]  /*1680*/  IMAD.MOV.U32 R19, RZ, RZ, R3 ;  /* 0x000000ffff137224 */ /* 0x000fe400078e0003 */
        /* <DEDUP_REMOVED lines=10> */
[----:B------:R-:W-:Y:S02]  /*1730*/  IADD3 R16, P2, R0, c[0x0][0x3c8], RZ ;  /* 0x0000f20000107a10 */ /* 0x000fe40007f5e0ff */
[----:B------:R-:W-:Y:S02]  /*1740*/  ISETP.GE.U32.AND.EX P0, PT, R8, RZ, PT, P0 ;  /* 0x000000ff0800720c */ /* 0x000fe40003f06100 */
[----:B------:R-:W-:Y:S01]  /*1750*/  MOV R0, R4 ;  /* 0x0000000400007202 */ /* 0x000fe20000000f00 */
[----:B------:R-:W-:-:S06]  /*1760*/  IMAD.X R17, RZ, RZ, c[0x0][0x3cc], P2 ;  /* 0x0000f300ff117624 */ /* 0x000fcc00010e06ff */
[----:B------:R-:W-:Y:S05]  /*1770*/  @!P1 BRA `(.L_x_492) ;  /* 0x0000040000009947 */ /* 0x000fea0003800000 */
[----:B------:R-:W-:Y:S01]  /*1780*/  IADD3 R11, P1, RZ, -R4, RZ ;  /* 0x80000004ff0b7210 */ /* 0x000fe20007f3e0ff */
        /* <DEDUP_REMOVED lines=8> */
[----:B------:R-:W-:Y:S02]  /*1810*/  IMAD R11, R11, c[0x0][0x3ec], R0 ;  /* 0x0000fb000b0b7a24 */ /* 0x000fe400078e0200 */
[----:B------:R-:W-:Y:S01]  /*1820*/  IMAD.MOV.U32 R12, RZ, RZ, R14 ;  /* 0x000000ffff0c7224 */ /* 0x000fe200078e000e */
[----:B------:R-:W-:Y:S01]  /*1830*/  IADD3 R13, R15, R13, RZ ;  /* 0x0000000d0f0d7210 */ /* 0x000fe20007ffe0ff */
[----:B------:R-:W-:-:S04]  /*1840*/  IMAD.IADD R0, R9, 0x1, R11 ;  /* 0x0000000109007824 */ /* 0x000fc800078e020b */
[----:B------:R-:W-:Y:S02]  /*1850*/  IMAD R9, R0, c[0x0][0x400], RZ ;  /* 0x0001000000097a24 */ /* 0x000fe400078e02ff */
[----:B------:R-:W-:-:S04]  /*1860*/  IMAD.WIDE.U32 R10, R8, c[0x0][0x400], R12 ;  /* 0x00010000080a7a25 */ /* 0x000fc800078e000c */
[----:B------:R-:W-:Y:S01]  /*1870*/  IMAD R9, R8, c[0x0][0x404], R9 ;  /* 0x0001010008097a24 */ /* 0x000fe200078e0209 */
[----:B------:R-:W-:-:S03]  /*1880*/  LEA R8, P1, R10, R24, 0x4 ;  /* 0x000000180a087211 */ /* 0x000fc600078220ff */
[----:B------:R-:W-:-:S05]  /*1890*/  IMAD.IADD R0, R11, 0x1, R9 ;  /* 0x000000010b007824 */ /* 0x000fca00078e0209 */
[----:B------:R-:W-:-:S06]  /*18a0*/  LEA.HI.X R9, R10, R25, R0, 0x4, P1 ;  /* 0x000000190a097211 */ /* 0x000fcc00008f2400 */
[----:B------:R-:W2:Y:S01]  /*18b0*/  LDG.E.128.CONSTANT R8, [R8.64] ;  /* 0x0000000a08087981 */ /* 0x000ea2000c1e9d00 */
[----:B------:R-:W-:Y:S02]  /*18c0*/  ISETP.NE.U32.AND P1, PT, R26, 0x1, PT ;  /* 0x000000011a00780c */ /* 0x000fe40003f25070 */
[----:B------:R-:W-:Y:S02]  /*18d0*/  IADD3 R0, P2, R4, 0x1, RZ ;  /* 0x0000000104007810 */ /* 0x000fe40007f5e0ff */
[----:B------:R-:W-:Y:S02]  /*18e0*/  ISETP.NE.AND.EX P1, PT, RZ, RZ, PT, P1 ;  /* 0x000000ffff00720c */ /* 0x000fe40003f25310 */
[----:B------:R-:W-:Y:S01]  /*18f0*/  IADD3.X R19, RZ, R3, RZ, P2, !PT ;  /* 0x00000003ff137210 */ /* 0x000fe200017fe4ff */
[----:B--2--5:R0:W1:-:S04]  /*1900*/  DADD R20, R20, R8 ;  /* 0x0000000014147229 */ /* 0x0240480000000008 */
[----:B------:R0:W2:-:S06]  /*1910*/  DADD R22, R22, R10 ;  /* 0x0000000016167229 */ /* 0x00008c000000000a */
[----:B------:R-:W-:Y:S05]  /*1920*/  @!P1 BRA `(.L_x_492) ;  /* 0x0000025000009947 */ /* 0x000fea0003800000 */
[----:B-1----:R-:W-:Y:S01]  /*1930*/  ISETP.NE.U32.AND P1, PT, R26, 0x2, PT ;  /* 0x000000021a00780c */ /* 0x002fe20003f25070 */
[----:B0-----:R-:W-:Y:S01]  /*1940*/  IMAD R9, R3, c[0x0][0x3e8], RZ ;  /* 0x0000fa0003097a24 */ /* 0x001fe200078e02ff */
[----:B------:R-:W-:Y:S01]  /*1950*/  IADD3 R8, P5, R14, c[0x0][0x3f8], RZ ;  /* 0x0000fe000e087a10 */ /* 0x000fe20007fbe0ff */
[----:B------:R-:W-:Y:S01]  /*1960*/  IMAD.MOV.U32 R11, RZ, RZ, c[0x0][0x3e8] ;  /* 0x0000fa00ff0b7624 */ /* 0x000fe200078e00ff */
[----:B------:R-:W-:Y:S01]  /*1970*/  ISETP.NE.AND.EX P1, PT, RZ, RZ, PT, P1 ;  /* 0x000000ffff00720c */ /* 0x000fe20003f25310 */
[----:B------:R-:W-:Y:S02]  /*1980*/  IMAD R9, R4, c[0x0][0x3ec], R9 ;  /* 0x0000fb0004097a24 */ /* 0x000fe400078e0209 */
[----:B------:R-:W-:-:S05]  /*1990*/  IMAD.WIDE.U32 R10, R11, R4, c[0x0][0x3e8] ;  /* 0x0000fa000b0a7625 */ /* 0x000fca00078e0004 */
[----:B------:R-:W-:Y:S02]  /*19a0*/  IADD3 R11, R11, R9, RZ ;  /* 0x000000090b0b7210 */ /* 0x000fe40007ffe0ff */
[C---:B------:R-:W-:Y:S02]  /*19b0*/  IADD3 R19, P4, R6.reuse, -R10, RZ ;  /* 0x8000000a06137210 */ /* 0x040fe40007f9e0ff */
[----:B------:R-:W-:Y:S02]  /*19c0*/  IADD3.X R9, R13, c[0x0][0x3fc], RZ, P5, !PT ;  /* 0x0000ff000d097a10 */ /* 0x000fe40002ffe4ff */
[----:B------:R-:W-:Y:S01]  /*19d0*/  @P1 IADD3 R15, P2, P3, R6, -c[0x0][0x3e8], -R10 ;  /* 0x8000fa00060f1a10 */ /* 0x000fe20007b5e80a */
[C-C-:B------:R-:W-:Y:S01]  /*19e0*/  IMAD.X R12, R7.reuse, 0x1, ~R11.reuse, P4 ;  /* 0x00000001070c7824 */ /* 0x140fe200020e0e0b */
[----:B------:R-:W-:Y:S02]  /*19f0*/  @P1 IADD3 R10, P5, R8, c[0x0][0x3f8], RZ ;  /* 0x0000fe00080a1a10 */ /* 0x000fe40007fbe0ff */
[----:B------:R-:W-:Y:S01]  /*1a00*/  @P1 IADD3.X R0, R7, ~c[0x0][0x3ec], ~R11, P2, P3 ;  /* 0x8000fb0007001a10 */ /* 0x000fe200017e6c0b */
[----:B------:R-:W-:Y:S01]  /*1a10*/  IMAD R12, R12, c[0x0][0x400], RZ ;  /* 0x000100000c0c7a24 */ /* 0x000fe200078e02ff */
[----:B------:R-:W-:Y:S01]  /*1a20*/  @P1 IADD3.X R11, R9, c[0x0][0x3fc], RZ, P5, !PT ;  /* 0x0000ff00090b1a10 */ /* 0x000fe20002ffe4ff */
[----:B------:R-:W-:-:S04]  /*1a30*/  IMAD.WIDE.U32 R8, R19, c[0x0][0x400], R8 ;  /* 0x0001000013087a25 */ /* 0x000fc800078e0008 */
[----:B------:R-:W-:Y:S01]  /*1a40*/  @P1 IMAD R0, R0, c[0x0][0x400], RZ ;  /* 0x0001000000001a24 */ /* 0x000fe200078e02ff */
[----:B------:R-:W-:Y:S01]  /*1a50*/  LEA R26, P2, R8, R24, 0x4 ;  /* 0x00000018081a7211 */ /* 0x000fe200078420ff */
[----:B------:R-:W-:Y:S02]  /*1a60*/  IMAD R19, R19, c[0x0][0x404], R12 ;  /* 0x0001010013137a24 */ /* 0x000fe400078e020c */
[----:B------:R-:W-:-:S03]  /*1a70*/  @P1 IMAD.WIDE.U32 R10, R15, c[0x0][0x400], R10 ;  /* 0x000100000f0a1a25 */ /* 0x000fc600078e000a */
[----:B------:R-:W-:Y:S01]  /*1a80*/  IADD3 R9, R9, R19, RZ ;  /* 0x0000001309097210 */ /* 0x000fe20007ffe0ff */
[----:B------:R-:W-:Y:S01]  /*1a90*/  @P1 IMAD R15, R15, c[0x0][0x404], R0 ;  /* 0x000101000f0f1a24 */ /* 0x000fe200078e0200 */
[----:B------:R-:W-:Y:S02]  /*1aa0*/  @P1 LEA R12, P3, R10, R24, 0x4 ;  /* 0x000000180a0c1211 */ /* 0x000fe400078620ff */
[----:B------:R-:W-:Y:S01]  /*1ab0*/  LEA.HI.X R27, R8, R25, R9, 0x4, P2 ;  /* 0x00000019081b7211 */ /* 0x000fe200010f2409 */
[----:B------:R-:W-:-:S05]  /*1ac0*/  @P1 IMAD.IADD R0, R11, 0x1, R15 ;  /* 0x000000010b001824 */ /* 0x000fca00078e020f */
[----:B------:R-:W-:Y:S02]  /*1ad0*/  @P1 LEA.HI.X R13, R10, R25, R0, 0x4, P3 ;  /* 0x000000190a0d1211 */ /* 0x000fe400018f2400 */
[----:B------:R-:W3:Y:S04]  /*1ae0*/  LDG.E.128.CONSTANT R8, [R26.64] ;  /* 0x0000000a1a087981 */ /* 0x000ee8000c1e9d00 */
[----:B------:R-:W4:Y:S01]  /*1af0*/  @P1 LDG.E.128.CONSTANT R12, [R12.64] ;  /* 0x0000000a0c0c1981 */ /* 0x000f22000c1e9d00 */
[C---:B------:R-:W-:Y:S02]  /*1b00*/  IADD3 R0, P2, R4.reuse, 0x2, RZ ;  /* 0x0000000204007810 */ /* 0x040fe40007f5e0ff */
[----:B------:R-:W-:Y:S02]  /*1b10*/  @P1 IADD3 R0, P3, R4, 0x3, RZ ;  /* 0x0000000304001810 */ /* 0x000fe40007f7e0ff */
[----:B------:R-:W-:-:S03]  /*1b20*/  IADD3.X R19, RZ, R3, RZ, P2, !PT ;  /* 0x00000003ff137210 */ /* 0x000fc600017fe4ff */
[----:B------:R-:W-:Y:S01]  /*1b30*/  @P1 IMAD.X R19, RZ, RZ, R3, P3 ;  /* 0x000000ffff131224 */ /* 0x000fe200018e0603 */
[----:B---3--:R-:W4:-:S04]  /*1b40*/  DADD R20, R20, R8 ;  /* 0x0000000014147229 */ /* 0x008f080000000008 */
[----:B--2---:R-:W0:-:S04]  /*1b50*/  DADD R22, R22, R10 ;  /* 0x0000000016167229 */ /* 0x004e08000000000a */
[----:B----4-:R1:W2:-:S04]  /*1b60*/  @P1 DADD R20, R20, R12 ;  /* 0x0000000014141229 */ /* 0x010288000000000c */
[----:B0-----:R1:W0:-:S06]  /*1b70*/  @P1 DADD R22, R22, R14 ;  /* 0x0000000016161229 */ /* 0x00120c000000000e */
.L_x_492:
[----:B-12---:R-:W-:Y:S05]  /*1b80*/  BSYNC B2 ;  /* 0x0000000000027941 */ /* 0x006fea0003800000 */
.L_x_491:
[----:B------:R-:W-:Y:S01]  /*1b90*/  BSSY B2, `(.L_x_493) ;  /* 0x000003f000027945 */ /* 0x000fe20003800000 */
[----:B------:R-:W-:Y:S05]  /*1ba0*/  @!P0 BRA `(.L_x_494) ;  /* 0x000003d000008947 */ /* 0x000fea0003800000 */
[----:B------:R-:W-:Y:S01]  /*1bb0*/  IADD3 R4, P0, RZ, -R0, RZ ;  /* 0x80000000ff047210 */ /* 0x000fe20007f1e0ff */
[----:B------:R-:W-:Y:S01]  /*1bc0*/  ULDC.64 UR8, c[0x0][0x3e8] ;  /* 0x0000fa0000087ab9 */ /* 0x000fe20000000a00 */
[----:B------:R-:W-:Y:S01]  /*1bd0*/  MOV R33, c[0x0][0x3f8] ;  /* 0x0000fe0000217a02 */ /* 0x000fe20000000f00 */
[----:B------:R-:W-:Y:S01]  /*1be0*/  ULDC.64 UR12, c[0x0][0x400] ;  /* 0x00010000000c7ab9 */ /* 0x000fe20000000a00 */
[----:B------:R-:W-:Y:S01]  /*1bf0*/  IADD3.X R3, RZ, ~R19, RZ, P0, !PT ;  /* 0x80000013ff037210 */ /* 0x000fe200007fe4ff */
[----:B0-----:R-:W-:Y:S01]  /*1c00*/  IMAD.WIDE.U32 R10, R4, c[0x0][0x3e8], R6 ;  /* 0x0000fa00040a7a25 */ /* 0x001fe200078e0006 */
        /* <DEDUP_REMOVED lines=8> */
[----:B------:R-:W-:Y:S01]  /*1c90*/  IMAD.WIDE.U32 R6, R0, c[0x0][0x3f8], RZ ;  /* 0x0000fe0000067a25 */ /* 0x000fe200078e00ff */
[----:B------:R-:W-:-:S03]  /*1ca0*/  USHF.L.U64.HI UR4, UR4, 0x4, UR5 ;  /* 0x0000000404047899 */ /* 0x000fc60008010205 */
[----:B------:R-:W-:Y:S01]  /*1cb0*/  IMAD.IADD R4, R11, 0x1, R3 ;  /* 0x000000010b047824 */ /* 0x000fe200078e0203 */
[----:B------:R-:W-:-:S03]  /*1cc0*/  SHF.L.U32 R3, R8, 0x4, RZ ;  /* 0x0000000408037819 */ /* 0x000fc600000006ff */
[----:B------:R-:W-:Y:S01]  /*1cd0*/  IMAD R11, R4, c[0x0][0x400], RZ ;  /* 0x00010000040b7a24 */ /* 0x000fe200078e02ff */
[----:B------:R-:W-:Y:S01]  /*1ce0*/  LEA R3, P0, R6, R3, 0x4 ;  /* 0x0000000306037211 */ /* 0x000fe200078020ff */
[----:B------:R-:W-:Y:S02]  /*1cf0*/  IMAD.MOV.U32 R4, RZ, RZ, 0x4 ;  /* 0x00000004ff047424 */ /* 0x000fe400078e00ff */
[----:B------:R-:W-:Y:S01]  /*1d00*/  IMAD R11, R10, c[0x0][0x404], R11 ;  /* 0x000101000a0b7a24 */ /* 0x000fe200078e020b */
[----:B------:R-:W-:Y:S01]  /*1d10*/  IADD3 R2, P1, P2, R3, c[0x0][0x3d0], R2 ;  /* 0x0000f40003027a10 */ /* 0x000fe20007a3e002 */
[----:B------:R-:W-:Y:S02]  /*1d20*/  IMAD R3, R19, c[0x0][0x3f8], RZ ;  /* 0x0000fe0013037a24 */ /* 0x000fe400078e02ff */
[----:B------:R-:W-:Y:S02]  /*1d30*/  IMAD.IADD R9, R9, 0x1, R11 ;  /* 0x0000000109097824 */ /* 0x000fe400078e020b */
[----:B------:R-:W-:-:S03]  /*1d40*/  IMAD R3, R0, c[0x0][0x3fc], R3 ;  /* 0x0000ff0000037a24 */ /* 0x000fc600078e0203 */
[----:B------:R-:W-:Y:S02]  /*1d50*/  SHF.L.U64.HI R9, R8, 0x4, R9 ;  /* 0x0000000408097819 */ /* 0x000fe40000010209 */
[----:B------:R-:W-:Y:S02]  /*1d60*/  IADD3 R3, R7, R3, RZ ;  /* 0x0000000307037210 */ /* 0x000fe40007ffe0ff */
[C---:B------:R-:W-:Y:S02]  /*1d70*/  LEA R7, P3, R33.reuse, -UR7, 0x4 ;  /* 0x8000000721077c11 */ /* 0x040fe4000f8620ff */
[----:B------:R-:W-:Y:S02]  /*1d80*/  SHF.L.U64.HI R33, R33, R4, c[0x0][0x3fc] ;  /* 0x0000ff0021217619 */ /* 0x000fe40000010204 */
[----:B------:R-:W-:Y:S02]  /*1d90*/  LEA.HI.X R6, R6, R9, R3, 0x4, P0 ;  /* 0x0000000906067211 */ /* 0x000fe400000f2403 */
[----:B------:R-:W-:-:S02]  /*1da0*/  IADD3.X R33, R33, ~UR4, RZ, P3, !PT ;  /* 0x8000000421217c10 */ /* 0x000fc40009ffe4ff */
[----:B------:R-:W-:Y:S02]  /*1db0*/  IADD3.X R35, R6, c[0x0][0x3d4], RZ, P1, P2 ;  /* 0x0000f50006237a10 */ /* 0x000fe40000fe44ff */
.L_x_495:
[----:B------:R-:W-:Y:S01]  /*1dc0*/  IADD3 R12, P0, R2, R7, RZ ;  /* 0x00000007020c7210 */ /* 0x000fe20007f1e0ff */
[----:B------:R-:W-:-:S03]  /*1dd0*/  IMAD.MOV.U32 R34, RZ, RZ, R2 ;  /* 0x000000ffff227224 */ /* 0x000fc600078e0002 */
[----:B------:R-:W-:Y:S02]  /*1de0*/  IADD3.X R13, R35, R33, RZ, P0, !PT ;  /* 0x00000021230d7210 */ /* 0x000fe400007fe4ff */
[----:B-1----:R-:W2:Y:S01]  /*1df0*/  LDG.E.128.CONSTANT R8, [R34.64] ;  /* 0x0000000a22087981 */ /* 0x002ea2000c1e9d00 */
[----:B------:R-:W-:-:S05]  /*1e00*/  IADD3 R24, P0, R12, R7, RZ ;  /* 0x000000070c187210 */ /* 0x000fca0007f1e0ff */
[----:B------:R-:W-:Y:S02]  /*1e10*/  IMAD.X R25, R13, 0x1, R33, P0 ;  /* 0x000000010d197824 */ /* 0x000fe400000e0621 */
[----:B------:R-:W3:Y:S01]  /*1e20*/  LDG.E.128.CONSTANT R12, [R12.64] ;  /* 0x0000000a0c0c7981 */ /* 0x000ee2000c1e9d00 */
[----:B------:R-:W-:-:S04]  /*1e30*/  IADD3 R2, P0, R24, R7, RZ ;  /* 0x0000000718027210 */ /* 0x000fc80007f1e0ff */
[----:B------:R-:W-:Y:S02]  /*1e40*/  IADD3.X R3, R25, R33, RZ, P0, !PT ;  /* 0x0000002119037210 */ /* 0x000fe400007fe4ff */
[----:B------:R-:W4:Y:S04]  /*1e50*/  LDG.E.128.CONSTANT R24, [R24.64] ;  /* 0x0000000a18187981 */ /* 0x000f28000c1e9d00 */
[----:B0-----:R0:W4:Y:S01]  /*1e60*/  LDG.E.128.CONSTANT R28, [R2.64] ;  /* 0x0000000a021c7981 */ /* 0x001122000c1e9d00 */
[C---:B------:R-:W-:Y:S02]  /*1e70*/  IADD3 R4, P1, R0.reuse, 0x3, RZ ;  /* 0x0000000300047810 */ /* 0x040fe40007f3e0ff */
[----:B------:R-:W-:Y:S02]  /*1e80*/  IADD3 R0, P2, R0, 0x4, RZ ;  /* 0x0000000400007810 */ /* 0x000fe40007f5e0ff */
[----:B------:R-:W-:Y:S01]  /*1e90*/  ISETP.GE.U32.AND P0, PT, R4, R5, PT ;  /* 0x000000050400720c */ /* 0x000fe20003f06070 */
[----:B--2--5:R-:W3:-:S04]  /*1ea0*/  DADD R8, R8, R20 ;  /* 0x0000000008087229 */ /* 0x024ec80000000014 */
[----:B------:R-:W1:-:S04]  /*1eb0*/  DADD R10, R10, R22 ;  /* 0x000000000a0a7229 */ /* 0x000e480000000016 */
[----:B---3--:R2:W4:Y:S02]  /*1ec0*/  DADD R8, R8, R12 ;  /* 0x0000000008087229 */ /* 0x008524000000000c */
[----:B--2---:R-:W-:Y:S01]  /*1ed0*/  IMAD.X R13, RZ, RZ, R19, P1 ;  /* 0x000000ffff0d7224 */ /* 0x004fe200008e0613 */
[----:B0-----:R-:W-:Y:S01]  /*1ee0*/  IADD3 R2, P1, R2, R7, RZ ;  /* 0x0000000702027210 */ /* 0x001fe20007f3e0ff */
[----:B-1----:R-:W0:Y:S01]  /*1ef0*/  DADD R10, R10, R14 ;  /* 0x000000000a0a7229 */ /* 0x002e22000000000e */
[----:B------:R-:W-:Y:S02]  /*1f00*/  IADD3.X R19, RZ, R19, RZ, P2, !PT ;  /* 0x00000013ff137210 */ /* 0x000fe400017fe4ff */
[----:B------:R-:W-:Y:S01]  /*1f10*/  ISETP.GE.AND.EX P0, PT, R13, R18, PT, P0 ;  /* 0x000000120d00720c */ /* 0x000fe20003f06300 */
[----:B----4-:R-:W1:Y:S01]  /*1f20*/  DADD R8, R8, R24 ;  /* 0x0000000008087229 */ /* 0x010e620000000018 */
[----:B------:R-:W-:-:S03]  /*1f30*/  IMAD.X R35, R3, 0x1, R33, P1 ;  /* 0x0000000103237824 */ /* 0x000fc600008e0621 */
[----:B0-----:R-:W0:-:S04]  /*1f40*/  DADD R10, R10, R26 ;  /* 0x000000000a0a7229 */ /* 0x001e08000000001a */
[----:B-1----:R1:W2:-:S04]  /*1f50*/  DADD R20, R8, R28 ;  /* 0x0000000008147229 */ /* 0x002288000000001c */
[----:B0-----:R1:W0:Y:S01]  /*1f60*/  DADD R22, R10, R30 ;  /* 0x000000000a167229 */ /* 0x001222000000001e */
[----:B--2---:R-:W-:Y:S05]  /*1f70*/  @!P0 BRA `(.L_x_495) ;  /* 0xfffffe4000008947 */ /* 0x004fea000383ffff */
.L_x_494:
[----:B------:R-:W-:Y:S05]  /*1f80*/  BSYNC B2 ;  /* 0x0000000000027941 */ /* 0x000fea0003800000 */
.L_x_493:
[----:B0----5:R0:W-:Y:S02]  /*1f90*/  STG.E.128 [R16.64], R20 ;  /* 0x0000001410007986 */ /* 0x0211e4000c101d0a */
.L_x_490:
[----:B------:R-:W-:Y:S05]  /*1fa0*/  BSYNC B1 ;  /* 0x0000000000017941 */ /* 0x000fea0003800000 */
.L_x_489:
[----:B------:R-:W2:Y:S04]  /*1fb0*/  S2R R0, SR_TID.X ;  /* 0x0000000000007919 */ /* 0x000ea80000002100 */
[----:B------:R-:W2:Y:S02]  /*1fc0*/  S2R R3, SR_CTAID.X ;  /* 0x0000000000037919 */ /* 0x000ea40000002500 */
[----:B--2---:R-:W-:-:S04]  /*1fd0*/  LEA R3, R3, R0, 0xa ;  /* 0x0000000003037211 */ /* 0x004fc800078e50ff */
[----:B------:R-:W-:Y:S02]  /*1fe0*/  IADD3 R3, R3, 0x80, RZ ;  /* 0x0000008003037810 */ /* 0x000fe40007ffe0ff */
.L_x_481:
[----:B------:R-:W-:Y:S05]  /*1ff0*/  BSYNC B0 ;  /* 0x0000000000007941 */ /* 0x000fea0003800000 */
.L_x_480:
        /* <DEDUP_REMOVED lines=10> */
[----:B-1----:R-:W-:-:S04]  /*20a0*/  IMAD.HI.U32 R8, R3, c[0x0][0x170], R2 ;  /* 0x00005c0003087a27 */ /* 0x002fc800078e0002 */
        /* <DEDUP_REMOVED lines=246> */
.L_x_499:
[----:B0-----:R-:W-:-:S05]  /*3010*/  IADD3 R20, P0, R0, c[0x0][0x3d8], RZ ;  /* 0x0000f60000147a10 */ /* 0x001fca0007f1e0ff */
[----:B------:R-:W-:-:S06]  /*3020*/  IMAD.X R21, RZ, RZ, c[0x0][0x3dc], P0 ;  /* 0x0000f700ff157624 */ /* 0x000fcc00000e06ff */
[----:B------:R-:W2:Y:S01]  /*3030*/  LDG.E.64.CONSTANT R20, [R20.64] ;  /* 0x0000000a14147981 */ /* 0x000ea2000c1e9b00 */
[----:B------:R-:W-:Y:S01]  /*3040*/  IADD3 R24, P1, R4, c[0x0][0x3c8], RZ ;  /* 0x0000f20004187a10 */ /* 0x000fe20007f3e0ff */
[----:B------:R-:W-:Y:S03]  /*3050*/  BSSY B2, `(.L_x_500) ;  /* 0x0000023000027945 */ /* 0x000fe60003800000 */
[----:B------:R-:W-:Y:S02]  /*3060*/  IADD3.X R25, RZ, c[0x0][0x3cc], RZ, P1, !PT ;  /* 0x0000f300ff197a10 */ /* 0x000fe40000ffe4ff */
[----:B--2---:R-:W-:-:S04]  /*3070*/  ISETP.GT.U32.AND P0, PT, R20, c[0x0][0x3e0], PT ;  /* 0x0000f80014007a0c */ /* 0x004fc80003f04070 */
[----:B------:R-:W-:-:S13]  /*3080*/  ISETP.GT.AND.EX P0, PT, R21, c[0x0][0x3e4], PT, P0 ;  /* 0x0000f90015007a0c */ /* 0x000fda0003f04300 */
[----:B-1----:R-:W-:Y:S01]  /*3090*/  @!P0 CS2R R10, SRZ ;  /* 0x00000000000a8805 */ /* 0x002fe2000001ff00 */
        /* <DEDUP_REMOVED lines=9> */
[----:B------:R-:W-:Y:S05]  /*3130*/  CALL.REL.NOINC `($__internal_4_$__cuda_sm20_div_s64) ;  /* 0x0000c9e000007944 */ /* 0x000fea0003c00000 */
[----:B------:R-:W-:Y:S05]  /*3140*/  BRA `(.L_x_501) ;  /* 0x0000013000007947 */ /* 0x000fea0003800000 */
.L_x_502:
[----:B------:R-:W0:Y:S01]  /*3150*/  I2F.U32.RP R2, c[0x0][0x3e8] ;  /* 0x0000fa0000027b06 */ /* 0x000e220000209000 */
[----:B------:R-:W-:Y:S02]  /*3160*/  ISETP.NE.U32.AND P2, PT, RZ, c[0x0][0x3e8], PT ;  /* 0x0000fa00ff007a0c */ /* 0x000fe40003f45070 */
[----:B------:R-:W-:-:S05]  /*3170*/  MOV R11, RZ ;  /* 0x000000ff000b7202 */ /* 0x000fca0000000f00 */
        /* <DEDUP_REMOVED lines=16> */
.L_x_501:
[----:B------:R-:W-:Y:S05]  /*3280*/  BSYNC B2 ;  /* 0x0000000000027941 */ /* 0x000fea0003800000 */
.L_x_500:
        /* <DEDUP_REMOVED lines=22> */
[----:B------:R-:W-:Y:S05]  /*33f0*/  CALL.REL.NOINC `($__internal_4_$__cuda_sm20_div_s64) ;  /* 0x0000c72000007944 */ /* 0x000fea0003c00000 */
[----:B------:R-:W-:Y:S05]  /*3400*/  BRA `(.L_x_505) ;  /* 0x0000013000007947 */ /* 0x000fea0003800000 */
.L_x_504:
        /* <DEDUP_REMOVED lines=19> */
.L_x_505:
[----:B------:R-:W-:Y:S05]  /*3540*/  BSYNC B2 ;  /* 0x0000000000027941 */ /* 0x000fea0003800000 */
.L_x_503:
        /* <DEDUP_REMOVED lines=23> */
[----:B------:R-:W-:Y:S01]  /*36c0*/  ISETP.GE.U32.AND P0, PT, R5, 0x3, PT ;  /* 0x000000030500780c */ /* 0x000fe20003f06070 */
[----:B------:R-:W-:Y:S01]  /*36d0*/  IMAD.X R5, R7, 0x1, ~R0, P2 ;  /* 0x0000000107057824 */ /* 0x000fe200010e0e00 */
[----:B------:R-:W-:-:S02]  /*36e0*/  ISETP.NE.U32.AND P1, PT, R15, RZ, PT ;  /* 0x000000ff0f00720c */ /* 0x000fc40003f25070 */
[----:B------:R-:W-:Y:S02]  /*36f0*/  IADD3 R28, P2, R4, c[0x0][0x3c8], RZ ;  /* 0x0000f200041c7a10 */ /* 0x000fe40007f5e0ff */
[----:B------:R-:W-:Y:S02]  /*3700*/  ISETP.NE.AND.EX P1, PT, RZ, RZ, PT, P1 ;  /* 0x000000ffff00720c */ /* 0x000fe40003f25310 */
[----:B------:R-:W-:Y:S02]  /*3710*/  ISETP.GE.U32.AND.EX P0, PT, R5, RZ, PT, P0 ;  /* 0x000000ff0500720c */ /* 0x000fe40003f06100 */
[----:B------:R-:W-:-:S09]  /*3720*/  IADD3.X R29, RZ, c[0x0][0x3cc], RZ, P2, !PT ;  /* 0x0000f300ff1d7a10 */ /* 0x000fd200017fe4ff */
        /* <DEDUP_REMOVED lines=11> */
[----:B------:R-:W-:Y:S01]  /*37e0*/  IMAD.IADD R13, R5, 0x1, R9 ;  /* 0x00000001050d7824 */ /* 0x000fe200078e0209 */
[----:B------:R-:W-:-:S03]  /*37f0*/  MOV R12, R4 ;  /* 0x00000004000c7202 */ /* 0x000fc60000000f00 */
[----:B------:R-:W-:Y:S02]  /*3800*/  IMAD R7, R7, c[0x0][0x400], RZ ;  /* 0x0001000007077a24 */ /* 0x000fe400078e02ff */
[----:B------:R-:W-:-:S04]  /*3810*/  IMAD.WIDE.U32 R8, R10, c[0x0][0x400], R12 ;  /* 0x000100000a087a25 */ /* 0x000fc800078e000c */
[----:B------:R-:W-:Y:S02]  /*3820*/  IMAD R11, R10, c[0x0][0x404], R7 ;  /* 0x000101000a0b7a24 */ /* 0x000fe400078e0207 */
[----:B------:R-:W-:Y:S01]  /*3830*/  IMAD.X R7, RZ, RZ, c[0x0][0x3d4], P1 ;  /* 0x0000f500ff077624 */ /* 0x000fe200008e06ff */
[----:B------:R-:W-:Y:S02]  /*3840*/  LEA R10, P1, R8, R14, 0x4 ;  /* 0x0000000e080a7211 */ /* 0x000fe400078220ff */
[----:B------:R-:W-:-:S04]  /*3850*/  IADD3 R9, R9, R11, RZ ;  /* 0x0000000b09097210 */ /* 0x000fc80007ffe0ff */
[----:B------:R-:W-:-:S06]  /*3860*/  LEA.HI.X R11, R8, R7, R9, 0x4, P1 ;  /* 0x00000007080b7211 */ /* 0x000fcc00008f2409 */
[----:B------:R-:W2:Y:S01]  /*3870*/  LDG.E.128.CONSTANT R8, [R10.64] ;  /* 0x0000000a0a087981 */ /* 0x000ea2000c1e9d00 */
[----:B------:R-:W-:Y:S02]  /*3880*/  ISETP.NE.U32.AND P1, PT, R15, 0x1, PT ;  /* 0x000000010f00780c */ /* 0x000fe40003f25070 */
[----:B------:R-:W-:Y:S02]  /*3890*/  IADD3 R16, P2, R2, 0x1, RZ ;  /* 0x0000000102107810 */ /* 0x000fe40007f5e0ff */
[----:B------:R-:W-:-:S03]  /*38a0*/  ISETP.NE.AND.EX P1, PT, RZ, RZ, PT, P1 ;  /* 0x000000ffff00720c */ /* 0x000fc60003f25310 */
[----:B------:R-:W-:Y:S01]  /*38b0*/  IMAD.X R18, RZ, RZ, R0, P2 ;  /* 0x000000ffff127224 */ /* 0x000fe200010e0600 */
[----:B--2--5:R0:W1:-:S04]  /*38c0*/  DADD R24, R24, R8 ;  /* 0x0000000018187229 */ /* 0x0240480000000008 */
[----:B------:R0:W2:-:S05]  /*38d0*/  DADD R26, R26, R10 ;  /* 0x000000001a1a7229 */ /* 0x00008a000000000a */
[----:B------:R-:W-:Y:S05]  /*38e0*/  @!P1 BRA `(.L_x_509) ;  /* 0x0000025000009947 */ /* 0x000fea0003800000 */
[----:B-1----:R-:W-:Y:S01]  /*38f0*/  ISETP.NE.U32.AND P1, PT, R15, 0x2, PT ;  /* 0x000000020f00780c */ /* 0x002fe20003f25070 */
[----:B------:R-:W-:Y:S01]  /*3900*/  IMAD R5, R0, c[0x0][0x3e8], RZ ;  /* 0x0000fa0000057a24 */ /* 0x000fe200078e02ff */
[----:B0-----:R-:W-:Y:S02]  /*3910*/  MOV R9, c[0x0][0x3e8] ;  /* 0x0000fa0000097a02 */ /* 0x001fe40000000f00 */
        /* <DEDUP_REMOVED lines=15> */
[----:B------:R-:W-:Y:S02]  /*3a10*/  IMAD R15, R15, c[0x0][0x404], R12 ;  /* 0x000101000f0f7a24 */ /* 0x000fe400078e020c */
[----:B------:R-:W-:-:S04]  /*3a20*/  @P1 IMAD.WIDE.U32 R8, R11, c[0x0][0x400], R8 ;  /* 0x000100000b081a25 */ /* 0x000fc800078e0008 */
[----:B------:R-:W-:Y:S01]  /*3a30*/  @P1 IMAD R13, R11, c[0x0][0x404], R10 ;  /* 0x000101000b0d1a24 */ /* 0x000fe200078e020a */
[-C--:B------:R-:W-:Y:S01]  /*3a40*/  LEA R10, P2, R4, R14.reuse, 0x4 ;  /* 0x0000000e040a7211 */ /* 0x080fe200078420ff */
[----:B------:R-:W-:Y:S01]  /*3a50*/  IMAD.IADD R11, R5, 0x1, R15 ;  /* 0x00000001050b7824 */ /* 0x000fe200078e020f */
[----:B------:R-:W-:Y:S02]  /*3a60*/  @P1 LEA R14, P3, R8, R14, 0x4 ;  /* 0x0000000e080e1211 */ /* 0x000fe400078620ff */
[----:B------:R-:W-:Y:S02]  /*3a70*/  @P1 IADD3 R5, R9, R13, RZ ;  /* 0x0000000d09051210 */ /* 0x000fe40007ffe0ff */
[-C--:B------:R-:W-:Y:S02]  /*3a80*/  LEA.HI.X R11, R4, R7.reuse, R11, 0x4, P2 ;  /* 0x00000007040b7211 */ /* 0x080fe400010f240b */
[----:B------:R-:W-:-:S04]  /*3a90*/  @P1 LEA.HI.X R15, R8, R7, R5, 0x4, P3 ;  /* 0x00000007080f1211 */ /* 0x000fc800018f2405 */
[----:B------:R-:W3:Y:S04]  /*3aa0*/  LDG.E.128.CONSTANT R8, [R10.64] ;  /* 0x0000000a0a087981 */ /* 0x000ee8000c1e9d00 */
[----:B------:R-:W4:Y:S01]  /*3ab0*/  @P1 LDG.E.128.CONSTANT R12, [R14.64] ;  /* 0x0000000a0e0c1981 */ /* 0x000f22000c1e9d00 */
[C---:B------:R-:W-:Y:S02]  /*3ac0*/  IADD3 R16, P2, R2.reuse, 0x2, RZ ;  /* 0x0000000202107810 */ /* 0x040fe40007f5e0ff */
[----:B------:R-:W-:-:S03]  /*3ad0*/  @P1 IADD3 R16, P3, R2, 0x3, RZ ;  /* 0x0000000302101810 */ /* 0x000fc60007f7e0ff */
[----:B------:R-:W-:Y:S01]  /*3ae0*/  IMAD.X R18, RZ, RZ, R0, P2 ;  /* 0x000000ffff127224 */ /* 0x000fe200010e0600 */
[----:B------:R-:W-:Y:S01]  /*3af0*/  @P1 IADD3.X R18, RZ, R0, RZ, P3, !PT ;  /* 0x00000000ff121210 */ /* 0x000fe20001ffe4ff */
[----:B---3--:R-:W4:-:S04]  /*3b00*/  DADD R24, R24, R8 ;  /* 0x0000000018187229 */ /* 0x008f080000000008 */
[----:B--2---:R-:W0:-:S04]  /*3b10*/  DADD R26, R26, R10 ;  /* 0x000000001a1a7229 */ /* 0x004e08000000000a */
[----:B----4-:R1:W2:-:S04]  /*3b20*/  @P1 DADD R24, R24, R12 ;  /* 0x0000000018181229 */ /* 0x010288000000000c */
[----:B0-----:R1:W0:-:S06]  /*3b30*/  @P1 DADD R26, R26, R14 ;  /* 0x000000001a1a1229 */ /* 0x00120c000000000e */
.L_x_509:
[----:B-12---:R-:W-:Y:S05]  /*3b40*/  BSYNC B3 ;  /* 0x0000000000037941 */ /* 0x006fea0003800000 */
.L_x_508:
[----:B------:R-:W-:Y:S01]  /*3b50*/  BSSY B3, `(.L_x_510) ;  /* 0x000003e000037945 */ /* 0x000fe20003800000 */
[----:B------:R-:W-:Y:S05]  /*3b60*/  @!P0 BRA `(.L_x_511) ;  /* 0x000003c000008947 */ /* 0x000fea0003800000 */
[----:B------:R-:W-:Y:S01]  /*3b70*/  IADD3 R5, P0, RZ, -R16, RZ ;  /* 0x80000010ff057210 */ /* 0x000fe20007f1e0ff */
[----:B------:R-:W-:Y:S01]  /*3b80*/  ULDC.64 UR6, c[0x0][0x3e8] ;  /* 0x0000fa0000067ab9 */ /* 0x000fe20000000a00 */
[----:B------:R-:W-:Y:S01]  /*3b90*/  IMAD.MOV.U32 R2, RZ, RZ, c[0x0][0x3f8] ;  /* 0x0000fe00ff027624 */ /* 0x000fe200078e00ff */
        /* <DEDUP_REMOVED lines=8> */
[----:B0-----:R-:W-:Y:S01]  /*3c20*/  IMAD.WIDE.U32 R8, R20, c[0x0][0x400], RZ ;  /* 0x0001000014087a25 */ /* 0x001fe200078e00ff */
[----:B------:R-:W-:-:S03]  /*3c30*/  UIADD3 UR7, UR5, UR7, URZ ;  /* 0x0000000705077290 */ /* 0x000fc6000fffe03f */
[----:B------:R-:W-:Y:S01]  /*3c40*/  IMAD R5, R5, c[0x0][0x3ec], R0 ;  /* 0x0000fb0005057a24 */ /* 0x000fe200078e0200 */
[----:B------:R-:W-:Y:S01]  /*3c50*/  USHF.L.U64.HI UR7, UR4, 0x4, UR7 ;  /* 0x0000000404077899 */ /* 0x000fe20008010207 */
[----:B------:R-:W-:Y:S01]  /*3c60*/  IMAD.SHL.U32 R7, R8, 0x10, RZ ;  /* 0x0000001008077824 */ /* 0x000fe200078e00ff */
[----:B------:R-:W-:Y:S02]  /*3c70*/  LEA R33, P3, R2, -UR6, 0x4 ;  /* 0x8000000602217c11 */ /* 0x000fe4000f8620ff */
[----:B------:R-:W-:Y:S01]  /*3c80*/  IADD3 R0, R21, R5, RZ ;  /* 0x0000000515007210 */ /* 0x000fe20007ffe0ff */
[----:B------:R-:W-:-:S04]  /*3c90*/  IMAD.WIDE.U32 R4, R16, c[0x0][0x3f8], RZ ;  /* 0x0000fe0010047a25 */ /* 0x000fc800078e00ff */
[----:B------:R-:W-:Y:S01]  /*3ca0*/  IMAD R11, R0, c[0x0][0x400], RZ ;  /* 0x00010000000b7a24 */ /* 0x000fe200078e02ff */
[----:B------:R-:W-:-:S03]  /*3cb0*/  LEA R7, P0, R4, R7, 0x4 ;  /* 0x0000000704077211 */ /* 0x000fc600078020ff */
[----:B------:R-:W-:Y:S01]  /*3cc0*/  IMAD R11, R20, c[0x0][0x404], R11 ;  /* 0x00010100140b7a24 */ /* 0x000fe200078e020b */
[----:B------:R-:W-:Y:S01]  /*3cd0*/  IADD3 R6, P1, P2, R7, c[0x0][0x3d0], R6 ;  /* 0x0000f40007067a10 */ /* 0x000fe20007a3e006 */
[----:B------:R-:W-:-:S03]  /*3ce0*/  IMAD R7, R18, c[0x0][0x3f8], RZ ;  /* 0x0000fe0012077a24 */ /* 0x000fc600078e02ff */
[----:B------:R-:W-:Y:S01]  /*3cf0*/  IADD3 R9, R9, R11, RZ ;  /* 0x0000000b09097210 */ /* 0x000fe20007ffe0ff */
[----:B------:R-:W-:Y:S01]  /*3d00*/  IMAD R7, R16, c[0x0][0x3fc], R7 ;  /* 0x0000ff0010077a24 */ /* 0x000fe200078e0207 */
[----:B------:R-:W-:Y:S02]  /*3d10*/  MOV R11, 0x4 ;  /* 0x00000004000b7802 */ /* 0x000fe40000000f00 */
[----:B------:R-:W-:Y:S01]  /*3d20*/  SHF.L.U64.HI R9, R8, 0x4, R9 ;  /* 0x0000000408097819 */ /* 0x000fe20000010209 */
[----:B------:R-:W-:Y:S01]  /*3d30*/  IMAD.IADD R0, R5, 0x1, R7 ;  /* 0x0000000105007824 */ /* 0x000fe200078e0207 */
[----:B------:R-:W-:-:S04]  /*3d40*/  SHF.L.U64.HI R11, R2, R11, c[0x0][0x3fc] ;  /* 0x0000ff00020b7619 */ /* 0x000fc8000001020b */
[----:B------:R-:W-:Y:S02]  /*3d50*/  LEA.HI.X R4, R4, R9, R0, 0x4, P0 ;  /* 0x0000000904047211 */ /* 0x000fe400000f2400 */
[----:B------:R-:W-:Y:S02]  /*3d60*/  IADD3.X R35, R11, ~UR7, RZ, P3, !PT ;  /* 0x800000070b237c10 */ /* 0x000fe40009ffe4ff */
[----:B------:R-:W-:Y:S02]  /*3d70*/  IADD3.X R7, R4, c[0x0][0x3d4], RZ, P1, P2 ;  /* 0x0000f50004077a10 */ /* 0x000fe40000fe44ff */
.L_x_512:
[----:B------:R-:W-:-:S04]  /*3d80*/  IADD3 R8, P0, R6, R33, RZ ;  /* 0x0000002106087210 */ /* 0x000fc80007f1e0ff */
[----:B------:R-:W-:Y:S02]  /*3d90*/  IADD3.X R9, R7, R35, RZ, P0, !PT ;  /* 0x0000002307097210 */ /* 0x000fe400007fe4ff */
[----:B0-2---:R-:W2:Y:S01]  /*3da0*/  LDG.E.128.CONSTANT R4, [R6.64] ;  /* 0x0000000a06047981 */ /* 0x005ea2000c1e9d00 */
[----:B------:R-:W-:-:S05]  /*3db0*/  IADD3 R12, P0, R8, R33, RZ ;  /* 0x00000021080c7210 */ /* 0x000fca0007f1e0ff */
[----:B------:R-:W-:Y:S01]  /*3dc0*/  IMAD.X R13, R9, 0x1, R35, P0 ;  /* 0x00000001090d7824 */ /* 0x000fe200000e0623 */
[----:B------:R-:W-:Y:S01]  /*3dd0*/  IADD3 R30, P0, R12, R33, RZ ;  /* 0x000000210c1e7210 */ /* 0x000fe20007f1e0ff */
[----:B------:R-:W3:Y:S03]  /*3de0*/  LDG.E.128.CONSTANT R8, [R8.64] ;  /* 0x0000000a08087981 */ /* 0x000ee6000c1e9d00 */
[----:B------:R-:W-:Y:S02]  /*3df0*/  IADD3.X R31, R13, R35, RZ, P0, !PT ;  /* 0x000000230d1f7210 */ /* 0x000fe400007fe4ff */
[----:B------:R-:W4:Y:S04]  /*3e00*/  LDG.E.128.CONSTANT R12, [R12.64] ;  /* 0x0000000a0c0c7981 */ /* 0x000f28000c1e9d00 */
[----:B------:R-:W4:Y:S01]  /*3e10*/  LDG.E.128.CONSTANT R20, [R30.64] ;  /* 0x0000000a1e147981 */ /* 0x000f22000c1e9d00 */
[----:B------:R-:W-:-:S02]  /*3e20*/  IADD3 R0, P1, R16, 0x3, RZ ;  /* 0x0000000310007810 */ /* 0x000fc40007f3e0ff */
[----:B------:R-:W-:Y:S02]  /*3e30*/  IADD3 R16, P2, R16, 0x4, RZ ;  /* 0x0000000410107810 */ /* 0x000fe40007f5e0ff */
[----:B------:R-:W-:Y:S01]  /*3e40*/  ISETP.GE.U32.AND P0, PT, R0, R17, PT ;  /* 0x000000110000720c */ /* 0x000fe20003f06070 */
[----:B------:R-:W-:Y:S01]  /*3e50*/  IMAD.X R0, RZ, RZ, R18, P1 ;  /* 0x000000ffff007224 */ /* 0x000fe200008e0612 */
[----:B------:R-:W-:-:S04]  /*3e60*/  IADD3.X R18, RZ, R18, RZ, P2, !PT ;  /* 0x00000012ff127210 */ /* 0x000fc800017fe4ff */
[----:B------:R-:W-:Y:S01]  /*3e70*/  ISETP.GE.AND.EX P0, PT, R0, R19, PT, P0 ;  /* 0x000000130000720c */ /* 0x000fe20003f06300 */
[----:B--2--5:R-:W3:-:S04]  /*3e80*/  DADD R4, R4, R24 ;  /* 0x0000000004047229 */ /* 0x024ec80000000018 */
[----:B------:R-:W0:-:S04]  /*3e90*/  DADD R6, R6, R26 ;  /* 0x0000000006067229 */ /* 0x000e08000000001a */
[----:B---3--:R-:W4:-:S04]  /*3ea0*/  DADD R4, R4, R8 ;  /* 0x0000000004047229 */ /* 0x008f080000000008 */
[----:B0-----:R-:W0:-:S04]  /*3eb0*/  DADD R6, R6, R10 ;  /* 0x0000000006067229 */ /* 0x001e08000000000a */
[----:B----4-:R-:W1:-:S04]  /*3ec0*/  DADD R4, R4, R12 ;  /* 0x0000000004047229 */ /* 0x010e48000000000c */
[----:B0-----:R0:W2:Y:S02]  /*3ed0*/  DADD R14, R6, R14 ;  /* 0x00000000060e7229 */ /* 0x0010a4000000000e */
[----:B0-----:R-:W-:Y:S02]  /*3ee0*/  IADD3 R6, P1, R30, R33, RZ ;  /* 0x000000211e067210 */ /* 0x001fe40007f3e0ff */
[----:B-1----:R0:W1:-:S03]  /*3ef0*/  DADD R24, R4, R20 ;  /* 0x0000000004187229 */ /* 0x0020460000000014 */
[----:B------:R-:W-:Y:S01]  /*3f00*/  IMAD.X R7, R31, 0x1, R35, P1 ;  /* 0x000000011f077824 */ /* 0x000fe200008e0623 */
[----:B--2---:R0:W2:Y:S01]  /*3f10*/  DADD R26, R14, R22 ;  /* 0x000000000e1a7229 */ /* 0x0040a20000000016 */
[----:B-1----:R-:W-:Y:S05]  /*3f20*/  @!P0 BRA `(.L_x_512) ;  /* 0xfffffe5000008947 */ /* 0x002fea000383ffff */
.L_x_511:
[----:B------:R-:W-:Y:S05]  /*3f30*/  BSYNC B3 ;  /* 0x0000000000037941 */ /* 0x000fea0003800000 */
.L_x_510:
[----:B0-2--5:R0:W-:Y:S02]  /*3f40*/  STG.E.128 [R28.64], R24 ;  /* 0x000000181c007986 */ /* 0x0251e4000c101d0a */
.L_x_507:
[----:B------:R-:W-:Y:S05]  /*3f50*/  BSYNC B2 ;  /* 0x0000000000027941 */ /* 0x000fea0003800000 */
.L_x_506:
[----:B------:R-:W-:-:S04]  /*3f60*/  IADD3 R3, R3, 0x80, RZ ;  /* 0x0000008003037810 */ /* 0x000fc80007ffe0ff */
[----:B------:R-:W-:-:S13]  /*3f70*/  ISETP.GE.AND P0, PT, R3, c[0x0][0x160], PT ;  /* 0x0000580003007a0c */ /* 0x000fda0003f06270 */
[----:B------:R-:W-:Y:S05]  /*3f80*/  @P0 BRA `(.L_x_513) ;  /* 0x00003e6000000947 */ /* 0x000fea0003800000 */
[----:B------:R-:W-:Y:S01]  /*3f90*/  ISETP.NE.AND P0, PT, RZ, c[0x0][0x168], PT ;  /* 0x00005a00ff007a0c */ /* 0x000fe20003f05270 */
[----:B------:R-:W-:Y:S01]  /*3fa0*/  HFMA2.MMA R20, -RZ, RZ, 0, 0 ;  /* 0x00000000ff147435 */ /* 0x000fe200000001ff */
[----:B------:R-:W-:Y:S01]  /*3fb0*/  MOV R0, RZ ;  /* 0x000000ff00007202 */ /* 0x000fe20000000f00 */
[----:B------:R-:W-:-:S10]  /*3fc0*/  IMAD.MOV.U32 R4, RZ, RZ, RZ ;  /* 0x000000ffff047224 */ /* 0x000fd400078e00ff */
[----:B------:R-:W-:Y:S05]  /*3fd0*/  @!P0 BRA `(.L_x_514) ;  /* 0x00000f8000008947 */ /* 0x000fea0003800000 */
[----:B------:R-:W-:-:S04]  /*3fe0*/  IMAD.MOV.U32 R2, RZ, RZ, RZ ;  /* 0x000000ffff027224 */ /* 0x000fc800078e00ff */
[----:B------:R-:W-:Y:S01]  /*3ff0*/  IMAD.HI.U32 R6, R3, c[0x0][0x170], R2 ;  /* 0x00005c0003067a27 */ /* 0x000fe200078e0002 */
[----:B------:R-:W-:-:S04]  /*4000*/  MOV R2, c[0x0][0x168] ;  /* 0x00005a0000027a02 */ /* 0x000fc80000000f00 */
        /* <DEDUP_REMOVED lines=245> */
.L_x_514:
        /* <DEDUP_REMOVED lines=18> */
[----:B0-----:R-:W-:Y:S05]  /*5080*/  CALL.REL.NOINC `($__internal_4_$__cuda_sm20_div_s64) ;  /* 0x0000aa9000007944 */ /* 0x001fea0003c00000 */
[----:B------:R-:W-:Y:S05]  /*5090*/  BRA `(.L_x_516) ;  /* 0x0000013000007947 */ /* 0x000fea0003800000 */
.L_x_517:
[----:B------:R-:W1:Y:S01]  /*50a0*/  I2F.U32.RP R2, c[0x0][0x3e8] ;  /* 0x0000fa0000027b06 */ /* 0x000e620000209000 */
[----:B------:R-:W-:Y:S01]  /*50b0*/  ISETP.NE.U32.AND P2, PT, RZ, c[0x0][0x3e8], PT ;  /* 0x0000fa00ff007a0c */ /* 0x000fe20003f45070 */
[----:B------:R-:W-:-:S06]  /*50c0*/  IMAD.MOV.U32 R11, RZ, RZ, RZ ;  /* 0x000000ffff0b7224 */ /* 0x000fcc00078e00ff */
[----:B-1----:R-:W1:Y:S02]  /*50d0*/  MUFU.RCP R2, R2 ;  /* 0x0000000200027308 */ /* 0x002e640000001000 */
[----:B-1----:R-:W-:-:S06]  /*50e0*/  IADD3 R8, R2, 0xffffffe, RZ ;  /* 0x0ffffffe02087810 */ /* 0x002fcc0007ffe0ff */
[----:B------:R1:W2:Y:S02]  /*50f0*/  F2I.FTZ.U32.TRUNC.NTZ R9, R8 ;  /* 0x0000000800097305 */ /* 0x0002a4000021f000 */
[----:B-1----:R-:W-:Y:S01]  /*5100*/  IMAD.MOV.U32 R8, RZ, RZ, RZ ;  /* 0x000000ffff087224 */ /* 0x002fe200078e00ff */
[----:B--2---:R-:W-:-:S05]  /*5110*/  IADD3 R5, RZ, -R9, RZ ;  /* 0x80000009ff057210 */ /* 0x004fca0007ffe0ff */
        /* <DEDUP_REMOVED lines=11> */
.L_x_516:
[----:B------:R-:W-:Y:S05]  /*51d0*/  BSYNC B2 ;  /* 0x0000000000027941 */ /* 0x000fea0003800000 */
.L_x_515:
        /* <DEDUP_REMOVED lines=22> */
[----:B0-----:R-:W-:Y:S05]  /*5340*/  CALL.REL.NOINC `($__internal_4_$__cuda_sm20_div_s64) ;  /* 0x0000a7d000007944 */ /* 0x001fea0003c00000 */
[----:B------:R-:W-:Y:S05]  /*5350*/  BRA `(.L_x_520) ;  /* 0x0000013000007947 */ /* 0x000fea0003800000 */
.L_x_519:
[----:B------:R-:W1:Y:S01]  /*5360*/  I2F.U32.RP R11, c[0x0][0x3e8] ;  /* 0x0000fa00000b7b06 */ /* 0x000e620000209000 */
[----:B------:R-:W-:-:S07]  /*5370*/  ISETP.NE.U32.AND P2, PT, RZ, c[0x0][0x3e8], PT ;  /* 0x0000fa00ff007a0c */ /* 0x000fce0003f45070 */
[----:B-1----:R-:W1:Y:S02]  /*5380*/  MUFU.RCP R11, R11 ;  /* 0x0000000b000b7308 */ /* 0x002e640000001000 */
[----:B-1----:R-:W-:Y:S01]  /*5390*/  IADD3 R8, R11, 0xffffffe, RZ ;  /* 0x0ffffffe0b087810 */ /* 0x002fe20007ffe0ff */
[----:B------:R-:W-:-:S05]  /*53a0*/  IMAD.MOV.U32 R11, RZ, RZ, RZ ;  /* 0x000000ffff0b7224 */ /* 0x000fca00078e00ff */
        /* <DEDUP_REMOVED lines=14> */
.L_x_520:
[----:B------:R-:W-:Y:S05]  /*5490*/  BSYNC B2 ;  /* 0x0000000000027941 */ /* 0x000fea0003800000 */
.L_x_518:
        /* <DEDUP_REMOVED lines=12> */
[----:B------:R1:W5:Y:S01]  /*5560*/  LDG.E.128 R8, [R20.64] ;  /* 0x0000000a14087981 */ /* 0x000362000c1e1d00 */
[----:B------:R-:W-:Y:S01]  /*5570*/  ISETP.GT.U32.AND P0, PT, R23, R2, PT ;  /* 0x000000021700720c */ /* 0x000fe20003f04070 */
[----:B------:R-:W-:Y:S01]  /*5580*/  BSSY B3, `(.L_x_523) ;  /* 0x000004f000037945 */ /* 0x000fe20003800000 */
[----:B------:R-:W-:Y:S01]  /*5590*/  IMAD.MOV.U32 R22, RZ, RZ, R2 ;  /* 0x000000ffff167224 */ /* 0x000fe200078e0002 */
[-C--:B------:R-:W-:Y:S02]  /*55a0*/  MOV R32, R0.reuse ;  /* 0x0000000000207202 */ /* 0x080fe40000000f00 */
[----:B------:R-:W-:-:S04]  /*55b0*/  ISETP.GT.AND.EX P0, PT, R5, R0, PT, P0 ;  /* 0x000000000500720c */ /* 0x000fc80003f04300 */
[----:B------:R-:W-:-:S04]  /*55c0*/  SEL R13, R23, R2, P0 ;  /* 0x00000002170d7207 */ /* 0x000fc80000000000 */
[----:B0-----:R-:W-:Y:S02]  /*55d0*/  IADD3 R26, -R2, 0x1, R13 ;  /* 0x00000001021a7810 */ /* 0x001fe40007ffe10d */
[----:B------:R-:W-:Y:S02]  /*55e0*/  IADD3 R12, P2, R13, -R2, RZ ;  /* 0x800000020d0c7210 */ /* 0x000fe40007f5e0ff */
[----:B------:R-:W-:Y:S02]  /*55f0*/  LOP3.LUT R26, R26, 0x3, RZ, 0xc0, !PT ;  /* 0x000000031a1a7812 */ /* 0x000fe400078ec0ff */
[----:B------:R-:W-:Y:S02]  /*5600*/  SEL R13, R5, R0, P0 ;  /* 0x00000000050d7207 */ /* 0x000fe40000000000 */
[----:B------:R-:W-:Y:S02]  /*5610*/  ISETP.NE.U32.AND P1, PT, R26, RZ, PT ;  /* 0x000000ff1a00720c */ /* 0x000fe40003f25070 */
[----:B------:R-:W-:-:S02]  /*5620*/  ISETP.GE.U32.AND P0, PT, R12, 0x3, PT ;  /* 0x000000030c00780c */ /* 0x000fc40003f06070 */
[----:B------:R-:W-:Y:S02]  /*5630*/  ISETP.NE.AND.EX P1, PT, RZ, RZ, PT, P1 ;  /* 0x000000ffff00720c */ /* 0x000fe40003f25310 */
[----:B------:R-:W-:-:S04]  /*5640*/  IADD3.X R12, R13, ~R0, RZ, P2, !PT ;  /* 0x800000000d0c7210 */ /* 0x000fc800017fe4ff */
[----:B------:R-:W-:-:S07]  /*5650*/  ISETP.GE.U32.AND.EX P0, PT, R12, RZ, PT, P0 ;  /* 0x000000ff0c00720c */ /* 0x000fce0003f06100 */
[----:B------:R-:W-:Y:S05]  /*5660*/  @!P1 BRA `(.L_x_524) ;  /* 0x0000040000009947 */ /* 0x000fea0003800000 */
[----:B-1----:R-:W-:Y:S01]  /*5670*/  IADD3 R13, P1, RZ, -R2, RZ ;  /* 0x80000002ff0d7210 */ /* 0x002fe20007f3e0ff */
        /* <DEDUP_REMOVED lines=8> */
[----:B------:R-:W-:Y:S01]  /*5700*/  IMAD.IADD R25, R19, 0x1, R17 ;  /* 0x0000000113197824 */ /* 0x000fe200078e0211 */
[----:B------:R-:W-:Y:S02]  /*5710*/  IADD3 R17, P1, R4, c[0x0][0x3d0], RZ ;  /* 0x0000f40004117a10 */ /* 0x000fe40007f3e0ff */
[----:B------:R-:W-:-:S03]  /*5720*/  IADD3 R12, R15, R13, RZ ;  /* 0x0000000d0f0c7210 */ /* 0x000fc60007ffe0ff */
[----:B------:R-:W-:Y:S02]  /*5730*/  IMAD.X R16, RZ, RZ, c[0x0][0x3d4], P1 ;  /* 0x0000f500ff107624 */ /* 0x000fe400008e06ff */
[----:B------:R-:W-:Y:S02]  /*5740*/  IMAD R15, R12, c[0x0][0x400], RZ ;  /* 0x000100000c0f7a24 */ /* 0x000fe400078e02ff */
[----:B------:R-:W-:-:S04]  /*5750*/  IMAD.WIDE.U32 R12, R14, c[0x0][0x400], R24 ;  /* 0x000100000e0c7a25 */ /* 0x000fc800078e0018 */
[----:B------:R-:W-:Y:S01]  /*5760*/  IMAD R15, R14, c[0x0][0x404], R15 ;  /* 0x000101000e0f7a24 */ /* 0x000fe200078e020f */
[----:B------:R-:W-:-:S04]  /*5770*/  LEA R14, P1, R12, R17, 0x4 ;  /* 0x000000110c0e7211 */ /* 0x000fc800078220ff */
        /* <DEDUP_REMOVED lines=11> */
[----:B0-----:R-:W-:Y:S01]  /*5830*/  IMAD R13, R0, c[0x0][0x3e8], RZ ;  /* 0x0000fa00000d7a24 */ /* 0x001fe200078e02ff */
        /* <DEDUP_REMOVED lines=15> */
[----:B------:R-:W-:Y:S01]  /*5930*/  @P1 IMAD R18, R18, c[0x0][0x400], RZ ;  /* 0x0001000012121a24 */ /* 0x000fe200078e02ff */
[----:B------:R-:W-:Y:S01]  /*5940*/  LEA R24, P2, R12, R17, 0x4 ;  /* 0x000000110c187211 */ /* 0x000fe200078420ff */
[----:B------:R-:W-:Y:S02]  /*5950*/  IMAD R27, R27, c[0x0][0x404], R22 ;  /* 0x000101001b1b7a24 */ /* 0x000fe400078e0216 */
[----:B------:R-:W-:-:S04]  /*5960*/  @P1 IMAD.WIDE.U32 R14, R19, c[0x0][0x400], R14 ;  /* 0x00010000130e1a25 */ /* 0x000fc800078e000e */
[----:B------:R-:W-:Y:S01]  /*5970*/  @P1 IMAD R25, R19, c[0x0][0x404], R18 ;  /* 0x0001010013191a24 */ /* 0x000fe200078e0212 */
[----:B------:R-:W-:Y:S01]  /*5980*/  @P1 LEA R18, P3, R14, R17, 0x4 ;  /* 0x000000110e121211 */ /* 0x000fe200078620ff */
[----:B------:R-:W-:-:S03]  /*5990*/  IMAD.IADD R19, R13, 0x1, R27 ;  /* 0x000000010d137824 */ /* 0x000fc600078e021b */
[----:B------:R-:W-:Y:S02]  /*59a0*/  @P1 IADD3 R13, R15, R25, RZ ;  /* 0x000000190f0d1210 */ /* 0x000fe40007ffe0ff */
[-C--:B------:R-:W-:Y:S02]  /*59b0*/  LEA.HI.X R25, R12, R16.reuse, R19, 0x4, P2 ;  /* 0x000000100c197211 */ /* 0x080fe400010f2413 */
[----:B------:R-:W-:-:S03]  /*59c0*/  @P1 LEA.HI.X R19, R14, R16, R13, 0x4, P3 ;  /* 0x000000100e131211 */ /* 0x000fc600018f240d */
        /* <DEDUP_REMOVED lines=10> */
.L_x_524:
[----:B-12---:R-:W-:Y:S05]  /*5a70*/  BSYNC B3 ;  /* 0x0000000000037941 */ /* 0x006fea0003800000 */
.L_x_523:
[----:B------:R-:W-:Y:S01]  /*5a80*/  BSSY B3, `(.L_x_525) ;  /* 0x000003f000037945 */ /* 0x000fe20003800000 */
[----:B------:R-:W-:Y:S05]  /*5a90*/  @!P0 BRA `(.L_x_526) ;  /* 0x000003d000008947 */ /* 0x000fea0003800000 */
[----:B0-----:R-:W-:Y:S01]  /*5aa0*/  IADD3 R13, P0, RZ, -R22, RZ ;  /* 0x80000016ff0d7210 */ /* 0x001fe20007f1e0ff */
        /* <DEDUP_REMOVED lines=9> */
[----:B------:R-:W-:-:S02]  /*5b40*/  USHF.L.U32 UR6, UR4, 0x4, URZ ;  /* 0x0000000404067899 */ /* 0x000fc4000800063f */
[----:B------:R-:W-:Y:S01]  /*5b50*/  UIADD3 UR7, UR5, UR7, URZ ;  /* 0x0000000705077290 */ /* 0x000fe2000fffe03f */
[----:B------:R-:W-:Y:S02]  /*5b60*/  IMAD R7, R13, c[0x0][0x3ec], R0 ;  /* 0x0000fb000d077a24 */ /* 0x000fe400078e0200 */
[----:B------:R-:W-:Y:S01]  /*5b70*/  IMAD.WIDE.U32 R12, R14, c[0x0][0x400], RZ ;  /* 0x000100000e0c7a25 */ /* 0x000fe200078e00ff */
[----:B------:R-:W-:Y:S01]  /*5b80*/  USHF.L.U64.HI UR7, UR4, 0x4, UR7 ;  /* 0x0000000404077899 */ /* 0x000fe20008010207 */
[----:B------:R-:W-:Y:S02]  /*5b90*/  LEA R33, P3, R2, -UR6, 0x4 ;  /* 0x8000000602217c11 */ /* 0x000fe4000f8620ff */
[----:B------:R-:W-:Y:S01]  /*5ba0*/  IADD3 R0, R15, R7, RZ ;  /* 0x000000070f007210 */ /* 0x000fe20007ffe0ff */
[----:B------:R-:W-:-:S04]  /*5bb0*/  IMAD.WIDE.U32 R6, R22, c[0x0][0x3f8], RZ ;  /* 0x0000fe0016067a25 */ /* 0x000fc800078e00ff */
[----:B------:R-:W-:Y:S02]  /*5bc0*/  IMAD.SHL.U32 R15, R12, 0x10, RZ ;  /* 0x000000100c0f7824 */ /* 0x000fe400078e00ff */
[----:B------:R-:W-:-:S03]  /*5bd0*/  IMAD R17, R0, c[0x0][0x400], RZ ;  /* 0x0001000000117a24 */ /* 0x000fc600078e02ff */
[----:B------:R-:W-:Y:S01]  /*5be0*/  LEA R15, P0, R6, R15, 0x4 ;  /* 0x0000000f060f7211 */ /* 0x000fe200078020ff */
[----:B------:R-:W-:-:S03]  /*5bf0*/  IMAD R17, R14, c[0x0][0x404], R17 ;  /* 0x000101000e117a24 */ /* 0x000fc600078e0211 */
[----:B------:R-:W-:Y:S01]  /*5c00*/  IADD3 R4, P1, P2, R15, c[0x0][0x3d0], R4 ;  /* 0x0000f4000f047a10 */ /* 0x000fe20007a3e004 */
[----:B------:R-:W-:Y:S01]  /*5c10*/  IMAD R15, R32, c[0x0][0x3f8], RZ ;  /* 0x0000fe00200f7a24 */ /* 0x000fe200078e02ff */
[----:B------:R-:W-:Y:S02]  /*5c20*/  IADD3 R13, R13, R17, RZ ;  /* 0x000000110d0d7210 */ /* 0x000fe40007ffe0ff */
[----:B------:R-:W-:Y:S01]  /*5c30*/  MOV R17, 0x4 ;  /* 0x0000000400117802 */ /* 0x000fe20000000f00 */
[----:B------:R-:W-:Y:S01]  /*5c40*/  IMAD R15, R22, c[0x0][0x3fc], R15 ;  /* 0x0000ff00160f7a24 */ /* 0x000fe200078e020f */
[----:B------:R-:W-:Y:S02]  /*5c50*/  SHF.L.U64.HI R13, R12, 0x4, R13 ;  /* 0x000000040c0d7819 */ /* 0x000fe4000001020d */
[----:B------:R-:W-:Y:S01]  /*5c60*/  SHF.L.U64.HI R17, R2, R17, c[0x0][0x3fc] ;  /* 0x0000ff0002117619 */ /* 0x000fe20000010211 */
[----:B------:R-:W-:-:S03]  /*5c70*/  IMAD.IADD R0, R7, 0x1, R15 ;  /* 0x0000000107007824 */ /* 0x000fc600078e020f */
[----:B------:R-:W-:Y:S02]  /*5c80*/  IADD3.X R35, R17, ~UR7, RZ, P3, !PT ;  /* 0x8000000711237c10 */ /* 0x000fe40009ffe4ff */
[----:B------:R-:W-:-:S04]  /*5c90*/  LEA.HI.X R6, R6, R13, R0, 0x4, P0 ;  /* 0x0000000d06067211 */ /* 0x000fc800000f2400 */
[----:B------:R-:W-:Y:S02]  /*5ca0*/  IADD3.X R37, R6, c[0x0][0x3d4], RZ, P1, P2 ;  /* 0x0000f50006257a10 */ /* 0x000fe40000fe44ff */
.L_x_527:
[----:B------:R-:W-:Y:S02]  /*5cb0*/  IADD3 R16, P0, R4, R33, RZ ;  /* 0x0000002104107210 */ /* 0x000fe40007f1e0ff */
[----:B------:R-:W-:-:S03]  /*5cc0*/  MOV R36, R4 ;  /* 0x0000000400247202 */ /* 0x000fc60000000f00 */
[----:B------:R-:W-:Y:S01]  /*5cd0*/  IMAD.X R17, R37, 0x1, R35, P0 ;  /* 0x0000000125117824 */ /* 0x000fe200000e0623 */
[----:B------:R-:W-:Y:S01]  /*5ce0*/  IADD3 R24, P0, R16, R33, RZ ;  /* 0x0000002110187210 */ /* 0x000fe20007f1e0ff */
[----:B01----:R0:W2:Y:S03]  /*5cf0*/  LDG.E.128.CONSTANT R12, [R36.64] ;  /* 0x0000000a240c7981 */ /* 0x0030a6000c1e9d00 */
[----:B------:R-:W-:Y:S02]  /*5d00*/  IADD3.X R25, R17, R35, RZ, P0, !PT ;  /* 0x0000002311197210 */ /* 0x000fe400007fe4ff */
[----:B------:R-:W3:Y:S01]  /*5d10*/  LDG.E.128.CONSTANT R16, [R16.64] ;  /* 0x0000000a10107981 */ /* 0x000ee2000c1e9d00 */
[----:B------:R-:W-:-:S05]  /*5d20*/  IADD3 R6, P0, R24, R33, RZ ;  /* 0x0000002118067210 */ /* 0x000fca0007f1e0ff */
[----:B------:R-:W-:Y:S02]  /*5d30*/  IMAD.X R7, R25, 0x1, R35, P0 ;  /* 0x0000000119077824 */ /* 0x000fe400000e0623 */
[----:B------:R-:W4:Y:S04]  /*5d40*/  LDG.E.128.CONSTANT R24, [R24.64] ;  /* 0x0000000a18187981 */ /* 0x000f28000c1e9d00 */
[----:B------:R-:W4:Y:S01]  /*5d50*/  LDG.E.128.CONSTANT R28, [R6.64] ;  /* 0x0000000a061c7981 */ /* 0x000f22000c1e9d00 */
[C---:B------:R-:W-:Y:S02]  /*5d60*/  IADD3 R0, P1, R22.reuse, 0x3, RZ ;  /* 0x0000000316007810 */ /* 0x040fe40007f3e0ff */
[----:B------:R-:W-:Y:S02]  /*5d70*/  IADD3 R22, P2, R22, 0x4, RZ ;  /* 0x0000000416167810 */ /* 0x000fe40007f5e0ff */
[----:B------:R-:W-:-:S02]  /*5d80*/  ISETP.GE.U32.AND P0, PT, R0, R23, PT ;  /* 0x000000170000720c */ /* 0x000fc40003f06070 */
[----:B------:R-:W-:Y:S01]  /*5d90*/  IADD3.X R0, RZ, R32, RZ, P1, !PT ;  /* 0x00000020ff007210 */ /* 0x000fe20000ffe4ff */
[----:B------:R-:W-:Y:S01]  /*5da0*/  IMAD.X R32, RZ, RZ, R32, P2 ;  /* 0x000000ffff207224 */ /* 0x000fe200010e0620 */
[----:B------:R-:W-:Y:S02]  /*5db0*/  IADD3 R4, P1, R6, R33, RZ ;  /* 0x0000002106047210 */ /* 0x000fe40007f3e0ff */
[----:B------:R-:W-:Y:S02]  /*5dc0*/  ISETP.GE.AND.EX P0, PT, R0, R5, PT, P0 ;  /* 0x000000050000720c */ /* 0x000fe40003f06300 */
[----:B0-----:R-:W-:Y:S01]  /*5dd0*/  IADD3.X R37, R7, R35, RZ, P1, !PT ;  /* 0x0000002307257210 */ /* 0x001fe20000ffe4ff */
[----:B--2--5:R-:W3:-:S04]  /*5de0*/  DADD R12, R12, R8 ;  /* 0x000000000c0c7229 */ /* 0x024ec80000000008 */
[----:B------:R-:W0:-:S04]  /*5df0*/  DADD R14, R14, R10 ;  /* 0x000000000e0e7229 */ /* 0x000e08000000000a */
[----:B---3--:R-:W4:-:S04]  /*5e00*/  DADD R12, R12, R16 ;  /* 0x000000000c0c7229 */ /* 0x008f080000000010 */
[----:B0-----:R-:W0:-:S04]  /*5e10*/  DADD R14, R14, R18 ;  /* 0x000000000e0e7229 */ /* 0x001e080000000012 */
[----:B----4-:R-:W1:-:S04]  /*5e20*/  DADD R12, R12, R24 ;  /* 0x000000000c0c7229 */ /* 0x010e480000000018 */
[----:B0-----:R-:W0:-:S04]  /*5e30*/  DADD R14, R14, R26 ;  /* 0x000000000e0e7229 */ /* 0x001e08000000001a */
[----:B-1----:R1:W2:-:S04]  /*5e40*/  DADD R8, R12, R28 ;  /* 0x000000000c087229 */ /* 0x002288000000001c */
[----:B0-----:R1:W0:Y:S01]  /*5e50*/  DADD R10, R14, R30 ;  /* 0x000000000e0a7229 */ /* 0x001222000000001e */
[----:B--2---:R-:W-:Y:S05]  /*5e60*/  @!P0 BRA `(.L_x_527) ;  /* 0xfffffe4000008947 */ /* 0x004fea000383ffff */
.L_x_526:
[----:B------:R-:W-:Y:S05]  /*5e70*/  BSYNC B3 ;  /* 0x0000000000037941 */ /* 0x000fea0003800000 */
.L_x_525:
[----:B0----5:R0:W-:Y:S02]  /*5e80*/  STG.E.128 [R20.64], R8 ;  /* 0x0000000814007986 */ /* 0x0211e4000c101d0a */
.L_x_522:
[----:B------:R-:W-:Y:S05]  /*5e90*/  BSYNC B2 ;  /* 0x0000000000027941 */ /* 0x000fea0003800000 */
.L_x_521:
[----:B------:R-:W-:-:S04]  /*5ea0*/  IADD3 R3, R3, 0x80, RZ ;  /* 0x0000008003037810 */ /* 0x000fc80007ffe0ff */
.L_x_498:
[----:B------:R-:W-:-:S13]  /*5eb0*/  ISETP.GE.AND P0, PT, R3, c[0x0][0x160], PT ;  /* 0x0000580003007a0c */ /* 0x000fda0003f06270 */
[----:B------:R-:W-:Y:S05]  /*5ec0*/  @P0 BRA `(.L_x_528) ;  /* 0x00003e6000000947 */ /* 0x000fea0003800000 */
[----:B------:R-:W-:Y:S01]  /*5ed0*/  ISETP.NE.AND P0, PT, RZ, c[0x0][0x168], PT ;  /* 0x00005a00ff007a0c */ /* 0x000fe20003f05270 */
[----:B------:R-:W-:Y:S01]  /*5ee0*/  IMAD.MOV.U32 R0, RZ, RZ, RZ ;  /* 0x000000ffff007224 */ /* 0x000fe200078e00ff */
[----:B------:R-:W-:Y:S01]  /*5ef0*/  MOV R4, RZ ;  /* 0x000000ff00047202 */ /* 0x000fe20000000f00 */
[----:B0-----:R-:W-:-:S10]  /*5f00*/  IMAD.MOV.U32 R20, RZ, RZ, RZ ;  /* 0x000000ffff147224 */ /* 0x001fd400078e00ff */
        /* <DEDUP_REMOVED lines=14> */
[----:B-1----:R-:W-:-:S05]  /*5ff0*/  IMAD.HI.U32 R8, R7, c[0x0][0x17c], R6 ;  /* 0x00005f0007087a27 */ /* 0x002fca00078e0006 */
        /* <DEDUP_REMOVED lines=234> */
.L_x_529:
        /* <DEDUP_REMOVED lines=20> */
.L_x_532:
        /* <DEDUP_REMOVED lines=19> */
.L_x_531:
[----:B------:R-:W-:Y:S05]  /*7110*/  BSYNC B2 ;  /* 0x0000000000027941 */ /* 0x000fea0003800000 */
.L_x_530:
        /* <DEDUP_REMOVED lines=24> */
.L_x_534:
[----:B------:R-:W0:Y:S01]  /*72a0*/  I2F.U32.RP R11, c[0x0][0x3e8] ;  /* 0x0000fa00000b7b06 */ /* 0x000e220000209000 */
[----:B------:R-:W-:-:S07]  /*72b0*/  ISETP.NE.U32.AND P2, PT, RZ, c[0x0][0x3e8], PT ;  /* 0x0000fa00ff007a0c */ /* 0x000fce0003f45070 */
[----:B0-----:R-:W0:Y:S02]  /*72c0*/  MUFU.RCP R11, R11 ;  /* 0x0000000b000b7308 */ /* 0x001e240000001000 */
[----:B0-----:R-:W-:Y:S02]  /*72d0*/  IADD3 R8, R11, 0xffffffe, RZ ;  /* 0x0ffffffe0b087810 */ /* 0x001fe40007ffe0ff */
[----:B------:R-:W-:-:S04]  /*72e0*/  MOV R11, RZ ;  /* 0x000000ff000b7202 */ /* 0x000fc80000000f00 */
        /* <DEDUP_REMOVED lines=14> */
.L_x_535:
[----:B------:R-:W-:Y:S05]  /*73d0*/  BSYNC B2 ;  /* 0x0000000000027941 */ /* 0x000fea0003800000 */
.L_x_533:
        /* <DEDUP_REMOVED lines=13> */
[-C--:B------:R-:W-:Y:S01]  /*74b0*/  ISETP.GT.U32.AND P0, PT, R23, R2.reuse, PT ;  /* 0x000000021700720c */ /* 0x080fe20003f04070 */
[----:B------:R-:W-:Y:S01]  /*74c0*/  BSSY B3, `(.L_x_538) ;  /* 0x000004f000037945 */ /* 0x000fe20003800000 */
[----:B------:R-:W-:Y:S01]  /*74d0*/  MOV R22, R2 ;  /* 0x0000000200167202 */ /* 0x000fe20000000f00 */
[----:B------:R-:W-:Y:S01]  /*74e0*/  IMAD.MOV.U32 R32, RZ, RZ, R0 ;  /* 0x000000ffff207224 */ /* 0x000fe200078e0000 */
        /* <DEDUP_REMOVED lines=10> */
[----:B------:R-:W-:-:S09]  /*7590*/  ISETP.GE.U32.AND.EX P0, PT, R12, RZ, PT, P0 ;  /* 0x000000ff0c00720c */ /* 0x000fd20003f06100 */
[----:B------:R-:W-:Y:S05]  /*75a0*/  @!P1 BRA `(.L_x_539) ;  /* 0x0000040000009947 */ /* 0x000fea0003800000 */
[----:B0-----:R-:W-:Y:S01]  /*75b0*/  IADD3 R13, P1, RZ, -R2, RZ ;  /* 0x80000002ff0d7210 */ /* 0x001fe20007f3e0ff */
[----:B------:R-:W-:Y:S02]  /*75c0*/  IMAD R17, R0, c[0x0][0x3f8], RZ ;  /* 0x0000fe0000117a24 */ /* 0x000fe400078e02ff */
[----:B------:R-:W-:Y:S01]  /*75d0*/  IMAD.WIDE.U32 R18, R2, c[0x0][0x3f8], RZ ;  /* 0x0000fe0002127a25 */ /* 0x000fe200078e00ff */
[----:B------:R-:W-:-:S03]  /*75e0*/  IADD3.X R12, RZ, ~R0, RZ, P1, !PT ;  /* 0x80000000ff0c7210 */ /* 0x000fc60000ffe4ff */
[----:B------:R-:W-:-:S04]  /*75f0*/  IMAD.WIDE.U32 R14, R13, c[0x0][0x3e8], R6 ;  /* 0x0000fa000d0e7a25 */ /* 0x000fc800078e0006 */
[----:B------:R-:W-:Y:S02]  /*7600*/  IMAD R12, R12, c[0x0][0x3e8], RZ ;  /* 0x0000fa000c0c7a24 */ /* 0x000fe400078e02ff */
[----:B------:R-:W-:Y:S02]  /*7610*/  IMAD R17, R2, c[0x0][0x3fc], R17 ;  /* 0x0000ff0002117a24 */ /* 0x000fe400078e0211 */
[----:B------:R-:W-:Y:S02]  /*7620*/  IMAD R13, R13, c[0x0][0x3ec], R12 ;  /* 0x0000fb000d0d7a24 */ /* 0x000fe400078e020c */
[----:B------:R-:W-:Y:S01]  /*7630*/  IMAD.MOV.U32 R24, RZ, RZ, R18 ;  /* 0x000000ffff187224 */ /* 0x000fe200078e0012 */
[----:B------:R-:W-:Y:S01]  /*7640*/  IADD3 R25, R19, R17, RZ ;  /* 0x0000001113197210 */ /* 0x000fe20007ffe0ff */
[----:B------:R-:W-:Y:S01]  /*7650*/  IMAD.IADD R12, R15, 0x1, R13 ;  /* 0x000000010f0c7824 */ /* 0x000fe200078e020d */
[----:B------:R-:W-:-:S03]  /*7660*/  IADD3 R17, P1, R4, c[0x0][0x3d0], RZ ;  /* 0x0000f40004117a10 */ /* 0x000fc60007f3e0ff */
[----:B------:R-:W-:Y:S01]  /*7670*/  IMAD R15, R12, c[0x0][0x400], RZ ;  /* 0x000100000c0f7a24 */ /* 0x000fe200078e02ff */
[----:B------:R-:W-:Y:S01]  /*7680*/  IADD3.X R16, RZ, c[0x0][0x3d4], RZ, P1, !PT ;  /* 0x0000f500ff107a10 */ /* 0x000fe20000ffe4ff */
        /* <DEDUP_REMOVED lines=33> */
[----:B------:R-:W-:-:S04]  /*78a0*/  @P1 IMAD.WIDE.U32 R14, R19, c[0x0][0x400], R14 ;  /* 0x00010000130e1a25 */ /* 0x000fc800078e000e */
[----:B------:R-:W-:Y:S01]  /*78b0*/  @P1 IMAD R25, R19, c[0x0][0x404], R18 ;  /* 0x0001010013191a24 */ /* 0x000fe200078e0212 */
[----:B------:R-:W-:Y:S02]  /*78c0*/  IADD3 R19, R13, R27, RZ ;  /* 0x0000001b0d137210 */ /* 0x000fe40007ffe0ff */
[----:B------:R-:W-:Y:S01]  /*78d0*/  @P1 LEA R18, P3, R14, R17, 0x4 ;  /* 0x000000110e121211 */ /* 0x000fe200078620ff */
[----:B------:R-:W-:Y:S01]  /*78e0*/  @P1 IMAD.IADD R13, R15, 0x1, R25 ;  /* 0x000000010f0d1824 */ /* 0x000fe200078e0219 */
[----:B------:R-:W-:-:S04]  /*78f0*/  LEA.HI.X R25, R12, R16, R19, 0x4, P2 ;  /* 0x000000100c197211 */ /* 0x000fc800010f2413 */
        /* <DEDUP_REMOVED lines=11> */
.L_x_539:
[----:B012---:R-:W-:Y:S05]  /*79b0*/  BSYNC B3 ;  /* 0x0000000000037941 */ /* 0x007fea0003800000 */
.L_x_538:
[----:B------:R-:W-:Y:S01]  /*79c0*/  BSSY B3, `(.L_x_540) ;  /* 0x000003f000037945 */ /* 0x000fe20003800000 */
[----:B------:R-:W-:Y:S05]  /*79d0*/  @!P0 BRA `(.L_x_541) ;  /* 0x000003d000008947 */ /* 0x000fea0003800000 */
        /* <DEDUP_REMOVED lines=9> */
[----:B------:R-:W-:-:S02]  /*7a70*/  UIMAD UR7, UR6, UR9, UR7 ;  /* 0x00000009060772a4 */ /* 0x000fc4000f8e0207 */
[----:B------:R-:W-:Y:S01]  /*7a80*/  USHF.L.U32 UR6, UR4, 0x4, URZ ;  /* 0x0000000404067899 */ /* 0x000fe2000800063f */
[----:B------:R-:W-:Y:S01]  /*7a90*/  IMAD R7, R13, c[0x0][0x3ec], R0 ;  /* 0x0000fb000d077a24 */ /* 0x000fe200078e0200 */
[----:B------:R-:W-:Y:S01]  /*7aa0*/  UIADD3 UR7, UR5, UR7, URZ ;  /* 0x0000000705077290 */ /* 0x000fe2000fffe03f */
[----:B------:R-:W-:-:S03]  /*7ab0*/  IMAD.WIDE.U32 R12, R14, c[0x0][0x400], RZ ;  /* 0x000100000e0c7a25 */ /* 0x000fc600078e00ff */
[----:B------:R-:W-:Y:S01]  /*7ac0*/  USHF.L.U64.HI UR7, UR4, 0x4, UR7 ;  /* 0x0000000404077899 */ /* 0x000fe20008010207 */
[----:B------:R-:W-:Y:S01]  /*7ad0*/  IMAD.IADD R0, R15, 0x1, R7 ;  /* 0x000000010f007824 */ /* 0x000fe200078e0207 */
[----:B------:R-:W-:Y:S01]  /*7ae0*/  SHF.L.U32 R15, R12, 0x4, RZ ;  /* 0x000000040c0f7819 */ /* 0x000fe200000006ff */
[----:B------:R-:W-:Y:S01]  /*7af0*/  IMAD.WIDE.U32 R6, R22, c[0x0][0x3f8], RZ ;  /* 0x0000fe0016067a25 */ /* 0x000fe200078e00ff */
[----:B------:R-:W-:-:S03]  /*7b00*/  LEA R33, P3, R2, -UR6, 0x4 ;  /* 0x8000000602217c11 */ /* 0x000fc6000f8620ff */
[----:B------:R-:W-:Y:S01]  /*7b10*/  IMAD R17, R0, c[0x0][0x400], RZ ;  /* 0x0001000000117a24 */ /* 0x000fe200078e02ff */
[----:B------:R-:W-:-:S03]  /*7b20*/  LEA R15, P0, R6, R15, 0x4 ;  /* 0x0000000f060f7211 */ /* 0x000fc600078020ff */
[----:B------:R-:W-:Y:S01]  /*7b30*/  IMAD R17, R14, c[0x0][0x404], R17 ;  /* 0x000101000e117a24 */ /* 0x000fe200078e0211 */
[----:B------:R-:W-:Y:S01]  /*7b40*/  IADD3 R4, P1, P2, R15, c[0x0][0x3d0], R4 ;  /* 0x0000f4000f047a10 */ /* 0x000fe20007a3e004 */
[----:B------:R-:W-:Y:S02]  /*7b50*/  IMAD R15, R32, c[0x0][0x3f8], RZ ;  /* 0x0000fe00200f7a24 */ /* 0x000fe400078e02ff */
[----:B------:R-:W-:Y:S02]  /*7b60*/  IMAD.IADD R13, R13, 0x1, R17 ;  /* 0x000000010d0d7824 */ /* 0x000fe400078e0211 */
[----:B------:R-:W-:Y:S02]  /*7b70*/  IMAD R15, R22, c[0x0][0x3fc], R15 ;  /* 0x0000ff00160f7a24 */ /* 0x000fe400078e020f */
[----:B------:R-:W-:Y:S01]  /*7b80*/  IMAD.MOV.U32 R17, RZ, RZ, 0x4 ;  /* 0x00000004ff117424 */ /* 0x000fe200078e00ff */
[----:B------:R-:W-:Y:S02]  /*7b90*/  SHF.L.U64.HI R13, R12, 0x4, R13 ;  /* 0x000000040c0d7819 */ /* 0x000fe4000001020d */
[----:B------:R-:W-:-:S02]  /*7ba0*/  IADD3 R0, R7, R15, RZ ;  /* 0x0000000f07007210 */ /* 0x000fc40007ffe0ff */
[----:B------:R-:W-:Y:S02]  /*7bb0*/  SHF.L.U64.HI R17, R2, R17, c[0x0][0x3fc] ;  /* 0x0000ff0002117619 */ /* 0x000fe40000010211 */
[----:B------:R-:W-:Y:S02]  /*7bc0*/  LEA.HI.X R6, R6, R13, R0, 0x4, P0 ;  /* 0x0000000d06067211 */ /* 0x000fe400000f2400 */
[----:B------:R-:W-:Y:S02]  /*7bd0*/  IADD3.X R35, R17, ~UR7, RZ, P3, !PT ;  /* 0x8000000711237c10 */ /* 0x000fe40009ffe4ff */
[----:B------:R-:W-:Y:S02]  /*7be0*/  IADD3.X R37, R6, c[0x0][0x3d4], RZ, P1, P2 ;  /* 0x0000f50006257a10 */ /* 0x000fe40000fe44ff */
.L_x_542:
[----:B------:R-:W-:Y:S01]  /*7bf0*/  IADD3 R16, P0, R4, R33, RZ ;  /* 0x0000002104107210 */ /* 0x000fe20007f1e0ff */
[----:B------:R-:W-:-:S03]  /*7c00*/  IMAD.MOV.U32 R36, RZ, RZ, R4 ;  /* 0x000000ffff247224 */ /* 0x000fc600078e0004 */
[----:B------:R-:W-:Y:S02]  /*7c10*/  IADD3.X R17, R37, R35, RZ, P0, !PT ;  /* 0x0000002325117210 */ /* 0x000fe400007fe4ff */
[----:B01----:R0:W2:Y:S01]  /*7c20*/  LDG.E.128.CONSTANT R12, [R36.64] ;  /* 0x0000000a240c7981 */ /* 0x0030a2000c1e9d00 */
        /* <DEDUP_REMOVED lines=11> */
[----:B------:R-:W-:Y:S02]  /*7ce0*/  IADD3 R4, P1, R6, R33, RZ ;  /* 0x0000002106047210 */ /* 0x000fe40007f3e0ff */
[----:B------:R-:W-:Y:S02]  /*7cf0*/  IADD3.X R32, RZ, R32, RZ, P2, !PT ;  /* 0x00000020ff207210 */ /* 0x000fe400017fe4ff */
[----:B------:R-:W-:Y:S01]  /*7d00*/  ISETP.GE.AND.EX P0, PT, R0, R5, PT, P0 ;  /* 0x000000050000720c */ /* 0x000fe20003f06300 */
[----:B0-----:R-:W-:Y:S01]  /*7d10*/  IMAD.X R37, R7, 0x1, R35, P1 ;  /* 0x0000000107257824 */ /* 0x001fe200008e0623 */
        /* <DEDUP_REMOVED lines=9> */
.L_x_541:
[----:B------:R-:W-:Y:S05]  /*7db0*/  BSYNC B3 ;  /* 0x0000000000037941 */ /* 0x000fea0003800000 */
.L_x_540:
[----:B0----5:R0:W-:Y:S02]  /*7dc0*/  STG.E.128 [R20.64], R8 ;  /* 0x0000000814007986 */ /* 0x0211e4000c101d0a */
.L_x_537:
[----:B------:R-:W-:Y:S05]  /*7dd0*/  BSYNC B2 ;  /* 0x0000000000027941 */ /* 0x000fea0003800000 */
.L_x_536:
[----:B------:R-:W-:-:S04]  /*7de0*/  IADD3 R3, R3, 0x80, RZ ;  /* 0x0000008003037810 */ /* 0x000fc80007ffe0ff */
.L_x_513:
[----:B------:R-:W-:-:S13]  /*7df0*/  ISETP.GE.AND P0, PT, R3, c[0x0][0x160], PT ;  /* 0x0000580003007a0c */ /* 0x000fda0003f06270 */
[----:B------:R-:W-:Y:S05]  /*7e00*/  @P0 BRA `(.L_x_543) ;  /* 0x00003e7000000947 */ /* 0x000fea0003800000 */
[----:B------:R-:W-:Y:S01]  /*7e10*/  ISETP.NE.AND P0, PT, RZ, c[0x0][0x168], PT ;  /* 0x00005a00ff007a0c */ /* 0x000fe20003f05270 */
[----:B0-----:R-:W-:Y:S01]  /*7e20*/  HFMA2.MMA R20, -RZ, RZ, 0, 0 ;  /* 0x00000000ff147435 */ /* 0x001fe200000001ff */
[----:B------:R-:W-:Y:S01]  /*7e30*/  MOV R2, RZ ;  /* 0x000000ff00027202 */ /* 0x000fe20000000f00 */
[----:B------:R-:W-:-:S10]  /*7e40*/  IMAD.MOV.U32 R0, RZ, RZ, RZ ;  /* 0x000000ffff007224 */ /* 0x000fd400078e00ff */
        /* <DEDUP_REMOVED lines=249> */
.L_x_544:
[----:B------:R-:W-:-:S04]  /*8de0*/  IADD3 R6, P0, R2, c[0x0][0x3d8], RZ ;  /* 0x0000f60002067a10 */ /* 0x000fc80007f1e0ff */
[----:B------:R-:W-:-:S06]  /*8df0*/  IADD3.X R7, RZ, c[0x0][0x3dc], RZ, P0, !PT ;  /* 0x0000f700ff077a10 */ /* 0x000fcc00007fe4ff */
        /* <DEDUP_REMOVED lines=16> */
[----:B-1----:R-:W-:Y:S05]  /*8f00*/  CALL.REL.NOINC `($__internal_4_$__cuda_sm20_div_s64) ;  /* 0x00006c1000007944 */ /* 0x002fea0003c00000 */
[----:B------:R-:W-:Y:S05]  /*8f10*/  BRA `(.L_x_546) ;  /* 0x0000013000007947 */ /* 0x000fea0003800000 */
.L_x_547:
[----:B------:R-:W0:Y:S01]  /*8f20*/  I2F.U32.RP R8, c[0x0][0x3e8] ;  /* 0x0000fa0000087b06 */ /* 0x000e220000209000 */
[----:B------:R-:W-:Y:S01]  /*8f30*/  ISETP.NE.U32.AND P2, PT, RZ, c[0x0][0x3e8], PT ;  /* 0x0000fa00ff007a0c */ /* 0x000fe20003f45070 */
[----:B------:R-:W-:-:S06]  /*8f40*/  HFMA2.MMA R11, -RZ, RZ, 0, 0 ;  /* 0x00000000ff0b7435 */ /* 0x000fcc00000001ff */
[----:B0-----:R-:W0:Y:S02]  /*8f50*/  MUFU.RCP R8, R8 ;  /* 0x0000000800087308 */ /* 0x001e240000001000 */
[----:B0-----:R-:W-:-:S06]  /*8f60*/  IADD3 R4, R8, 0xffffffe, RZ ;  /* 0x0ffffffe08047810 */ /* 0x001fcc0007ffe0ff */
[----:B------:R0:W2:Y:S02]  /*8f70*/  F2I.FTZ.U32.TRUNC.NTZ R5, R4 ;  /* 0x0000000400057305 */ /* 0x0000a4000021f000 */
[----:B0-----:R-:W-:Y:S01]  /*8f80*/  IMAD.MOV.U32 R4, RZ, RZ, RZ ;  /* 0x000000ffff047224 */ /* 0x001fe200078e00ff */
        /* <DEDUP_REMOVED lines=12> */
.L_x_546:
[----:B------:R-:W-:Y:S05]  /*9050*/  BSYNC B2 ;  /* 0x0000000000027941 */ /* 0x000fea0003800000 */
.L_x_545:
[----:B------:R-:W-:Y:S01]  /*9060*/  IMAD R9, R11, c[0x0][0x3e8], RZ ;  /* 0x0000fa000b097a24 */ /* 0x000fe200078e02ff */
[----:B------:R-:W-:Y:S01]  /*9070*/  LOP3.LUT R2, R7, c[0x0][0x3ec], RZ, 0xfc, !PT ;  /* 0x0000fb0007027a12 */ /* 0x000fe200078efcff */
[C---:B------:R-:W-:Y:S01]  /*9080*/  IMAD.WIDE.U32 R4, R10.reuse, c[0x0][0x3e8], RZ ;  /* 0x0000fa000a047a25 */ /* 0x040fe200078e00ff */
[----:B------:R-:W-:Y:S03]  /*9090*/  BSSY B2, `(.L_x_548) ;  /* 0x0000028000027945 */ /* 0x000fe60003800000 */
[----:B-1----:R-:W-:Y:S01]  /*90a0*/  IMAD R13, R10, c[0x0][0x3ec], R9 ;  /* 0x0000fb000a0d7a24 */ /* 0x002fe200078e0209 */
        /* <DEDUP_REMOVED lines=12> */
[----:B------:R-:W-:Y:S01]  /*9170*/  MOV R16, R6 ;  /* 0x0000000600107202 */ /* 0x000fe20000000f00 */
[----:B------:R-:W-:Y:S01]  /*9180*/  IMAD.MOV.U32 R11, RZ, RZ, R7 ;  /* 0x000000ffff0b7224 */ /* 0x000fe200078e0007 */
[----:B------:R-:W-:Y:S02]  /*9190*/  MOV R9, c[0x0][0x3e8] ;  /* 0x0000fa0000097a02 */ /* 0x000fe40000000f00 */
[----:B------:R-:W-:Y:S02]  /*91a0*/  MOV R5, c[0x0][0x3ec] ;  /* 0x0000fb0000057a02 */ /* 0x000fe40000000f00 */
[----:B------:R-:W-:Y:S02]  /*91b0*/  MOV R8, 0x91d0 ;  /* 0x000091d000087802 */ /* 0x000fe40000000f00 */
[----:B------:R-:W-:Y:S05]  /*91c0*/  CALL.REL.NOINC `($__internal_4_$__cuda_sm20_div_s64) ;  /* 0x0000695000007944 */ /* 0x000fea0003c00000 */
[----:B------:R-:W-:Y:S05]  /*91d0*/  BRA `(.L_x_550) ;  /* 0x0000013000007947 */ /* 0x000fea0003800000 */
.L_x_549:
        /* <DEDUP_REMOVED lines=19> */
.L_x_550:
[----:B------:R-:W-:Y:S05]  /*9310*/  BSYNC B2 ;  /* 0x0000000000027941 */ /* 0x000fea0003800000 */
.L_x_548:
        /* <DEDUP_REMOVED lines=29> */
[----:B0-----:R-:W-:Y:S01]  /*94f0*/  IADD3 R13, P1, RZ, -R2, RZ ;  /* 0x80000002ff0d7210 */ /* 0x001fe20007f3e0ff */
[----:B------:R-:W-:Y:S02]  /*9500*/  IMAD R17, R4, c[0x0][0x3f8], RZ ;  /* 0x0000fe0004117a24 */ /* 0x000fe400078e02ff */
[----:B------:R-:W-:Y:S01]  /*9510*/  IMAD.WIDE.U32 R18, R2, c[0x0][0x3f8], RZ ;  /* 0x0000fe0002127a25 */ /* 0x000fe200078e00ff */
[----:B------:R-:W-:-:S03]  /*9520*/  IADD3.X R12, RZ, ~R4, RZ, P1, !PT ;  /* 0x80000004ff0c7210 */ /* 0x000fc60000ffe4ff */
[----:B------:R-:W-:Y:S01]  /*9530*/  IMAD.WIDE.U32 R14, R13, c[0x0][0x3e8], R6 ;  /* 0x0000fa000d0e7a25 */ /* 0x000fe200078e0006 */
[----:B------:R-:W-:-:S03]  /*9540*/  MOV R24, R18 ;  /* 0x0000001200187202 */ /* 0x000fc60000000f00 */
[----:B------:R-:W-:Y:S02]  /*9550*/  IMAD R12, R12, c[0x0][0x3e8], RZ ;  /* 0x0000fa000c0c7a24 */ /* 0x000fe400078e02ff */
[----:B------:R-:W-:Y:S02]  /*9560*/  IMAD R17, R2, c[0x0][0x3fc], R17 ;  /* 0x0000ff0002117a24 */ /* 0x000fe400078e0211 */
[----:B------:R-:W-:Y:S02]  /*9570*/  IMAD R13, R13, c[0x0][0x3ec], R12 ;  /* 0x0000fb000d0d7a24 */ /* 0x000fe400078e020c */
[----:B------:R-:W-:Y:S01]  /*9580*/  IMAD.IADD R25, R19, 0x1, R17 ;  /* 0x0000000113197824 */ /* 0x000fe200078e0211 */
[----:B------:R-:W-:Y:S02]  /*9590*/  IADD3 R17, P1, R0, c[0x0][0x3d0], RZ ;  /* 0x0000f40000117a10 */ /* 0x000fe40007f3e0ff */
[----:B------:R-:W-:Y:S02]  /*95a0*/  IADD3 R12, R15, R13, RZ ;  /* 0x0000000d0f0c7210 */ /* 0x000fe40007ffe0ff */
[----:B------:R-:W-:-:S03]  /*95b0*/  IADD3.X R16, RZ, c[0x0][0x3d4], RZ, P1, !PT ;  /* 0x0000f500ff107a10 */ /* 0x000fc60000ffe4ff */
        /* <DEDUP_REMOVED lines=45> */
[----:B------:R-:W-:-:S02]  /*9890*/  IADD3.X R32, RZ, R4, RZ, P2, !PT ;  /* 0x00000004ff207210 */ /* 0x000fc400017fe4ff */
[----:B------:R-:W-:Y:S01]  /*98a0*/  @P1 IADD3.X R32, RZ, R4, RZ, P3, !PT ;  /* 0x00000004ff201210 */ /* 0x000fe20001ffe4ff */
[----:B---3--:R-:W4:-:S04]  /*98b0*/  DADD R8, R8, R12 ;  /* 0x0000000008087229 */ /* 0x008f08000000000c */
[----:B--2---:R-:W0:-:S04]  /*98c0*/  DADD R10, R10, R14 ;  /* 0x000000000a0a7229 */ /* 0x004e08000000000e */
[----:B----4-:R1:W2:-:S04]  /*98d0*/  @P1 DADD R8, R8, R16 ;  /* 0x0000000008081229 */ /* 0x0102880000000010 */
[----:B0-----:R1:W0:-:S06]  /*98e0*/  @P1 DADD R10, R10, R18 ;  /* 0x000000000a0a1229 */ /* 0x00120c0000000012 */
.L_x_554:
[----:B012---:R-:W-:Y:S05]  /*98f0*/  BSYNC B3 ;  /* 0x0000000000037941 */ /* 0x007fea0003800000 */
.L_x_553:
[----:B------:R-:W-:Y:S01]  /*9900*/  BSSY B3, `(.L_x_555) ;  /* 0x000003f000037945 */ /* 0x000fe20003800000 */
[----:B------:R-:W-:Y:S05]  /*9910*/  @!P0 BRA `(.L_x_556) ;  /* 0x000003d000008947 */ /* 0x000fea0003800000 */
[----:B------:R-:W-:Y:S01]  /*9920*/  IADD3 R13, P0, RZ, -R22, RZ ;  /* 0x80000016ff0d7210 */ /* 0x000fe20007f1e0ff */
[----:B------:R-:W-:Y:S01]  /*9930*/  ULDC.64 UR6, c[0x0][0x3e8] ;  /* 0x0000fa0000067ab9 */ /* 0x000fe20000000a00 */
[----:B------:R-:W-:Y:S01]  /*9940*/  MOV R4, c[0x0][0x3f8] ;  /* 0x0000fe0000047a02 */ /* 0x000fe20000000f00 */
        /* <DEDUP_REMOVED lines=14> */
[----:B------:R-:W-:Y:S01]  /*9a30*/  IMAD.WIDE.U32 R6, R22, c[0x0][0x3f8], RZ ;  /* 0x0000fe0016067a25 */ /* 0x000fe200078e00ff */
[----:B------:R-:W-:-:S03]  /*9a40*/  SHF.L.U32 R15, R12, 0x4, RZ ;  /* 0x000000040c0f7819 */ /* 0x000fc600000006ff */
[----:B------:R-:W-:Y:S01]  /*9a50*/  IMAD R17, R2, c[0x0][0x400], RZ ;  /* 0x0001000002117a24 */ /* 0x000fe200078e02ff */
[----:B------:R-:W-:-:S03]  /*9a60*/  LEA R15, P0, R6, R15, 0x4 ;  /* 0x0000000f060f7211 */ /* 0x000fc600078020ff */
[----:B------:R-:W-:Y:S01]  /*9a70*/  IMAD R17, R14, c[0x0][0x404], R17 ;  /* 0x000101000e117a24 */ /* 0x000fe200078e0211 */
[----:B------:R-:W-:Y:S01]  /*9a80*/  IADD3 R0, P1, P2, R15, c[0x0][0x3d0], R0 ;  /* 0x0000f4000f007a10 */ /* 0x000fe20007a3e000 */
[----:B------:R-:W-:Y:S02]  /*9a90*/  IMAD R15, R32, c[0x0][0x3f8], RZ ;  /* 0x0000fe00200f7a24 */ /* 0x000fe400078e02ff */
[----:B------:R-:W-:Y:S01]  /*9aa0*/  IMAD.IADD R13, R13, 0x1, R17 ;  /* 0x000000010d0d7824 */ /* 0x000fe200078e0211 */
[----:B------:R-:W-:Y:S01]  /*9ab0*/  HFMA2.MMA R17, -RZ, RZ, 0, 2.384185791015625e-07 ;  /* 0x00000004ff117435 */ /* 0x000fe200000001ff */
[----:B------:R-:W-:-:S03]  /*9ac0*/  IMAD R15, R22, c[0x0][0x3fc], R15 ;  /* 0x0000ff00160f7a24 */ /* 0x000fc600078e020f */
[----:B------:R-:W-:Y:S01]  /*9ad0*/  SHF.L.U64.HI R13, R12, 0x4, R13 ;  /* 0x000000040c0d7819 */ /* 0x000fe2000001020d */
[----:B------:R-:W-:-:S05]  /*9ae0*/  IMAD.IADD R2, R7, 0x1, R15 ;  /* 0x0000000107027824 */ /* 0x000fca00078e020f */
[----:B------:R-:W-:Y:S02]  /*9af0*/  SHF.L.U64.HI R17, R4, R17, c[0x0][0x3fc] ;  /* 0x0000ff0004117619 */ /* 0x000fe40000010211 */
[----:B------:R-:W-:Y:S02]  /*9b00*/  LEA.HI.X R6, R6, R13, R2, 0x4, P0 ;  /* 0x0000000d06067211 */ /* 0x000fe400000f2402 */
[----:B------:R-:W-:Y:S02]  /*9b10*/  IADD3.X R35, R17, ~UR7, RZ, P3, !PT ;  /* 0x8000000711237c10 */ /* 0x000fe40009ffe4ff */
[----:B------:R-:W-:Y:S02]  /*9b20*/  IADD3.X R37, R6, c[0x0][0x3d4], RZ, P1, P2 ;  /* 0x0000f50006257a10 */ /* 0x000fe40000fe44ff */
.L_x_557:
[----:B------:R-:W-:Y:S02]  /*9b30*/  IADD3 R16, P0, R0, R33, RZ ;  /* 0x0000002100107210 */ /* 0x000fe40007f1e0ff */
[----:B------:R-:W-:Y:S02]  /*9b40*/  MOV R36, R0 ;  /* 0x0000000000247202 */ /* 0x000fe40000000f00 */
[----:B------:R-:W-:-:S02]  /*9b50*/  IADD3.X R17, R37, R35, RZ, P0, !PT ;  /* 0x0000002325117210 */ /* 0x000fc400007fe4ff */
[-C--:B------:R-:W-:Y:S01]  /*9b60*/  IADD3 R24, P0, R16, R33.reuse, RZ ;  /* 0x0000002110187210 */ /* 0x080fe20007f1e0ff */
[----:B01----:R0:W2:Y:S04]  /*9b70*/  LDG.E.128.CONSTANT R12, [R36.64] ;  /* 0x0000000a240c7981 */ /* 0x0030a8000c1e9d00 */
[----:B------:R-:W-:Y:S01]  /*9b80*/  IMAD.X R25, R17, 0x1, R35, P0 ;  /* 0x0000000111197824 */ /* 0x000fe200000e0623 */
[----:B------:R-:W-:Y:S01]  /*9b90*/  IADD3 R6, P0, R24, R33, RZ ;  /* 0x0000002118067210 */ /* 0x000fe20007f1e0ff */
[----:B------:R-:W3:Y:S03]  /*9ba0*/  LDG.E.128.CONSTANT R16, [R16.64] ;  /* 0x0000000a10107981 */ /* 0x000ee6000c1e9d00 */
[----:B------:R-:W-:-:S02]  /*9bb0*/  IADD3.X R7, R25, R35, RZ, P0, !PT ;  /* 0x0000002319077210 */ /* 0x000fc400007fe4ff */
[----:B------:R-:W4:Y:S04]  /*9bc0*/  LDG.E.128.CONSTANT R24, [R24.64] ;  /* 0x0000000a18187981 */ /* 0x000f28000c1e9d00 */
[----:B------:R-:W4:Y:S01]  /*9bd0*/  LDG.E.128.CONSTANT R28, [R6.64] ;  /* 0x0000000a061c7981 */ /* 0x000f22000c1e9d00 */
[C---:B------:R-:W-:Y:S02]  /*9be0*/  IADD3 R0, P1, R22.reuse, 0x3, RZ ;  /* 0x0000000316007810 */ /* 0x040fe40007f3e0ff */
[----:B------:R-:W-:Y:S02]  /*9bf0*/  IADD3 R22, P2, R22, 0x4, RZ ;  /* 0x0000000416167810 */ /* 0x000fe40007f5e0ff */
[----:B------:R-:W-:Y:S02]  /*9c00*/  ISETP.GE.U32.AND P0, PT, R0, R23, PT ;  /* 0x000000170000720c */ /* 0x000fe40003f06070 */
[----:B------:R-:W-:Y:S01]  /*9c10*/  IADD3.X R0, RZ, R32, RZ, P1, !PT ;  /* 0x00000020ff007210 */ /* 0x000fe20000ffe4ff */
[----:B------:R-:W-:-:S03]  /*9c20*/  IMAD.X R32, RZ, RZ, R32, P2 ;  /* 0x000000ffff207224 */ /* 0x000fc600010e0620 */
[----:B------:R-:W-:Y:S02]  /*9c30*/  ISETP.GE.AND.EX P0, PT, R0, R5, PT, P0 ;  /* 0x000000050000720c */ /* 0x000fe40003f06300 */
[----:B------:R-:W-:-:S04]  /*9c40*/  IADD3 R0, P1, R6, R33, RZ ;  /* 0x0000002106007210 */ /* 0x000fc80007f3e0ff */
        /* <DEDUP_REMOVED lines=10> */
.L_x_556:
[----:B------:R-:W-:Y:S05]  /*9cf0*/  BSYNC B3 ;  /* 0x0000000000037941 */ /* 0x000fea0003800000 */
.L_x_555:
[----:B0----5:R0:W-:Y:S02]  /*9d00*/  STG.E.128 [R20.64], R8 ;  /* 0x0000000814007986 */ /* 0x0211e4000c101d0a */
.L_x_552:
[----:B------:R-:W-:Y:S05]  /*9d10*/  BSYNC B2 ;  /* 0x0000000000027941 */ /* 0x000fea0003800000 */
.L_x_551:
[----:B------:R-:W-:-:S04]  /*9d20*/  IADD3 R3, R3, 0x80, RZ ;  /* 0x0000008003037810 */ /* 0x000fc80007ffe0ff */
.L_x_528:
[----:B------:R-:W-:-:S13]  /*9d30*/  ISETP.GE.AND P0, PT, R3, c[0x0][0x160], PT ;  /* 0x0000580003007a0c */ /* 0x000fda0003f06270 */
[----:B------:R-:W-:Y:S01]  /*9d40*/  @P0 BREAK B0 ;  /* 0x0000000000000942 */ /* 0x000fe20003800000 */
[----:B------:R-:W-:Y:S05]  /*9d50*/  @P0 BRA `(.L_x_558) ;  /* 0x00003e8000000947 */ /* 0x000fea0003800000 */
[----:B------:R-:W-:Y:S01]  /*9d60*/  ISETP.NE.AND P0, PT, RZ, c[0x0][0x168], PT ;  /* 0x00005a00ff007a0c */ /* 0x000fe20003f05270 */
[----:B0-----:R-:W-:Y:S01]  /*9d70*/  HFMA2.MMA R20, -RZ, RZ, 0, 0 ;  /* 0x00000000ff147435 */ /* 0x001fe200000001ff */
[----:B------:R-:W-:Y:S01]  /*9d80*/  MOV R2, RZ ;  /* 0x000000ff00027202 */ /* 0x000fe20000000f00 */
[----:B------:R-:W-:-:S10]  /*9d90*/  IMAD.MOV.U32 R0, RZ, RZ, RZ ;  /* 0x000000ffff007224 */ /* 0x000fd400078e00ff */
[----:B------:R-:W-:Y:S05]  /*9da0*/  @!P0 BRA `(.L_x_559) ;  /* 0x00000f8000008947 */ /* 0x000fea0003800000 */
[----:B------:R-:W-:Y:S01]  /*9db0*/  MOV R2, RZ ;  /* 0x000000ff00027202 */ /* 0x000fe20000000f00 */
[----:B-1----:R-:W-:-:S04]  /*9dc0*/  IMAD.MOV.U32 R8, RZ, RZ, c[0x0][0x168] ;  /* 0x00005a00ff087624 */ /* 0x002fc800078e00ff */
        /* <DEDUP_REMOVED lines=246> */
.L_x_559:
        /* <DEDUP_REMOVED lines=18> */
[----:B------:R-:W-:Y:S05]  /*ae50*/  CALL.REL.NOINC `($__internal_4_$__cuda_sm20_div_s64) ;  /* 0x00004cc000007944 */ /* 0x000fea0003c00000 */
[----:B------:R-:W-:Y:S05]  /*ae60*/  BRA `(.L_x_561) ;  /* 0x0000013000007947 */ /* 0x000fea0003800000 */
.L_x_562:
[----:B------:R-:W0:Y:S01]  /*ae70*/  I2F.U32.RP R8, c[0x0][0x3e8] ;  /* 0x0000fa0000087b06 */ /* 0x000e220000209000 */
[----:B------:R-:W-:Y:S01]  /*ae80*/  ISETP.NE.U32.AND P2, PT, RZ, c[0x0][0x3e8], PT ;  /* 0x0000fa00ff007a0c */ /* 0x000fe20003f45070 */
[----:B------:R-:W-:-:S06]  /*ae90*/  IMAD.MOV.U32 R11, RZ, RZ, RZ ;  /* 0x000000ffff0b7224 */ /* 0x000fcc00078e00ff */
[----:B0-----:R-:W0:Y:S02]  /*aea0*/  MUFU.RCP R8, R8 ;  /* 0x0000000800087308 */ /* 0x001e240000001000 */
[----:B0-----:R-:W-:-:S06]  /*aeb0*/  IADD3 R4, R8, 0xffffffe, RZ ;  /* 0x0ffffffe08047810 */ /* 0x001fcc0007ffe0ff */
        /* <DEDUP_REMOVED lines=14> */
.L_x_561:
[----:B------:R-:W-:Y:S05]  /*afa0*/  BSYNC B2 ;  /* 0x0000000000027941 */ /* 0x000fea0003800000 */
.L_x_560:
        /* <DEDUP_REMOVED lines=24> */
.L_x_564:
[----:B------:R-:W0:Y:S01]  /*b130*/  I2F.U32.RP R11, c[0x0][0x3e8] ;  /* 0x0000fa00000b7b06 */ /* 0x000e220000209000 */
[----:B------:R-:W-:-:S07]  /*b140*/  ISETP.NE.U32.AND P2, PT, RZ, c[0x0][0x3e8], PT ;  /* 0x0000fa00ff007a0c */ /* 0x000fce0003f45070 */
[----:B0-----:R-:W0:Y:S02]  /*b150*/  MUFU.RCP R11, R11 ;  /* 0x0000000b000b7308 */ /* 0x001e240000001000 */
[----:B0-----:R-:W-:Y:S02]  /*b160*/  IADD3 R8, R11, 0xffffffe, RZ ;  /* 0x0ffffffe0b087810 */ /* 0x001fe40007ffe0ff */
[----:B------:R-:W-:-:S04]  /*b170*/  MOV R11, RZ ;  /* 0x000000ff000b7202 */ /* 0x000fc80000000f00 */
[----:B------:R0:W1:Y:S02]  /*b180*/  F2I.FTZ.U32.TRUNC.NTZ R9, R8 ;  /* 0x0000000800097305 */ /* 0x000064000021f000 */
[----:B0-----:R-:W-:Y:S01]  /*b190*/  HFMA2.MMA R8, -RZ, RZ, 0, 0 ;  /* 0x00000000ff087435 */ /* 0x001fe200000001ff */
        /* <DEDUP_REMOVED lines=12> */
.L_x_565:
[----:B------:R-:W-:Y:S05]  /*b260*/  BSYNC B2 ;  /* 0x0000000000027941 */ /* 0x000fea0003800000 */
.L_x_563:
        /* <DEDUP_REMOVED lines=37> */
[----:B------:R-:W-:-:S03]  /*b4c0*/  IMAD R13, R13, c[0x0][0x3ec], R12 ;  /* 0x0000fb000d0d7a24 */ /* 0x000fc600078e020c */
[----:B------:R-:W-:Y:S01]  /*b4d0*/  IADD3 R25, R19, R17, RZ ;  /* 0x0000001113197210 */ /* 0x000fe20007ffe0ff */
[----:B------:R-:W-:Y:S01]  /*b4e0*/  IMAD.IADD R12, R15, 0x1, R13 ;  /* 0x000000010f0c7824 */ /* 0x000fe200078e020d */
[----:B------:R-:W-:-:S03]  /*b4f0*/  IADD3 R17, P1, R0, c[0x0][0x3d0], RZ ;  /* 0x0000f40000117a10 */ /* 0x000fc60007f3e0ff */
        /* <DEDUP_REMOVED lines=25> */
[----:B------:R-:W-:Y:S02]  /*b690*/  @P1 IADD3 R19, P2, P3, R6, -c[0x0][0x3e8], -R14 ;  /* 0x8000fa0006131a10 */ /* 0x000fe40007b5e80e */
[----:B------:R-:W-:Y:S02]  /*b6a0*/  IADD3.X R22, R7, ~R15, RZ, P4, !PT ;  /* 0x8000000f07167210 */ /* 0x000fe400027fe4ff */
[----:B------:R-:W-:-:S02]  /*b6b0*/  @P1 IADD3 R14, P5, R12, c[0x0][0x3f8], RZ ;  /* 0x0000fe000c0e1a10 */ /* 0x000fc40007fbe0ff */
        /* <DEDUP_REMOVED lines=24> */
.L_x_569:
[----:B012---:R-:W-:Y:S05]  /*b840*/  BSYNC B3 ;  /* 0x0000000000037941 */ /* 0x007fea0003800000 */
.L_x_568:
        /* <DEDUP_REMOVED lines=16> */
[----:B------:R-:W-:Y:S01]  /*b950*/  IADD3 R2, R15, R7, RZ ;  /* 0x000000070f027210 */ /* 0x000fe20007ffe0ff */
[----:B------:R-:W-:Y:S01]  /*b960*/  IMAD.WIDE.U32 R6, R22, c[0x0][0x3f8], RZ ;  /* 0x0000fe0016067a25 */ /* 0x000fe200078e00ff */
[----:B------:R-:W-:Y:S01]  /*b970*/  USHF.L.U64.HI UR7, UR4, 0x4, UR7 ;  /* 0x0000000404077899 */ /* 0x000fe20008010207 */
[----:B------:R-:W-:Y:S02]  /*b980*/  LEA R33, P3, R4, -UR6, 0x4 ;  /* 0x8000000604217c11 */ /* 0x000fe4000f8620ff */
[----:B------:R-:W-:Y:S02]  /*b990*/  IMAD.SHL.U32 R15, R12, 0x10, RZ ;  /* 0x000000100c0f7824 */ /* 0x000fe400078e00ff */
[----:B------:R-:W-:-:S03]  /*b9a0*/  IMAD R17, R2, c[0x0][0x400], RZ ;  /* 0x0001000002117a24 */ /* 0x000fc600078e02ff */
[----:B------:R-:W-:Y:S01]  /*b9b0*/  LEA R15, P0, R6, R15, 0x4 ;  /* 0x0000000f060f7211 */ /* 0x000fe200078020ff */
[----:B------:R-:W-:-:S03]  /*b9c0*/  IMAD R17, R14, c[0x0][0x404], R17 ;  /* 0x000101000e117a24 */ /* 0x000fc600078e0211 */
[----:B------:R-:W-:Y:S01]  /*b9d0*/  IADD3 R0, P1, P2, R15, c[0x0][0x3d0], R0 ;  /* 0x0000f4000f007a10 */ /* 0x000fe20007a3e000 */
[----:B------:R-:W-:Y:S01]  /*b9e0*/  IMAD R15, R32, c[0x0][0x3f8], RZ ;  /* 0x0000fe00200f7a24 */ /* 0x000fe200078e02ff */
[----:B------:R-:W-:Y:S01]  /*b9f0*/  IADD3 R13, R13, R17, RZ ;  /* 0x000000110d0d7210 */ /* 0x000fe20007ffe0ff */
[----:B------:R-:W-:Y:S02]  /*ba00*/  IMAD.MOV.U32 R17, RZ, RZ, 0x4 ;  /* 0x00000004ff117424 */ /* 0x000fe400078e00ff */
[----:B------:R-:W-:Y:S01]  /*ba10*/  IMAD R15, R22, c[0x0][0x3fc], R15 ;  /* 0x0000ff00160f7a24 */ /* 0x000fe200078e020f */
[----:B------:R-:W-:Y:S02]  /*ba20*/  SHF.L.U64.HI R13, R12, 0x4, R13 ;  /* 0x000000040c0d7819 */ /* 0x000fe4000001020d */
[----:B------:R-:W-:Y:S02]  /*ba30*/  SHF.L.U64.HI R17, R4, R17, c[0x0][0x3fc] ;  /* 0x0000ff0004117619 */ /* 0x000fe40000010211 */
[----:B------:R-:W-:-:S02]  /*ba40*/  IADD3 R2, R7, R15, RZ ;  /* 0x0000000f07027210 */ /* 0x000fc40007ffe0ff */
[----:B------:R-:W-:Y:S02]  /*ba50*/  IADD3.X R35, R17, ~UR7, RZ, P3, !PT ;  /* 0x8000000711237c10 */ /* 0x000fe40009ffe4ff */
[----:B------:R-:W-:-:S04]  /*ba60*/  LEA.HI.X R6, R6, R13, R2, 0x4, P0 ;  /* 0x0000000d06067211 */ /* 0x000fc800000f2402 */
[----:B------:R-:W-:Y:S02]  /*ba70*/  IADD3.X R37, R6, c[0x0][0x3d4], RZ, P1, P2 ;  /* 0x0000f50006257a10 */ /* 0x000fe40000fe44ff */
.L_x_572:
[----:B------:R-:W-:Y:S02]  /*ba80*/  IADD3 R16, P0, R0, R33, RZ ;  /* 0x0000002100107210 */ /* 0x000fe40007f1e0ff */
[----:B------:R-:W-:-:S03]  /*ba90*/  MOV R36, R0 ;  /* 0x0000000000247202 */ /* 0x000fc60000000f00 */
[----:B------:R-:W-:Y:S01]  /*baa0*/  IMAD.X R17, R37, 0x1, R35, P0 ;  /* 0x0000000125117824 */ /* 0x000fe200000e0623 */
[----:B------:R-:W-:Y:S01]  /*bab0*/  IADD3 R24, P0, R16, R33, RZ ;  /* 0x0000002110187210 */ /* 0x000fe20007f1e0ff */
[----:B01----:R0:W2:Y:S03]  /*bac0*/  LDG.E.128.CONSTANT R12, [R36.64] ;  /* 0x0000000a240c7981 */ /* 0x0030a6000c1e9d00 */
[----:B------:R-:W-:Y:S02]  /*bad0*/  IADD3.X R25, R17, R35, RZ, P0, !PT ;  /* 0x0000002311197210 */ /* 0x000fe400007fe4ff */
[----:B------:R-:W3:Y:S01]  /*bae0*/  LDG.E.128.CONSTANT R16, [R16.64] ;  /* 0x0000000a10107981 */ /* 0x000ee2000c1e9d00 */
[----:B------:R-:W-:-:S04]  /*baf0*/  IADD3 R6, P0, R24, R33, RZ ;  /* 0x0000002118067210 */ /* 0x000fc80007f1e0ff */
[----:B------:R-:W-:Y:S02]  /*bb00*/  IADD3.X R7, R25, R35, RZ, P0, !PT ;  /* 0x0000002319077210 */ /* 0x000fe400007fe4ff */
[----:B------:R-:W4:Y:S04]  /*bb10*/  LDG.E.128.CONSTANT R24, [R24.64] ;  /* 0x0000000a18187981 */ /* 0x000f28000c1e9d00 */
[----:B------:R-:W4:Y:S01]  /*bb20*/  LDG.E.128.CONSTANT R28, [R6.64] ;  /* 0x0000000a061c7981 */ /* 0x000f22000c1e9d00 */
[C---:B------:R-:W-:Y:S02]  /*bb30*/  IADD3 R0, P1, R22.reuse, 0x3, RZ ;  /* 0x0000000316007810 */ /* 0x040fe40007f3e0ff */
[----:B------:R-:W-:Y:S02]  /*bb40*/  IADD3 R22, P2, R22, 0x4, RZ ;  /* 0x0000000416167810 */ /* 0x000fe40007f5e0ff */
[----:B------:R-:W-:Y:S01]  /*bb50*/  ISETP.GE.U32.AND P0, PT, R0, R23, PT ;  /* 0x000000170000720c */ /* 0x000fe20003f06070 */
[----:B------:R-:W-:Y:S01]  /*bb60*/  IMAD.X R0, RZ, RZ, R32, P1 ;  /* 0x000000ffff007224 */ /* 0x000fe200008e0620 */
[----:B------:R-:W-:-:S04]  /*bb70*/  IADD3.X R32, RZ, R32, RZ, P2, !PT ;  /* 0x00000020ff207210 */ /* 0x000fc800017fe4ff */
        /* <DEDUP_REMOVED lines=12> */
.L_x_571:
[----:B------:R-:W-:Y:S05]  /*bc40*/  BSYNC B3 ;  /* 0x0000000000037941 */ /* 0x000fea0003800000 */
.L_x_570:
[----:B0----5:R0:W-:Y:S02]  /*bc50*/  STG.E.128 [R20.64], R8 ;  /* 0x0000000814007986 */ /* 0x0211e4000c101d0a */
.L_x_567:
[----:B------:R-:W-:Y:S05]  /*bc60*/  BSYNC B2 ;  /* 0x0000000000027941 */ /* 0x000fea0003800000 */
.L_x_566:
[----:B------:R-:W-:-:S04]  /*bc70*/  IADD3 R3, R3, 0x80, RZ ;  /* 0x0000008003037810 */ /* 0x000fc80007ffe0ff */
.L_x_543:
[----:B------:R-:W-:-:S13]  /*bc80*/  ISETP.GE.AND P0, PT, R3, c[0x0][0x160], PT ;  /* 0x0000580003007a0c */ /* 0x000fda0003f06270 */
[----:B------:R-:W-:Y:S01]  /*bc90*/  @P0 BREAK B0 ;  /* 0x0000000000000942 */ /* 0x000fe20003800000 */
[----:B------:R-:W-:Y:S05]  /*bca0*/  @P0 BRA `(.L_x_558) ;  /* 0x00001f3000000947 */ /* 0x000fea0003800000 */
[----:B------:R-:W-:Y:S05]  /*bcb0*/  BSYNC B0 ;  /* 0x0000000000007941 */ /* 0x000fea0003800000 */
.L_x_497:
        /* <DEDUP_REMOVED lines=18> */
[----:B0-----:R-:W-:-:S05]  /*bde0*/  IMAD.HI.U32 R8, R5, c[0x0][0x17c], R4 ;  /* 0x00005f0005087a27 */ /* 0x001fca00078e0004 */
        /* <DEDUP_REMOVED lines=234> */
.L_x_573:
        /* <DEDUP_REMOVED lines=18> */
[----:B-1----:R-:W-:Y:S05]  /*cdb0*/  CALL.REL.NOINC `($__internal_4_$__cuda_sm20_div_s64) ;  /* 0x00002d6000007944 */ /* 0x002fea0003c00000 */
[----:B------:R-:W-:Y:S05]  /*cdc0*/  BRA `(.L_x_575) ;  /* 0x0000013000007947 */ /* 0x000fea0003800000 */
.L_x_576:
[----:B------:R-:W0:Y:S01]  /*cdd0*/  I2F.U32.RP R8, c[0x0][0x3e8] ;  /* 0x0000fa0000087b06 */ /* 0x000e220000209000 */
[----:B------:R-:W-:Y:S02]  /*cde0*/  ISETP.NE.U32.AND P2, PT, RZ, c[0x0][0x3e8], PT ;  /* 0x0000fa00ff007a0c */ /* 0x000fe40003f45070 */
[----:B------:R-:W-:-:S05]  /*cdf0*/  MOV R11, RZ ;  /* 0x000000ff000b7202 */ /* 0x000fca0000000f00 */
[----:B0-----:R-:W0:Y:S02]  /*ce00*/  MUFU.RCP R8, R8 ;  /* 0x0000000800087308 */ /* 0x001e240000001000 */
[----:B0-----:R-:W-:-:S06]  /*ce10*/  IADD3 R4, R8, 0xffffffe, RZ ;  /* 0x0ffffffe08047810 */ /* 0x001fcc0007ffe0ff */
[----:B------:R0:W2:Y:S02]  /*ce20*/  F2I.FTZ.U32.TRUNC.NTZ R5, R4 ;  /* 0x0000000400057305 */ /* 0x0000a4000021f000 */
[----:B0-----:R-:W-:Y:S01]  /*ce30*/  HFMA2.MMA R4, -RZ, RZ, 0, 0 ;  /* 0x00000000ff047435 */ /* 0x001fe200000001ff */
[----:B--2---:R-:W-:-:S05]  /*ce40*/  IADD3 R9, RZ, -R5, RZ ;  /* 0x80000005ff097210 */ /* 0x004fca0007ffe0ff */
        /* <DEDUP_REMOVED lines=11> */
.L_x_575:
[----:B------:R-:W-:Y:S05]  /*cf00*/  BSYNC B2 ;  /* 0x0000000000027941 */ /* 0x000fea0003800000 */
.L_x_574:
[----:B------:R-:W-:Y:S01]  /*cf10*/  IMAD R9, R11, c[0x0][0x3e8], RZ ;  /* 0x0000fa000b097a24 */ /* 0x000fe200078e02ff */
[----:B------:R-:W-:Y:S01]  /*cf20*/  LOP3.LUT R2, R21, c[0x0][0x3ec], RZ, 0xfc, !PT ;  /* 0x0000fb0015027a12 */ /* 0x000fe200078efcff */
[C---:B------:R-:W-:Y:S01]  /*cf30*/  IMAD.WIDE.U32 R4, R10.reuse, c[0x0][0x3e8], RZ ;  /* 0x0000fa000a047a25 */ /* 0x040fe200078e00ff */
[----:B------:R-:W-:Y:S03]  /*cf40*/  BSSY B2, `(.L_x_577) ;  /* 0x0000028000027945 */ /* 0x000fe60003800000 */
[----:B-1----:R-:W-:Y:S01]  /*cf50*/  IMAD R13, R10, c[0x0][0x3ec], R9 ;  /* 0x0000fb000a0d7a24 */ /* 0x002fe200078e0209 */
        /* <DEDUP_REMOVED lines=17> */
[----:B------:R-:W-:Y:S05]  /*d070*/  CALL.REL.NOINC `($__internal_4_$__cuda_sm20_div_s64) ;  /* 0x00002aa000007944 */ /* 0x000fea0003c00000 */
[----:B------:R-:W-:Y:S05]  /*d080*/  BRA `(.L_x_579) ;  /* 0x0000013000007947 */ /* 0x000fea0003800000 */
.L_x_578:
[----:B------:R-:W0:Y:S01]  /*d090*/  I2F.U32.RP R11, c[0x0][0x3e8] ;  /* 0x0000fa00000b7b06 */ /* 0x000e220000209000 */
[----:B------:R-:W-:-:S07]  /*d0a0*/  ISETP.NE.U32.AND P2, PT, RZ, c[0x0][0x3e8], PT ;  /* 0x0000fa00ff007a0c */ /* 0x000fce0003f45070 */
[----:B0-----:R-:W0:Y:S02]  /*d0b0*/  MUFU.RCP R11, R11 ;  /* 0x0000000b000b7308 */ /* 0x001e240000001000 */
[----:B0-----:R-:W-:Y:S01]  /*d0c0*/  IADD3 R8, R11, 0xffffffe, RZ ;  /* 0x0ffffffe0b087810 */ /* 0x001fe20007ffe0ff */
[----:B------:R-:W-:-:S05]  /*d0d0*/  HFMA2.MMA R11, -RZ, RZ, 0, 0 ;  /* 0x00000000ff0b7435 */ /* 0x000fca00000001ff */
        /* <DEDUP_REMOVED lines=14> */
.L_x_579:
[----:B------:R-:W-:Y:S05]  /*d1c0*/  BSYNC B2 ;  /* 0x0000000000027941 */ /* 0x000fea0003800000 */
.L_x_577:
        /* <DEDUP_REMOVED lines=15> */
[----:B------:R-:W-:Y:S02]  /*d2c0*/  MOV R28, R2 ;  /* 0x00000002001c7202 */ /* 0x000fe40000000f00 */
[-C--:B------:R-:W-:Y:S02]  /*d2d0*/  ISETP.GT.AND.EX P0, PT, R5, R4.reuse, PT, P0 ;  /* 0x000000040500720c */ /* 0x080fe40003f04300 */
[----:B------:R-:W-:Y:S02]  /*d2e0*/  MOV R30, R4 ;  /* 0x00000004001e7202 */ /* 0x000fe40000000f00 */
        /* <DEDUP_REMOVED lines=13> */
[----:B------:R-:W-:-:S04]  /*d3c0*/  IMAD.WIDE.U32 R18, R2, c[0x0][0x3f8], RZ ;  /* 0x0000fe0002127a25 */ /* 0x000fc800078e00ff */
[----:B------:R-:W-:Y:S02]  /*d3d0*/  IMAD.X R12, RZ, RZ, ~R4, P1 ;  /* 0x000000ffff0c7224 */ /* 0x000fe400008e0e04 */
[----:B------:R-:W-:-:S04]  /*d3e0*/  IMAD.WIDE.U32 R14, R13, c[0x0][0x3e8], R20 ;  /* 0x0000fa000d0e7a25 */ /* 0x000fc800078e0014 */
[----:B------:R-:W-:Y:S02]  /*d3f0*/  IMAD R12, R12, c[0x0][0x3e8], RZ ;  /* 0x0000fa000c0c7a24 */ /* 0x000fe400078e02ff */
[----:B------:R-:W-:Y:S02]  /*d400*/  IMAD R17, R2, c[0x0][0x3fc], R17 ;  /* 0x0000ff0002117a24 */ /* 0x000fe400078e0211 */
[----:B------:R-:W-:Y:S02]  /*d410*/  IMAD R13, R13, c[0x0][0x3ec], R12 ;  /* 0x0000fb000d0d7a24 */ /* 0x000fe400078e020c */
[----:B------:R-:W-:Y:S01]  /*d420*/  IMAD.MOV.U32 R22, RZ, RZ, R18 ;  /* 0x000000ffff167224 */ /* 0x000fe200078e0012 */
[----:B------:R-:W-:Y:S02]  /*d430*/  IADD3 R23, R19, R17, RZ ;  /* 0x0000001113177210 */ /* 0x000fe40007ffe0ff */
[----:B------:R-:W-:Y:S02]  /*d440*/  IADD3 R12, R15, R13, RZ ;  /* 0x0000000d0f0c7210 */ /* 0x000fe40007ffe0ff */
[----:B------:R-:W-:-:S03]  /*d450*/  IADD3 R17, P1, R0, c[0x0][0x3d0], RZ ;  /* 0x0000f40000117a10 */ /* 0x000fc60007f3e0ff */
[----:B------:R-:W-:Y:S01]  /*d460*/  IMAD R15, R12, c[0x0][0x400], RZ ;  /* 0x000100000c0f7a24 */ /* 0x000fe200078e02ff */
[----:B------:R-:W-:Y:S01]  /*d470*/  IADD3.X R16, RZ, c[0x0][0x3d4], RZ, P1, !PT ;  /* 0x0000f500ff107a10 */ /* 0x000fe20000ffe4ff */
        /* <DEDUP_REMOVED lines=36> */
[----:B------:R-:W-:Y:S02]  /*d6c0*/  @P1 LEA R18, P3, R14, R17, 0x4 ;  /* 0x000000110e121211 */ /* 0x000fe400078620ff */
        /* <DEDUP_REMOVED lines=13> */
.L_x_583:
[----:B012---:R-:W-:Y:S05]  /*d7a0*/  BSYNC B3 ;  /* 0x0000000000037941 */ /* 0x007fea0003800000 */
.L_x_582:
[----:B------:R-:W-:Y:S01]  /*d7b0*/  BSSY B3, `(.L_x_584) ;  /* 0x000003f000037945 */ /* 0x000fe20003800000 */
[----:B------:R-:W-:Y:S05]  /*d7c0*/  @!P0 BRA `(.L_x_585) ;  /* 0x000003d000008947 */ /* 0x000fea0003800000 */
[----:B------:R-:W-:Y:S01]  /*d7d0*/  IADD3 R13, P0, RZ, -R28, RZ ;  /* 0x8000001cff0d7210 */ /* 0x000fe20007f1e0ff */
[----:B------:R-:W-:Y:S01]  /*d7e0*/  ULDC.64 UR6, c[0x0][0x3e8] ;  /* 0x0000fa0000067ab9 */ /* 0x000fe20000000a00 */
[----:B------:R-:W-:Y:S01]  /*d7f0*/  IMAD.MOV.U32 R4, RZ, RZ, c[0x0][0x3f8] ;  /* 0x0000fe00ff047624 */ /* 0x000fe200078e00ff */
        /* <DEDUP_REMOVED lines=10> */
[----:B------:R-:W-:Y:S01]  /*d8a0*/  IMAD R13, R13, c[0x0][0x3ec], R2 ;  /* 0x0000fb000d0d7a24 */ /* 0x000fe200078e0202 */
[----:B------:R-:W-:Y:S02]  /*d8b0*/  SHF.L.U32 R17, R14, 0x4, RZ ;  /* 0x000000040e117819 */ /* 0x000fe400000006ff */
[----:B------:R-:W-:Y:S01]  /*d8c0*/  USHF.L.U64.HI UR7, UR4, 0x4, UR7 ;  /* 0x0000000404077899 */ /* 0x000fe20008010207 */
[----:B------:R-:W-:Y:S01]  /*d8d0*/  IMAD.IADD R2, R21, 0x1, R13 ;  /* 0x0000000115027824 */ /* 0x000fe200078e020d */
[----:B------:R-:W-:Y:S01]  /*d8e0*/  LEA R31, P3, R4, -UR6, 0x4 ;  /* 0x80000006041f7c11 */ /* 0x000fe2000f8620ff */
        /* <DEDUP_REMOVED lines=9> */
[----:B------:R-:W-:Y:S02]  /*d980*/  SHF.L.U64.HI R15, R14, 0x4, R15 ;  /* 0x000000040e0f7819 */ /* 0x000fe4000001020f */
[----:B------:R-:W-:Y:S02]  /*d990*/  IADD3 R2, R13, R17, RZ ;  /* 0x000000110d027210 */ /* 0x000fe40007ffe0ff */
[----:B------:R-:W-:Y:S02]  /*d9a0*/  SHF.L.U64.HI R19, R4, R19, c[0x0][0x3fc] ;  /* 0x0000ff0004137619 */ /* 0x000fe40000010213 */
[----:B------:R-:W-:-:S02]  /*d9b0*/  LEA.HI.X R12, R12, R15, R2, 0x4, P0 ;  /* 0x0000000f0c0c7211 */ /* 0x000fc400000f2402 */
[----:B------:R-:W-:Y:S02]  /*d9c0*/  IADD3.X R35, R19, ~UR7, RZ, P3, !PT ;  /* 0x8000000713237c10 */ /* 0x000fe40009ffe4ff */
[----:B------:R-:W-:Y:S02]  /*d9d0*/  IADD3.X R37, R12, c[0x0][0x3d4], RZ, P1, P2 ;  /* 0x0000f5000c257a10 */ /* 0x000fe40000fe44ff */
.L_x_586:
[----:B------:R-:W-:Y:S01]  /*d9e0*/  IMAD.MOV.U32 R36, RZ, RZ, R0 ;  /* 0x000000ffff247224 */ /* 0x000fe200078e0000 */
[----:B------:R-:W-:-:S04]  /*d9f0*/  IADD3 R16, P0, R0, R31, RZ ;  /* 0x0000001f00107210 */ /* 0x000fc80007f1e0ff */
[----:B------:R-:W-:Y:S01]  /*da00*/  IADD3.X R17, R37, R35, RZ, P0, !PT ;  /* 0x0000002325117210 */ /* 0x000fe200007fe4ff */
[----:B01----:R0:W2:Y:S01]  /*da10*/  LDG.E.128.CONSTANT R12, [R36.64] ;  /* 0x0000000a240c7981 */ /* 0x0030a2000c1e9d00 */
[----:B------:R-:W-:-:S04]  /*da20*/  IADD3 R20, P0, R16, R31, RZ ;  /* 0x0000001f10147210 */ /* 0x000fc80007f1e0ff */
        /* <DEDUP_REMOVED lines=9> */
[-C--:B------:R-:W-:Y:S02]  /*dac0*/  IADD3.X R0, RZ, R30.reuse, RZ, P1, !PT ;  /* 0x0000001eff007210 */ /* 0x080fe40000ffe4ff */
[----:B------:R-:W-:Y:S02]  /*dad0*/  IADD3.X R30, RZ, R30, RZ, P2, !PT ;  /* 0x0000001eff1e7210 */ /* 0x000fe400017fe4ff */
[----:B------:R-:W-:Y:S02]  /*dae0*/  ISETP.GE.AND.EX P0, PT, R0, R5, PT, P0 ;  /* 0x000000050000720c */ /* 0x000fe40003f06300 */
[----:B------:R-:W-:-:S05]  /*daf0*/  IADD3 R0, P1, R32, R31, RZ ;  /* 0x0000001f20007210 */ /* 0x000fca0007f3e0ff */
        /* <DEDUP_REMOVED lines=10> */
.L_x_585:
[----:B------:R-:W-:Y:S05]  /*dba0*/  BSYNC B3 ;  /* 0x0000000000037941 */ /* 0x000fea0003800000 */
.L_x_584:
[----:B0----5:R0:W-:Y:S02]  /*dbb0*/  STG.E.128 [R6.64], R8 ;  /* 0x0000000806007986 */ /* 0x0211e4000c101d0a */
.L_x_581:
[----:B------:R-:W-:Y:S05]  /*dbc0*/  BSYNC B2 ;  /* 0x0000000000027941 */ /* 0x000fea0003800000 */
.L_x_580:
[----:B------:R-:W-:Y:S02]  /*dbd0*/  IADD3 R3, R3, 0x80, RZ ;  /* 0x0000008003037810 */ /* 0x000fe40007ffe0ff */
.L_x_558:
[----:B------:R-:W-:Y:S05]  /*dbe0*/  BSYNC B1 ;  /* 0x0000000000017941 */ /* 0x000fea0003800000 */
.L_x_496:
[----:B------:R-:W-:Y:S01]  /*dbf0*/  WARPSYNC 0xffffffff ;  /* 0xffffffff00007948 */ /* 0x000fe20003800000 */
[----:B------:R-:W-:-:S13]  /*dc00*/  ISETP.GE.AND P0, PT, R3, c[0x0][0x160], PT ;  /* 0x0000580003007a0c */ /* 0x000fda0003f06270 */
[----:B------:R-:W-:Y:S05]  /*dc10*/  @P0 EXIT ;  /* 0x000000000000094d */ /* 0x000fea0003800000 */
[----:B------:R-:W-:Y:S01]  /*dc20*/  ISETP.NE.AND P0, PT, RZ, c[0x0][0x168], PT ;  /* 0x00005a00ff007a0c */ /* 0x000fe20003f05270 */
[----:B------:R-:W-:Y:S01]  /*dc30*/  HFMA2.MMA R0, -RZ, RZ, 0, 0 ;  /* 0x00000000ff007435 */ /* 0x000fe200000001ff */
[----:B------:R-:W-:Y:S01]  /*dc40*/  MOV R2, RZ ;  /* 0x000000ff00027202 */ /* 0x000fe20000000f00 */
[----:B0-----:R-:W-:-:S10]  /*dc50*/  IMAD.MOV.U32 R20, RZ, RZ, RZ ;  /* 0x000000ffff147224 */ /* 0x001fd400078e00ff */
[----:B------:R-:W-:Y:S05]  /*dc60*/  @!P0 BRA `(.L_x_587) ;  /* 0x00000f8000008947 */ /* 0x000fea0003800000 */
[----:B------:R-:W-:Y:S02]  /*dc70*/  MOV R2, RZ ;  /* 0x000000ff00027202 */ /* 0x000fe40000000f00 */
[----:B-1----:R-:W-:-:S03]  /*dc80*/  MOV R8, c[0x0][0x168] ;  /* 0x00005a0000087a02 */ /* 0x002fc60000000f00 */
        /* <DEDUP_REMOVED lines=246> */
.L_x_587:
        /* <DEDUP_REMOVED lines=20> */
.L_x_590:
[----:B------:R-:W0:Y:S01]  /*ed30*/  I2F.U32.RP R4, c[0x0][0x3e8] ;  /* 0x0000fa0000047b06 */ /* 0x000e220000209000 */
[----:B------:R-:W-:Y:S01]  /*ed40*/  IMAD.MOV.U32 R2, RZ, RZ, RZ ;  /* 0x000000ffff027224 */ /* 0x000fe200078e00ff */
[----:B------:R-:W-:Y:S01]  /*ed50*/  ISETP.NE.U32.AND P2, PT, RZ, c[0x0][0x3e8], PT ;  /* 0x0000fa00ff007a0c */ /* 0x000fe20003f45070 */
[----:B------:R-:W-:-:S05]  /*ed60*/  HFMA2.MMA R11, -RZ, RZ, 0, 0 ;  /* 0x00000000ff0b7435 */ /* 0x000fca00000001ff */
        /* <DEDUP_REMOVED lines=15> */
.L_x_589:
[----:B------:R-:W-:Y:S05]  /*ee60*/  BSYNC B1 ;  /* 0x0000000000017941 */ /* 0x000fea0003800000 */
.L_x_588:
[----:B------:R-:W-:Y:S01]  /*ee70*/  IMAD R5, R11, c[0x0][0x3e8], RZ ;  /* 0x0000fa000b057a24 */ /* 0x000fe200078e02ff */
[----:B------:R-:W-:Y:S01]  /*ee80*/  BSSY B1, `(.L_x_591) ;  /* 0x000002a000017945 */ /* 0x000fe20003800000 */
[----:B------:R-:W-:-:S04]  /*ee90*/  IMAD.WIDE.U32 R2, R10, c[0x0][0x3e8], RZ ;  /* 0x0000fa000a027a25 */ /* 0x000fc800078e00ff */
[----:B------:R-:W-:Y:S01]  /*eea0*/  IMAD R9, R10, c[0x0][0x3ec], R5 ;  /* 0x0000fb000a097a24 */ /* 0x000fe200078e0205 */
[----:B------:R-:W-:-:S03]  /*eeb0*/  IADD3 R5, P1, R2, c[0x0][0x3e0], RZ ;  /* 0x0000f80002057a10 */ /* 0x000fc60007f3e0ff */
[----:B------:R-:W-:Y:S01]  /*eec0*/  IMAD.IADD R9, R3, 0x1, R9 ;  /* 0x0000000103097824 */ /* 0x000fe200078e0209 */
[----:B------:R-:W-:-:S04]  /*eed0*/  ISETP.GE.U32.AND P0, PT, R6, R5, PT ;  /* 0x000000050600720c */ /* 0x000fc80003f06070 */
[----:B------:R-:W-:Y:S02]  /*eee0*/  IADD3.X R3, R9, c[0x0][0x3e4], RZ, P1, !PT ;  /* 0x0000f90009037a10 */ /* 0x000fe40000ffe4ff */
[----:B------:R-:W-:Y:S02]  /*eef0*/  ISETP.GT.U32.AND P1, PT, R2, R6, PT ;  /* 0x000000060200720c */ /* 0x000fe40003f24070 */
[C---:B------:R-:W-:Y:S02]  /*ef00*/  ISETP.GE.AND.EX P0, PT, R7.reuse, R3, PT, P0 ;  /* 0x000000030700720c */ /* 0x040fe40003f06300 */
[----:B------:R-:W-:Y:S02]  /*ef10*/  LOP3.LUT R2, R7, c[0x0][0x3ec], RZ, 0xfc, !PT ;  /* 0x0000fb0007027a12 */ /* 0x000fe400078efcff */
        /* <DEDUP_REMOVED lines=13> */
.L_x_592:
        /* <DEDUP_REMOVED lines=10> */
[----:B------:R-:W-:Y:S01]  /*f090*/  IMAD.MOV.U32 R11, RZ, RZ, RZ ;  /* 0x000000ffff0b7224 */ /* 0x000fe200078e00ff */
        /* <DEDUP_REMOVED lines=8> */
.L_x_593:
[----:B------:R-:W-:Y:S05]  /*f120*/  BSYNC B1 ;  /* 0x0000000000017941 */ /* 0x000fea0003800000 */
.L_x_591:
        /* <DEDUP_REMOVED lines=11> */
[----:B------:R0:W5:Y:S01]  /*f1e0*/  LDG.E.128 R8, [R20.64] ;  /* 0x0000000a14087981 */ /* 0x000162000c1e1d00 */
        /* <DEDUP_REMOVED lines=24> */
[----:B------:R-:W-:Y:S01]  /*f370*/  IMAD R17, R3, c[0x0][0x3fc], R16 ;  /* 0x0000ff0003117a24 */ /* 0x000fe200078e0210 */
[----:B------:R-:W-:Y:S01]  /*f380*/  MOV R16, R18 ;  /* 0x0000001200107202 */ /* 0x000fe20000000f00 */
[----:B------:R-:W-:Y:S02]  /*f390*/  IMAD R15, R15, c[0x0][0x3ec], R14 ;  /* 0x0000fb000f0f7a24 */ /* 0x000fe400078e020e */
[----:B------:R-:W-:-:S03]  /*f3a0*/  IMAD.IADD R17, R19, 0x1, R17 ;  /* 0x0000000113117824 */ /* 0x000fc600078e0211 */
[----:B------:R-:W-:Y:S01]  /*f3b0*/  IADD3 R13, R13, R15, RZ ;  /* 0x0000000f0d0d7210 */ /* 0x000fe20007ffe0ff */
[----:B------:R-:W-:-:S04]  /*f3c0*/  IMAD.WIDE.U32 R14, R12, c[0x0][0x400], R16 ;  /* 0x000100000c0e7a25 */ /* 0x000fc800078e0010 */
[----:B------:R-:W-:-:S04]  /*f3d0*/  IMAD R13, R13, c[0x0][0x400], RZ ;  /* 0x000100000d0d7a24 */ /* 0x000fc800078e02ff */
        /* <DEDUP_REMOVED lines=22> */
[----:B------:R-:W-:Y:S02]  /*f540*/  IADD3.X R17, R7, ~R15, RZ, P4, !PT ;  /* 0x8000000f07117210 */ /* 0x000fe400027fe4ff */
        /* <DEDUP_REMOVED lines=26> */
.L_x_595:
[----:B012---:R-:W-:Y:S05]  /*f6f0*/  BSYNC B1 ;  /* 0x0000000000017941 */ /* 0x007fea0003800000 */
.L_x_594:
[----:B------:R-:W-:Y:S01]  /*f700*/  BSSY B1, `(.L_x_596) ;  /* 0x000003f000017945 */ /* 0x000fe20003800000 */
[----:B------:R-:W-:Y:S05]  /*f710*/  @!P0 BRA `(.L_x_597) ;  /* 0x000003d000008947 */ /* 0x000fea0003800000 */
[----:B------:R-:W-:Y:S01]  /*f720*/  IADD3 R3, P0, RZ, -R22, RZ ;  /* 0x80000016ff037210 */ /* 0x000fe20007f1e0ff */
        /* <DEDUP_REMOVED lines=32> */
.L_x_598:
[----:B------:R-:W-:Y:S02]  /*f930*/  MOV R34, R0 ;  /* 0x0000000000227202 */ /* 0x000fe40000000f00 */
[----:B------:R-:W-:-:S03]  /*f940*/  IADD3 R16, P0, R0, R7, RZ ;  /* 0x0000000700107210 */ /* 0x000fc60007f1e0ff */
[----:B-1----:R-:W2:Y:S01]  /*f950*/  LDG.E.128.CONSTANT R12, [R34.64] ;  /* 0x0000000a220c7981 */ /* 0x002ea2000c1e9d00 */
[----:B------:R-:W-:Y:S02]  /*f960*/  IADD3.X R17, R35, R33, RZ, P0, !PT ;  /* 0x0000002123117210 */ /* 0x000fe400007fe4ff */
[----:B------:R-:W-:-:S05]  /*f970*/  IADD3 R24, P0, R16, R7, RZ ;  /* 0x0000000710187210 */ /* 0x000fca0007f1e0ff */
[----:B------:R-:W-:Y:S01]  /*f980*/  IMAD.X R25, R17, 0x1, R33, P0 ;  /* 0x0000000111197824 */ /* 0x000fe200000e0621 */
[----:B------:R-:W-:Y:S01]  /*f990*/  IADD3 R2, P0, R24, R7, RZ ;  /* 0x0000000718027210 */ /* 0x000fe20007f1e0ff */
[----:B------:R-:W3:Y:S03]  /*f9a0*/  LDG.E.128.CONSTANT R16, [R16.64] ;  /* 0x0000000a10107981 */ /* 0x000ee6000c1e9d00 */
[----:B------:R-:W-:Y:S02]  /*f9b0*/  IADD3.X R3, R25, R33, RZ, P0, !PT ;  /* 0x0000002119037210 */ /* 0x000fe400007fe4ff */
[----:B------:R-:W4:Y:S04]  /*f9c0*/  LDG.E.128.CONSTANT R24, [R24.64] ;  /* 0x0000000a18187981 */ /* 0x000f28000c1e9d00 */
[----:B------:R-:W4:Y:S01]  /*f9d0*/  LDG.E.128.CONSTANT R28, [R2.64] ;  /* 0x0000000a021c7981 */ /* 0x000f22000c1e9d00 */
[----:B0-2--5:R0:W3:-:S02]  /*f9e0*/  DADD R12, R12, R8 ;  /* 0x000000000c0c7229 */ /* 0x0250c40000000008 */
[----:B0-----:R-:W-:Y:S02]  /*f9f0*/  IADD3 R9, P1, R22, 0x3, RZ ;  /* 0x0000000316097810 */ /* 0x001fe40007f3e0ff */
[----:B------:R-:W0:Y:S02]  /*fa00*/  DADD R14, R14, R10 ;  /* 0x000000000e0e7229 */ /* 0x000e24000000000a */
[----:B------:R-:W-:Y:S02]  /*fa10*/  ISETP.GE.U32.AND P0, PT, R9, R4, PT ;  /* 0x000000040900720c */ /* 0x000fe40003f06070 */
[----:B------:R-:W-:Y:S01]  /*fa20*/  IADD3.X R0, RZ, R23, RZ, P1, !PT ;  /* 0x00000017ff007210 */ /* 0x000fe20000ffe4ff */
[----:B---3--:R-:W4:-:S03]  /*fa30*/  DADD R12, R12, R16 ;  /* 0x000000000c0c7229 */ /* 0x008f060000000010 */
[----:B------:R-:W-:Y:S01]  /*fa40*/  ISETP.GE.AND.EX P0, PT, R0, R5, PT, P0 ;  /* 0x000000050000720c */ /* 0x000fe20003f06300 */
[----:B0-----:R-:W0:Y:S01]  /*fa50*/  DADD R14, R14, R18 ;  /* 0x000000000e0e7229 */ /* 0x001e220000000012 */
[----:B------:R-:W-:-:S03]  /*fa60*/  IADD3 R22, P2, R22, 0x4, RZ ;  /* 0x0000000416167810 */ /* 0x000fc60007f5e0ff */
[----:B----4-:R-:W1:-:S04]  /*fa70*/  DADD R12, R12, R24 ;  /* 0x000000000c0c7229 */ /* 0x010e480000000018 */
[----:B0-----:R-:W0:Y:S01]  /*fa80*/  DADD R14, R14, R26 ;  /* 0x000000000e0e7229 */ /* 0x001e22000000001a */
[----:B------:R-:W-:Y:S01]  /*fa90*/  IADD3 R0, P1, R2, R7, RZ ;  /* 0x0000000702007210 */ /* 0x000fe20007f3e0ff */
[----:B------:R-:W-:Y:S02]  /*faa0*/  IMAD.X R23, RZ, RZ, R23, P2 ;  /* 0x000000ffff177224 */ /* 0x000fe400010e0617 */
[----:B-1----:R1:W2:Y:S01]  /*fab0*/  DADD R8, R12, R28 ;  /* 0x000000000c087229 */ /* 0x0022a2000000001c */
[----:B------:R-:W-:-:S03]  /*fac0*/  IADD3.X R35, R3, R33, RZ, P1, !PT ;  /* 0x0000002103237210 */ /* 0x000fc60000ffe4ff */
[----:B0-----:R1:W0:Y:S01]  /*fad0*/  DADD R10, R14, R30 ;  /* 0x000000000e0a7229 */ /* 0x001222000000001e */
[----:B--2---:R-:W-:Y:S05]  /*fae0*/  @!P0 BRA `(.L_x_598) ;  /* 0xfffffe4000008947 */ /* 0x004fea000383ffff */
.L_x_597:
[----:B------:R-:W-:Y:S05]  /*faf0*/  BSYNC B1 ;  /* 0x0000000000017941 */ /* 0x000fea0003800000 */
.L_x_596:
[----:B0----5:R-:W-:Y:S01]  /*fb00*/  STG.E.128 [R20.64], R8 ;  /* 0x0000000814007986 */ /* 0x021fe2000c101d0a */
[----:B------:R-:W-:Y:S05]  /*fb10*/  EXIT ;  /* 0x000000000000794d */ /* 0x000fea0003800000 */
        .weak           $__internal_4_$__cuda_sm20_div_s64
        .type           $__internal_4_$__cuda_sm20_div_s64,@function
        .size           $__internal_4_$__cuda_sm20_div_s64,(.L_x_1672 - $__internal_4_$__cuda_sm20_div_s64)
$__internal_4_$__cuda_sm20_div_s64:
[----:B------:R-:W-:Y:S02]  /*fb20*/  IADD3 R14, P1, RZ, -R9, RZ ;  /* 0x80000009ff0e7210 */ /* 0x000fe40007f3e0ff */
[----:B------:R-:W-:Y:S02]  /*fb30*/  ISETP.GE.AND P0, PT, R5, RZ, PT ;  /* 0x000000ff0500720c */ /* 0x000fe40003f06270 */
[----:B------:R-:W-:Y:S02]  /*fb40*/  IADD3.X R10, RZ, ~R5, RZ, P1, !PT ;  /* 0x80000005ff0a7210 */ /* 0x000fe40000ffe4ff */
[----:B------:R-:W-:Y:S02]  /*fb50*/  SEL R14, R14, R9, !P0 ;  /* 0x000000090e0e7207 */ /* 0x000fe40004000000 */
[----:B------:R-:W-:-:S02]  /*fb60*/  SEL R15, R10, R5, !P0 ;  /* 0x000000050a0f7207 */ /* 0x000fc40004000000 */
[----:B------:R-:W-:Y:S02]  /*fb70*/  ISETP.GE.AND P3, PT, R11, RZ, PT ;  /* 0x000000ff0b00720c */ /* 0x000fe40003f66270 */
[----:B------:R-:W0:Y:S08]  /*fb80*/  I2F.U64.RP R10, R14 ;  /* 0x0000000e000a7312 */ /* 0x000e300000309000 */
[----:B0-----:R-:W0:Y:S02]  /*fb90*/  MUFU.RCP R18, R10 ;  /* 0x0000000a00127308 */ /* 0x001e240000001000 */
[----:B0-----:R-:W-:-:S06]  /*fba0*/  IADD3 R18, R18, 0x1ffffffe, RZ ;  /* 0x1ffffffe12127810 */ /* 0x001fcc0007ffe0ff */
[----:B------:R-:W0:Y:S02]  /*fbb0*/  F2I.U64.TRUNC R22, R18 ;  /* 0x0000001200167311 */ /* 0x000e24000020d800 */
[----:B0-----:R-:W-:Y:S01]  /*fbc0*/  IMAD.WIDE.U32 R12, R22, R14, RZ ;  /* 0x0000000e160c7225 */ /* 0x001fe200078e00ff */
[----:B------:R-:W-:-:S03]  /*fbd0*/  MOV R27, R22 ;  /* 0x00000016001b7202 */ /* 0x000fc60000000f00 */
        /* <DEDUP_REMOVED lines=18> */
[----:B------:R-:W-:Y:S01]  /*fd00*/  IMAD.WIDE.U32 R22, P0, R19, R12, R18 ;  /* 0x0000000c13167225 */ /* 0x000fe20007800012 */
[----:B------:R-:W-:-:S04]  /*fd10*/  IADD3 R19, P4, RZ, -R16, RZ ;  /* 0x80000010ff137210 */ /* 0x000fc80007f9e0ff */
[----:B------:R-:W-:Y:S01]  /*fd20*/  SEL R19, R19, R16, !P3 ;  /* 0x0000001013137207 */ /* 0x000fe20005800000 */
[----:B------:R-:W-:Y:S01]  /*fd30*/  IMAD.HI.U32 R17, P1, R13, R10, R22 ;  /* 0x0000000a0d117227 */ /* 0x000fe20007820016 */
[----:B------:R-:W-:-:S03]  /*fd40*/  IADD3.X R16, RZ, ~R11, RZ, P4, !PT ;  /* 0x8000000bff107210 */ /* 0x000fc600027fe4ff */
[CC--:B------:R-:W-:Y:S02]  /*fd50*/  IMAD R10, R13.reuse, R12.reuse, RZ ;  /* 0x0000000c0d0a7224 */ /* 0x0c0fe400078e02ff */
[----:B------:R-:W-:-:S03]  /*fd60*/  IMAD.HI.U32 R12, R13, R12, RZ ;  /* 0x0000000c0d0c7227 */ /* 0x000fc600078e00ff */
[----:B------:R-:W-:Y:S01]  /*fd70*/  IADD3 R10, P2, R10, R17, RZ ;  /* 0x000000110a0a7210 */ /* 0x000fe20007f5e0ff */
[----:B------:R-:W-:Y:S01]  /*fd80*/  IMAD.MOV.U32 R23, RZ, RZ, RZ ;  /* 0x000000ffff177224 */ /* 0x000fe200078e00ff */
[----:B------:R-:W-:Y:S02]  /*fd90*/  IADD3.X R12, R12, R13, RZ, P0, !PT ;  /* 0x0000000d0c0c7210 */ /* 0x000fe400007fe4ff */
[----:B------:R-:W-:Y:S01]  /*fda0*/  SEL R13, R16, R11, !P3 ;  /* 0x0000000b100d7207 */ /* 0x000fe20005800000 */
[----:B------:R-:W-:Y:S01]  /*fdb0*/  IMAD.HI.U32 R22, R10, R19, RZ ;  /* 0x000000130a167227 */ /* 0x000fe200078e00ff */
[----:B------:R-:W-:Y:S02]  /*fdc0*/  IADD3.X R12, RZ, RZ, R12, P2, P1 ;  /* 0x000000ffff0c7210 */ /* 0x000fe400017e240c */
[----:B------:R-:W-:-:S03]  /*fdd0*/  LOP3.LUT R11, R5, R11, RZ, 0x3c, !PT ;  /* 0x0000000b050b7212 */ /* 0x000fc600078e3cff */
[----:B------:R-:W-:-:S04]  /*fde0*/  IMAD.WIDE.U32 R22, R10, R13, R22 ;  /* 0x0000000d0a167225 */ /* 0x000fc800078e0016 */
[C---:B------:R-:W-:Y:S02]  /*fdf0*/  IMAD R10, R12.reuse, R13, RZ ;  /* 0x0000000d0c0a7224 */ /* 0x040fe400078e02ff */
[----:B------:R-:W-:-:S04]  /*fe00*/  IMAD.HI.U32 R17, P0, R12, R19, R22 ;  /* 0x000000130c117227 */ /* 0x000fc80007800016 */
[----:B------:R-:W-:Y:S01]  /*fe10*/  IMAD.HI.U32 R12, R12, R13, RZ ;  /* 0x0000000d0c0c7227 */ /* 0x000fe200078e00ff */
[----:B------:R-:W-:-:S04]  /*fe20*/  IADD3 R10, P1, R10, R17, RZ ;  /* 0x000000110a0a7210 */ /* 0x000fc80007f3e0ff */
[----:B------:R-:W-:Y:S01]  /*fe30*/  IADD3.X R12, R12, RZ, RZ, P0, !PT ;  /* 0x000000ff0c0c7210 */ /* 0x000fe200007fe4ff */
[----:B------:R-:W-:-:S03]  /*fe40*/  IMAD.WIDE.U32 R16, R10, R14, RZ ;  /* 0x0000000e0a107225 */ /* 0x000fc600078e00ff */
[----:B------:R-:W-:Y:S01]  /*fe50*/  IADD3.X R12, RZ, R12, RZ, P1, !PT ;  /* 0x0000000cff0c7210 */ /* 0x000fe20000ffe4ff */
[----:B------:R-:W-:Y:S01]  /*fe60*/  IMAD R17, R10, R15, R17 ;  /* 0x0000000f0a117224 */ /* 0x000fe200078e0211 */
[----:B------:R-:W-:-:S03]  /*fe70*/  IADD3 R19, P1, -R16, R19, RZ ;  /* 0x0000001310137210 */ /* 0x000fc60007f3e1ff */
[-C--:B------:R-:W-:Y:S01]  /*fe80*/  IMAD R16, R12, R14.reuse, R17 ;  /* 0x0000000e0c107224 */ /* 0x080fe200078e0211 */
[-C--:B------:R-:W-:Y:S02]  /*fe90*/  ISETP.GE.U32.AND P0, PT, R19, R14.reuse, PT ;  /* 0x0000000e1300720c */ /* 0x080fe40003f06070 */
[----:B------:R-:W-:Y:S01]  /*fea0*/  IADD3 R17, P2, R10, 0x1, RZ ;  /* 0x000000010a117810 */ /* 0x000fe20007f5e0ff */
[----:B------:R-:W-:Y:S01]  /*feb0*/  IMAD.X R13, R13, 0x1, ~R16, P1 ;  /* 0x000000010d0d7824 */ /* 0x000fe200008e0e10 */
[----:B------:R-:W-:Y:S02]  /*fec0*/  IADD3 R18, P1, R19, -R14, RZ ;  /* 0x8000000e13127210 */ /* 0x000fe40007f3e0ff */
[----:B------:R-:W-:Y:S02]  /*fed0*/  IADD3.X R23, RZ, R12, RZ, P2, !PT ;  /* 0x0000000cff177210 */ /* 0x000fe400017fe4ff */
[CC--:B------:R-:W-:Y:S02]  /*fee0*/  ISETP.GE.U32.AND.EX P0, PT, R13.reuse, R15.reuse, PT, P0 ;  /* 0x0000000f0d00720c */ /* 0x0c0fe40003f06100 */
[----:B------:R-:W-:-:S02]  /*fef0*/  IADD3.X R16, R13, ~R15, RZ, P1, !PT ;  /* 0x8000000f0d107210 */ /* 0x000fc40000ffe4ff */
[----:B------:R-:W-:Y:S02]  /*ff00*/  SEL R19, R18, R19, P0 ;  /* 0x0000001312137207 */ /* 0x000fe40000000000 */
[----:B------:R-:W-:Y:S02]  /*ff10*/  SEL R17, R17, R10, P0 ;  /* 0x0000000a11117207 */ /* 0x000fe40000000000 */
[----:B------:R-:W-:Y:S02]  /*ff20*/  SEL R13, R16, R13, P0 ;  /* 0x0000000d100d7207 */ /* 0x000fe40000000000 */
[----:B------:R-:W-:Y:S02]  /*ff30*/  ISETP.GE.U32.AND P1, PT, R19, R14, PT ;  /* 0x0000000e1300720c */ /* 0x000fe40003f26070 */
[----:B------:R-:W-:Y:S02]  /*ff40*/  SEL R23, R23, R12, P0 ;  /* 0x0000000c17177207 */ /* 0x000fe40000000000 */
[----:B------:R-:W-:-:S02]  /*ff50*/  IADD3 R10, P2, R17, 0x1, RZ ;  /* 0x00000001110a7810 */ /* 0x000fc40007f5e0ff */
[----:B------:R-:W-:Y:S02]  /*ff60*/  ISETP.GE.U32.AND.EX P0, PT, R13, R15, PT, P1 ;  /* 0x0000000f0d00720c */ /* 0x000fe40003f06110 */
[----:B------:R-:W-:Y:S01]  /*ff70*/  ISETP.GE.AND P1, PT, R11, RZ, PT ;  /* 0x000000ff0b00720c */ /* 0x000fe20003f26270 */
[----:B------:R-:W-:Y:S01]  /*ff80*/  IMAD.X R12, RZ, RZ, R23, P2 ;  /* 0x000000ffff0c7224 */ /* 0x000fe200010e0617 */
[----:B------:R-:W-:-:S04]  /*ff90*/  SEL R10, R10, R17, P0 ;  /* 0x000000110a0a7207 */ /* 0x000fc80000000000 */
[----:B------:R-:W-:Y:S02]  /*ffa0*/  SEL R12, R12, R23, P0 ;  /* 0x000000170c0c7207 */ /* 0x000fe40000000000 */
[----:B------:R-:W-:Y:S02]  /*ffb0*/  IADD3 R13, P2, RZ, -R10, RZ ;  /* 0x8000000aff0d7210 */ /* 0x000fe40007f5e0ff */
[----:B------:R-:W-:Y:S02]  /*ffc0*/  ISETP.NE.U32.AND P0, PT, R9, RZ, PT ;  /* 0x000000ff0900720c */ /* 0x000fe40003f05070 */
[-C--:B------:R-:W-:Y:S02]  /*ffd0*/  IADD3.X R9, RZ, ~R12.reuse, RZ, P2, !PT ;  /* 0x8000000cff097210 */ /* 0x080fe400017fe4ff */
[----:B------:R-:W-:Y:S02]  /*ffe0*/  ISETP.NE.AND.EX P0, PT, R5, RZ, PT, P0 ;  /* 0x000000ff0500720c */ /* 0x000fe40003f05300 */
[----:B------:R-:W-:-:S02]  /*fff0*/  SEL R9, R9, R12, !P1 ;  /* 0x0000000c09097207 */ /* 0x000fc40004800000 */
[----:B------:R-:W-:Y:S02]  /*10000*/  SEL R13, R13, R10, !P1 ;  /* 0x0000000a0d0d7207 */ /* 0x000fe40004800000 */
[----:B------:R-:W-:Y:S01]  /*10010*/  SEL R11, R9, 0xffffffff, P0 ;  /* 0xffffffff090b7807 */ /* 0x000fe20000000000 */
[----:B------:R-:W-:Y:S01]  /*10020*/  HFMA2.MMA R9, -RZ, RZ, 0, 0 ;  /* 0x00000000ff097435 */ /* 0x000fe200000001ff */
[----:B------:R-:W-:-:S05]  /*10030*/  SEL R10, R13, 0xffffffff, P0 ;  /* 0xffffffff0d0a7807 */ /* 0x000fca0000000000 */
[----:B------:R-:W-:Y:S05]  /*10040*/  RET.REL.NODEC R8 `(_ZN2at6native61_GLOBAL__N__2cc7adc6_23_UnfoldBackwardKernel_cu_9e10b42f_333535_unfold_backward_elementwise_kernelILi128ELi8EZNS1_32_unfold_backward_internal_kernelIN3c107complexIdEEEEvRNS_14TensorIteratorEllllllEUliE_EEviT1_) ;  /* 0xfffeffb008007950 */ /* 0x000fea0003c3ffff */
.L_x_599:
        /* <DEDUP_REMOVED lines=11> */
.L_x_1672:


//--------------------- .text._ZN2at6native61_GLOBAL__N__2cc7adc6_23_UnfoldBackwardKernel_cu_9e10b42f_333535_unfold_backward_elementwise_kernelILi128ELi8EZNS1_32_unfold_backward_internal_kernelIfEEvRNS_14TensorIteratorEllllllEUliE_EEviT1_ --------------------------
	.section	.text._ZN2at6native61_GLOBAL__N__2cc7adc6_23_UnfoldBackwardKernel_cu_9e10b42f_333535_unfold_backward_elementwise_kernelILi128ELi8EZNS1_32_unfold_backward_internal_kernelIfEEvRNS_14TensorIteratorEllllllEUliE_EEviT1_,"ax",@progbits
	.sectioninfo	@"SHI_REGISTERS=40"
	.align	128
.text._ZN2at6native61_GLOBAL__N__2cc7adc6_23_UnfoldBackwardKernel_cu_9e10b42f_333535_unfold_backward_elementwise_kernelILi128ELi8EZNS1_32_unfold_backward_internal_kernelIfEEvRNS_14TensorIteratorEllllllEUliE_EEviT1_:
        .type           _ZN2at6native61_GLOBAL__N__2cc7adc6_23_UnfoldBackwardKernel_cu_9e10b42f_333535_unfold_backward_elementwise_kernelILi128ELi8EZNS1_32_unfold_backward_internal_kernelIfEEvRNS_14TensorIteratorEllllllEUliE_EEviT1_,@function
        .size           _ZN2at6native61_GLOBAL__N__2cc7adc6_23_UnfoldBackwardKernel_cu_9e10b42f_333535_unfold_backward_elementwise_kernelILi128ELi8EZNS1_32_unfold_backward_internal_kernelIfEEvRNS_14TensorIteratorEllllllEUliE_EEviT1_,(.L_x_1674 - _ZN2at6native61_GLOBAL__N__2cc7adc6_23_UnfoldBackwardKernel_cu_9e10b42f_333535_unfold_backward_elementwise_kernelILi128ELi8EZNS1_32_unfold_backward_internal_kernelIfEEvRNS_14TensorIteratorEllllllEUliE_EEviT1_)
        .other          _ZN2at6native61_GLOBAL__N__2cc7adc6_23_UnfoldBackwardKernel_cu_9e10b42f_333535_unfold_backward_elementwise_kernelILi128ELi8EZNS1_32_unfold_backward_internal_kernelIfEEvRNS_14TensorIteratorEllllllEUliE_EEviT1_,@"STO_CUDA_ENTRY STV_DEFAULT"
_ZN2at6native61_GLOBAL__N__2cc7adc6_23_UnfoldBackwardKernel_cu_9e10b42f_333535_unfold_backward_elementwise_kernelILi128ELi8EZNS1_32_unfold_backward_internal_kernelIfEEvRNS_14TensorIteratorEllllllEUliE_EEviT1_:
        /* <DEDUP_REMOVED lines=261> */
.L_x_602:
        /* <DEDUP_REMOVED lines=18> */
[----:B------:R-:W-:Y:S05]  /*1170*/  CALL.REL.NOINC `($__internal_5_$__cuda_sm20_div_s64) ;  /* 0x0001228000007944 */ /* 0x000fea0003c00000 */
[----:B------:R-:W-:Y:S05]  /*1180*/  BRA `(.L_x_604) ;  /* 0x0000013000007947 */ /* 0x000fea0003800000 */
.L_x_605:
        /* <DEDUP_REMOVED lines=19> */
.L_x_604:
[----:B------:R-:W-:Y:S05]  /*12c0*/  BSYNC B1 ;  /* 0x0000000000017941 */ /* 0x000fea0003800000 */
.L_x_603:
        /* <DEDUP_REMOVED lines=22> */
[----:B------:R-:W-:Y:S05]  /*1430*/  CALL.REL.NOINC `($__internal_5_$__cuda_sm20_div_s64) ;  /* 0x00011fc000007944 */ /* 0x000fea0003c00000 */
[----:B------:R-:W-:Y:S01]  /*1440*/  MOV R4, R2 ;  /* 0x0000000200047202 */ /* 0x000fe20000000f00 */
[----:B------:R-:W-:Y:S01]  /*1450*/  IMAD.MOV.U32 R5, RZ, RZ, R3 ;  /* 0x000000ffff057224 */ /* 0x000fe200078e0003 */
[----:B------:R-:W-:Y:S05]  /*1460*/  BRA `(.L_x_608) ;  /* 0x0000013000007947 */ /* 0x000fea0003800000 */
.L_x_607:
        /* <DEDUP_REMOVED lines=19> */
.L_x_608:
[----:B------:R-:W-:Y:S05]  /*15a0*/  BSYNC B1 ;  /* 0x0000000000017941 */ /* 0x000fea0003800000 */
.L_x_606:
        /* <DEDUP_REMOVED lines=12> */
[----:B------:R0:W5:Y:S01]  /*1670*/  LDG.E R5, [R18.64] ;  /* 0x0000000a12057981 */ /* 0x000162000c1e1900 */
        /* <DEDUP_REMOVED lines=18> */
[----:B------:R-:W-:-:S04]  /*17a0*/  IMAD.WIDE.U32 R6, R22, c[0x0][0x3f8], RZ ;  /* 0x0000fe0016067a25 */ /* 0x000fc800078e00ff */
[----:B------:R-:W-:Y:S01]  /*17b0*/  IMAD.X R2, RZ, RZ, ~R23, P1 ;  /* 0x000000ffff027224 */ /* 0x000fe200008e0e17 */
[----:B------:R-:W-:Y:S01]  /*17c0*/  MOV R8, R6 ;  /* 0x0000000600087202 */ /* 0x000fe20000000f00 */
[----:B------:R-:W-:-:S04]  /*17d0*/  IMAD.WIDE.U32 R20, R9, c[0x0][0x3e8], R16 ;  /* 0x0000fa0009147a25 */ /* 0x000fc800078e0010 */
[----:B------:R-:W-:Y:S02]  /*17e0*/  IMAD R2, R2, c[0x0][0x3e8], RZ ;  /* 0x0000fa0002027a24 */ /* 0x000fe400078e02ff */
[----:B------:R-:W-:Y:S02]  /*17f0*/  IMAD R15, R22, c[0x0][0x3fc], R15 ;  /* 0x0000ff00160f7a24 */ /* 0x000fe400078e020f */
[----:B------:R-:W-:-:S05]  /*1800*/  IMAD R9, R9, c[0x0][0x3ec], R2 ;  /* 0x0000fb0009097a24 */ /* 0x000fca00078e0202 */
[----:B------:R-:W-:Y:S01]  /*1810*/  IADD3 R2, R21, R9, RZ ;  /* 0x0000000915027210 */ /* 0x000fe20007ffe0ff */
[----:B------:R-:W-:-:S04]  /*1820*/  IMAD.IADD R9, R7, 0x1, R15 ;  /* 0x0000000107097824 */ /* 0x000fc800078e020f */
[----:B------:R-:W-:Y:S01]  /*1830*/  IMAD R21, R2, c[0x0][0x400], RZ ;  /* 0x0001000002157a24 */ /* 0x000fe200078e02ff */
[----:B------:R-:W-:Y:S01]  /*1840*/  IADD3 R2, P1, R12, c[0x0][0x3d0], RZ ;  /* 0x0000f4000c027a10 */ /* 0x000fe20007f3e0ff */
[----:B------:R-:W-:-:S04]  /*1850*/  IMAD.WIDE.U32 R14, R20, c[0x0][0x400], R8 ;  /* 0x00010000140e7a25 */ /* 0x000fc800078e0008 */
[----:B------:R-:W-:Y:S02]  /*1860*/  IMAD R21, R20, c[0x0][0x404], R21 ;  /* 0x0001010014157a24 */ /* 0x000fe400078e0215 */
[----:B------:R-:W-:Y:S01]  /*1870*/  IMAD.X R4, RZ, RZ, c[0x0][0x3d4], P1 ;  /* 0x0000f500ff047624 */ /* 0x000fe200008e06ff */
[----:B------:R-:W-:Y:S02]  /*1880*/  LEA R20, P1, R14, R2, 0x2 ;  /* 0x000000020e147211 */ /* 0x000fe400078210ff */
[----:B------:R-:W-:-:S04]  /*1890*/  IADD3 R15, R15, R21, RZ ;  /* 0x000000150f0f7210 */ /* 0x000fc80007ffe0ff */
[----:B------:R-:W-:-:S05]  /*18a0*/  LEA.HI.X R21, R14, R4, R15, 0x2, P1 ;  /* 0x000000040e157211 */ /* 0x000fca00008f140f */
[----:B------:R-:W2:Y:S01]  /*18b0*/  LDG.E.CONSTANT R20, [R20.64] ;  /* 0x0000000a14147981 */ /* 0x000ea2000c1e9900 */
[----:B------:R-:W-:Y:S02]  /*18c0*/  ISETP.NE.U32.AND P1, PT, R13, 0x1, PT ;  /* 0x000000010d00780c */ /* 0x000fe40003f25070 */
[----:B------:R-:W-:Y:S02]  /*18d0*/  IADD3 R25, P2, R22, 0x1, RZ ;  /* 0x0000000116197810 */ /* 0x000fe40007f5e0ff */
[----:B------:R-:W-:-:S03]  /*18e0*/  ISETP.NE.AND.EX P1, PT, RZ, RZ, PT, P1 ;  /* 0x000000ffff00720c */ /* 0x000fc60003f25310 */
[----:B------:R-:W-:Y:S02]  /*18f0*/  IMAD.X R24, RZ, RZ, R23, P2 ;  /* 0x000000ffff187224 */ /* 0x000fe400010e0617 */
[----:B--2--5:R-:W-:-:S08]  /*1900*/  FADD.FTZ R5, R5, R20 ;  /* 0x0000001405057221 */ /* 0x024fd00000010000 */
        /* <DEDUP_REMOVED lines=11> */
[----:B------:R-:W-:Y:S02]  /*19c0*/  @P1 IADD3 R15, P2, P3, R16, -c[0x0][0x3e8], -R14 ;  /* 0x8000fa00100f1a10 */ /* 0x000fe40007b5e80e */
[C---:B------:R-:W-:Y:S02]  /*19d0*/  IADD3.X R14, R17.reuse, ~R13, RZ, P4, !PT ;  /* 0x8000000d110e7210 */ /* 0x040fe400027fe4ff */
        /* <DEDUP_REMOVED lines=14> */
[----:B------:R-:W-:-:S03]  /*1ac0*/  @P1 LEA.HI.X R21, R8, R4, R7, 0x2, P3 ;  /* 0x0000000408151211 */ /* 0x000fc600018f1407 */
[----:B------:R-:W2:Y:S04]  /*1ad0*/  LDG.E.CONSTANT R14, [R14.64] ;  /* 0x0000000a0e0e7981 */ /* 0x000ea8000c1e9900 */
[----:B------:R-:W3:Y:S01]  /*1ae0*/  @P1 LDG.E.CONSTANT R20, [R20.64] ;  /* 0x0000000a14141981 */ /* 0x000ee2000c1e9900 */
[C---:B------:R-:W-:Y:S02]  /*1af0*/  IADD3 R25, P2, R22.reuse, 0x2, RZ ;  /* 0x0000000216197810 */ /* 0x040fe40007f5e0ff */
[----:B------:R-:W-:-:S03]  /*1b00*/  @P1 IADD3 R25, P3, R22, 0x3, RZ ;  /* 0x0000000316191810 */ /* 0x000fc60007f7e0ff */
[----:B------:R-:W-:Y:S01]  /*1b10*/  IMAD.X R24, RZ, RZ, R23, P2 ;  /* 0x000000ffff187224 */ /* 0x000fe200010e0617 */
[----:B------:R-:W-:Y:S01]  /*1b20*/  @P1 IADD3.X R24, RZ, R23, RZ, P3, !PT ;  /* 0x00000017ff181210 */ /* 0x000fe20001ffe4ff */
[----:B--2---:R-:W-:-:S04]  /*1b30*/  FADD.FTZ R5, R5, R14 ;  /* 0x0000000e05057221 */ /* 0x004fc80000010000 */
[----:B---3--:R-:W-:Y:S02]  /*1b40*/  @P1 FADD.FTZ R5, R5, R20 ;  /* 0x0000001405051221 */ /* 0x008fe40000010000 */
.L_x_612:
[----:B0-----:R-:W-:Y:S05]  /*1b50*/  BSYNC B2 ;  /* 0x0000000000027941 */ /* 0x001fea0003800000 */
.L_x_611:
[----:B------:R-:W-:Y:S01]  /*1b60*/  BSSY B2, `(.L_x_613) ;  /* 0x00000b3000027945 */ /* 0x000fe20003800000 */
[----:B------:R-:W-:Y:S05]  /*1b70*/  @!P0 BRA `(.L_x_614) ;  /* 0x00000b1000008947 */ /* 0x000fea0003800000 */
[----:B------:R-:W-:Y:S01]  /*1b80*/  IADD3 R7, P0, RZ, -R25, RZ ;  /* 0x80000019ff077210 */ /* 0x000fe20007f1e0ff */
[----:B------:R-:W-:Y:S01]  /*1b90*/  IMAD.WIDE.U32 R14, R25, c[0x0][0x3f8], RZ ;  /* 0x0000fe00190e7a25 */ /* 0x000fe200078e00ff */
[----:B------:R-:W-:Y:S01]  /*1ba0*/  ULDC.64 UR8, c[0x0][0x3e8] ;  /* 0x0000fa0000087ab9 */ /* 0x000fe20000000a00 */
[----:B------:R-:W-:Y:S01]  /*1bb0*/  BSSY B3, `(.L_x_615) ;  /* 0x0000070000037945 */ /* 0x000fe20003800000 */
[----:B------:R-:W-:Y:S01]  /*1bc0*/  ULDC.64 UR12, c[0x0][0x400] ;  /* 0x00010000000c7ab9 */ /* 0x000fe20000000a00 */
        /* <DEDUP_REMOVED lines=8> */
[----:B------:R-:W-:Y:S01]  /*1c50*/  IMAD R7, R7, c[0x0][0x3ec], R2 ;  /* 0x0000fb0007077a24 */ /* 0x000fe200078e0202 */
[----:B------:R-:W-:Y:S02]  /*1c60*/  IADD3 R2, P0, R25, -0x1, RZ ;  /* 0xffffffff19027810 */ /* 0x000fe40007f1e0ff */
[----:B------:R-:W-:Y:S02]  /*1c70*/  USHF.L.U64.HI UR4, UR4, 0x2, UR5 ;  /* 0x0000000204047899 */ /* 0x000fe40008010205 */
[----:B------:R-:W-:Y:S02]  /*1c80*/  IADD3 R4, R9, R7, RZ ;  /* 0x0000000709047210 */ /* 0x000fe40007ffe0ff */
[----:B------:R-:W-:-:S03]  /*1c90*/  IADD3 R6, P2, -R2, R3, RZ ;  /* 0x0000000302067210 */ /* 0x000fc60007f5e1ff */
[----:B------:R-:W-:Y:S01]  /*1ca0*/  IMAD R7, R4, c[0x0][0x400], RZ ;  /* 0x0001000004077a24 */ /* 0x000fe200078e02ff */
[----:B------:R-:W-:Y:S01]  /*1cb0*/  ISETP.GT.U32.AND P1, PT, R6, 0xc, PT ;  /* 0x0000000c0600780c */ /* 0x000fe20003f24070 */
[----:B------:R-:W-:Y:S01]  /*1cc0*/  IMAD R4, R24, c[0x0][0x3f8], RZ ;  /* 0x0000fe0018047a24 */ /* 0x000fe200078e02ff */
[----:B------:R-:W-:Y:S01]  /*1cd0*/  MOV R6, c[0x0][0x3f8] ;  /* 0x0000fe0000067a02 */ /* 0x000fe20000000f00 */
[----:B------:R-:W-:Y:S01]  /*1ce0*/  IMAD R21, R8, c[0x0][0x404], R7 ;  /* 0x0001010008157a24 */ /* 0x000fe200078e0207 */
[----:B------:R-:W-:Y:S01]  /*1cf0*/  IADD3.X R7, R24, -0x1, RZ, P0, !PT ;  /* 0xffffffff18077810 */ /* 0x000fe200007fe4ff */
[----:B------:R-:W-:-:S04]  /*1d00*/  IMAD.WIDE.U32 R8, R8, c[0x0][0x400], RZ ;  /* 0x0001000008087a25 */ /* 0x000fc800078e00ff */
[----:B------:R-:W-:Y:S02]  /*1d10*/  IMAD.SHL.U32 R13, R8, 0x4, RZ ;  /* 0x00000004080d7824 */ /* 0x000fe400078e00ff */
[----:B------:R-:W-:Y:S01]  /*1d20*/  IMAD R17, R25, c[0x0][0x3fc], R4 ;  /* 0x0000ff0019117a24 */ /* 0x000fe200078e0204 */
[----:B------:R-:W-:Y:S02]  /*1d30*/  IADD3.X R4, ~R7, R0, RZ, P2, !PT ;  /* 0x0000000007047210 */ /* 0x000fe400017fe5ff */
[----:B------:R-:W-:Y:S02]  /*1d40*/  LEA R13, P0, R14, R13, 0x2 ;  /* 0x0000000d0e0d7211 */ /* 0x000fe400078010ff */
[----:B------:R-:W-:Y:S02]  /*1d50*/  ISETP.GT.AND.EX P1, PT, R4, RZ, PT, P1 ;  /* 0x000000ff0400720c */ /* 0x000fe40003f24310 */
[----:B------:R-:W-:Y:S01]  /*1d60*/  IADD3 R12, P2, P3, R13, c[0x0][0x3d0], R12 ;  /* 0x0000f4000d0c7a10 */ /* 0x000fe20007b5e00c */
[----:B------:R-:W-:Y:S01]  /*1d70*/  IMAD.IADD R13, R9, 0x1, R21 ;  /* 0x00000001090d7824 */ /* 0x000fe200078e0215 */
[----:B------:R-:W-:Y:S01]  /*1d80*/  IADD3 R4, R15, R17, RZ ;  /* 0x000000110f047210 */ /* 0x000fe20007ffe0ff */
[----:B------:R-:W-:-:S03]  /*1d90*/  IMAD.MOV.U32 R9, RZ, RZ, 0x2 ;  /* 0x00000002ff097424 */ /* 0x000fc600078e00ff */
[----:B------:R-:W-:Y:S02]  /*1da0*/  SHF.L.U64.HI R13, R8, 0x2, R13 ;  /* 0x00000002080d7819 */ /* 0x000fe4000001020d */
[C---:B------:R-:W-:Y:S02]  /*1db0*/  SHF.L.U64.HI R9, R6.reuse, R9, c[0x0][0x3fc] ;  /* 0x0000ff0006097619 */ /* 0x040fe40000010209 */
[----:B------:R-:W-:Y:S02]  /*1dc0*/  LEA R8, P4, R6, -UR7, 0x2 ;  /* 0x8000000706087c11 */ /* 0x000fe4000f8810ff */
[----:B------:R-:W-:Y:S02]  /*1dd0*/  LEA.HI.X R14, R14, R13, R4, 0x2, P0 ;  /* 0x0000000d0e0e7211 */ /* 0x000fe400000f1404 */
[----:B------:R-:W-:Y:S02]  /*1de0*/  IADD3.X R9, R9, ~UR4, RZ, P4, !PT ;  /* 0x8000000409097c10 */ /* 0x000fe4000a7fe4ff */
[----:B------:R-:W-:-:S02]  /*1df0*/  PLOP3.LUT P0, PT, PT, PT, PT, 0x80, 0x0 ;  /* 0x000000000000781c */ /* 0x000fc40003f0f070 */
[----:B------:R-:W-:Y:S01]  /*1e00*/  IADD3.X R17, R14, c[0x0][0x3d4], RZ, P2, P3 ;  /* 0x0000f5000e117a10 */ /* 0x000fe200017e64ff */
[----:B------:R-:W-:Y:S05]  /*1e10*/  @!P1 BRA `(.L_x_616) ;  /* 0x0000049000009947 */ /* 0x000fea0003800000 */
[----:B------:R-:W-:Y:S02]  /*1e20*/  IADD3 R13, P1, R3, -0xc, RZ ;  /* 0xfffffff4030d7810 */ /* 0x000fe40007f3e0ff */
[----:B------:R-:W-:Y:S02]  /*1e30*/  PLOP3.LUT P0, PT, PT, PT, PT, 0x8, 0x0 ;  /* 0x000000000000781c */ /* 0x000fe40003f0e170 */
[----:B------:R-:W-:Y:S02]  /*1e40*/  IADD3.X R4, R0, -0x1, RZ, P1, !PT ;  /* 0xffffffff00047810 */ /* 0x000fe40000ffe4ff */
.L_x_617:
[----:B------:R-:W-:Y:S02]  /*1e50*/  IADD3 R34, P1, R12, R8, RZ ;  /* 0x000000080c227210 */ /* 0x000fe40007f3e0ff */
[----:B------:R-:W-:-:S03]  /*1e60*/  MOV R16, R12 ;  /* 0x0000000c00107202 */ /* 0x000fc60000000f00 */
[----:B------:R-:W-:Y:S01]  /*1e70*/  IMAD.X R35, R17, 0x1, R9, P1 ;  /* 0x0000000111237824 */ /* 0x000fe200008e0609 */
[-C--:B------:R-:W-:Y:S01]  /*1e80*/  IADD3 R14, P1, R34, R8.reuse, RZ ;  /* 0x00000008220e7210 */ /* 0x080fe20007f3e0ff */
[----:B------:R0:W2:Y:S03]  /*1e90*/  LDG.E.CONSTANT R6, [R16.64] ;  /* 0x0000000a10067981 */ /* 0x0000a6000c1e9900 */
[----:B------:R-:W-:Y:S01]  /*1ea0*/  IADD3.X R15, R35, R9, RZ, P1, !PT ;  /* 0x00000009230f7210 */ /* 0x000fe20000ffe4ff */
[----:B------:R1:W3:Y:S01]  /*1eb0*/  LDG.E.CONSTANT R34, [R34.64] ;  /* 0x0000000a22227981 */ /* 0x0002e2000c1e9900 */
[----:B------:R-:W-:-:S03]  /*1ec0*/  IADD3 R36, P1, R14, R8, RZ ;  /* 0x000000080e247210 */ /* 0x000fc60007f3e0ff */
[----:B------:R4:W3:Y:S02]  /*1ed0*/  LDG.E.CONSTANT R33, [R14.64] ;  /* 0x0000000a0e217981 */ /* 0x0008e4000c1e9900 */
[----:B------:R-:W-:Y:S01]  /*1ee0*/  IMAD.X R37, R15, 0x1, R9, P1 ;  /* 0x000000010f257824 */ /* 0x000fe200008e0609 */
[----:B------:R-:W-:-:S04]  /*1ef0*/  IADD3 R24, P1, R36, R8, RZ ;  /* 0x0000000824187210 */ /* 0x000fc80007f3e0ff */
[----:B------:R0:W3:Y:S01]  /*1f00*/  LDG.E.CONSTANT R32, [R36.64] ;  /* 0x0000000a24207981 */ /* 0x0000e2000c1e9900 */
[----:B------:R-:W-:Y:S01]  /*1f10*/  IMAD.X R25, R37, 0x1, R9, P1 ;  /* 0x0000000125197824 */ /* 0x000fe200008e0609 */
[----:B------:R-:W-:-:S04]  /*1f20*/  IADD3 R28, P1, R24, R8, RZ ;  /* 0x00000008181c7210 */ /* 0x000fc80007f3e0ff */
[----:B------:R-:W-:Y:S01]  /*1f30*/  IADD3.X R29, R25, R9, RZ, P1, !PT ;  /* 0x00000009191d7210 */ /* 0x000fe20000ffe4ff */
[----:B------:R0:W3:Y:S01]  /*1f40*/  LDG.E.CONSTANT R27, [R24.64] ;  /* 0x0000000a181b7981 */ /* 0x0000e2000c1e9900 */
[----:B------:R-:W-:-:S03]  /*1f50*/  IADD3 R30, P1, R28, R8, RZ ;  /* 0x000000081c1e7210 */ /* 0x000fc60007f3e0ff */
[----:B------:R0:W3:Y:S02]  /*1f60*/  LDG.E.CONSTANT R26, [R28.64] ;  /* 0x0000000a1c1a7981 */ /* 0x0000e4000c1e9900 */
[----:B------:R-:W-:Y:S01]  /*1f70*/  IMAD.X R31, R29, 0x1, R9, P1 ;  /* 0x000000011d1f7824 */ /* 0x000fe200008e0609 */
[----:B------:R-:W-:-:S04]  /*1f80*/  IADD3 R22, P1, R30, R8, RZ ;  /* 0x000000081e167210 */ /* 0x000fc80007f3e0ff */
[----:B------:R-:W-:Y:S01]  /*1f90*/  IADD3.X R23, R31, R9, RZ, P1, !PT ;  /* 0x000000091f177210 */ /* 0x000fe20000ffe4ff */
[----:B------:R4:W3:Y:S01]  /*1fa0*/  LDG.E.CONSTANT R12, [R30.64] ;  /* 0x0000000a1e0c7981 */ /* 0x0008e2000c1e9900 */
[----:B------:R-:W-:-:S03]  /*1fb0*/  IADD3 R20, P1, R22, R8, RZ ;  /* 0x0000000816147210 */ /* 0x000fc60007f3e0ff */
[----:B-1----:R1:W3:Y:S02]  /*1fc0*/  LDG.E.CONSTANT R35, [R22.64] ;  /* 0x0000000a16237981 */ /* 0x0022e4000c1e9900 */
[----:B------:R-:W-:Y:S01]  /*1fd0*/  IMAD.X R21, R23, 0x1, R9, P1 ;  /* 0x0000000117157824 */ /* 0x000fe200008e0609 */
[----:B0-----:R-:W-:-:S04]  /*1fe0*/  IADD3 R16, P1, R20, R8, RZ ;  /* 0x0000000814107210 */ /* 0x001fc80007f3e0ff */
[----:B------:R-:W-:Y:S01]  /*1ff0*/  IADD3.X R17, R21, R9, RZ, P1, !PT ;  /* 0x0000000915117210 */ /* 0x000fe20000ffe4ff */
[----:B------:R-:W3:Y:S01]  /*2000*/  LDG.E.CONSTANT R20, [R20.64] ;  /* 0x0000000a14147981 */ /* 0x000ee2000c1e9900 */
[----:B----4-:R-:W-:-:S03]  /*2010*/  IADD3 R14, P1, R16, R8, RZ ;  /* 0x00000008100e7210 */ /* 0x010fc60007f3e0ff */
[----:B------:R0:W4:Y:S02]  /*2020*/  LDG.E.CONSTANT R36, [R16.64] ;  /* 0x0000000a10247981 */ /* 0x000124000c1e9900 */
[----:B------:R-:W-:Y:S01]  /*2030*/  IMAD.X R15, R17, 0x1, R9, P1 ;  /* 0x00000001110f7824 */ /* 0x000fe200008e0609 */
[----:B------:R-:W-:-:S04]  /*2040*/  IADD3 R24, P1, R14, R8, RZ ;  /* 0x000000080e187210 */ /* 0x000fc80007f3e0ff */
[----:B------:R-:W-:Y:S01]  /*2050*/  IADD3.X R25, R15, R9, RZ, P1, !PT ;  /* 0x000000090f197210 */ /* 0x000fe20000ffe4ff */
[----:B------:R0:W4:Y:S01]  /*2060*/  LDG.E.CONSTANT R14, [R14.64] ;  /* 0x0000000a0e0e7981 */ /* 0x000122000c1e9900 */
[----:B------:R-:W-:-:S03]  /*2070*/  IADD3 R28, P1, R24, R8, RZ ;  /* 0x00000008181c7210 */ /* 0x000fc60007f3e0ff */
[----:B------:R-:W4:Y:S02]  /*2080*/  LDG.E.CONSTANT R24, [R24.64] ;  /* 0x0000000a18187981 */ /* 0x000f24000c1e9900 */
[----:B------:R-:W-:Y:S01]  /*2090*/  IMAD.X R29, R25, 0x1, R9, P1 ;  /* 0x00000001191d7824 */ /* 0x000fe200008e0609 */
[----:B------:R-:W-:-:S04]  /*20a0*/  IADD3 R30, P1, R28, R8, RZ ;  /* 0x000000081c1e7210 */ /* 0x000fc80007f3e0ff */
[----:B------:R-:W-:Y:S01]  /*20b0*/  IADD3.X R31, R29, R9, RZ, P1, !PT ;  /* 0x000000091d1f7210 */ /* 0x000fe20000ffe4ff */
[----:B------:R-:W4:Y:S01]  /*20c0*/  LDG.E.CONSTANT R28, [R28.64] ;  /* 0x0000000a1c1c7981 */ /* 0x000f22000c1e9900 */
[----:B-1----:R-:W-:-:S03]  /*20d0*/  IADD3 R22, P1, R30, R8, RZ ;  /* 0x000000081e167210 */ /* 0x002fc60007f3e0ff */
[----:B------:R-:W4:Y:S02]  /*20e0*/  LDG.E.CONSTANT R30, [R30.64] ;  /* 0x0000000a1e1e7981 */ /* 0x000f24000c1e9900 */
[----:B------:R-:W-:Y:S01]  /*20f0*/  IMAD.X R23, R31, 0x1, R9, P1 ;  /* 0x000000011f177824 */ /* 0x000fe200008e0609 */
[----:B0-----:R-:W-:-:S04]  /*2100*/  IADD3 R16, P1, R22, R8, RZ ;  /* 0x0000000816107210 */ /* 0x001fc80007f3e0ff */
[----:B------:R-:W-:Y:S01]  /*2110*/  IADD3.X R17, R23, R9, RZ, P1, !PT ;  /* 0x0000000917117210 */ /* 0x000fe20000ffe4ff */
[----:B------:R-:W4:Y:S04]  /*2120*/  LDG.E.CONSTANT R22, [R22.64] ;  /* 0x0000000a16167981 */ /* 0x000f28000c1e9900 */
[----:B------:R0:W4:Y:S01]  /*2130*/  LDG.E.CONSTANT R15, [R16.64] ;  /* 0x0000000a100f7981 */ /* 0x000122000c1e9900 */
[----:B------:R-:W-:-:S05]  /*2140*/  IADD3 R2, P1, R2, 0x10, RZ ;  /* 0x0000001002027810 */ /* 0x000fca0007f3e0ff */
[----:B------:R-:W-:Y:S01]  /*2150*/  IMAD.X R7, RZ, RZ, R7, P1 ;  /* 0x000000ffff077224 */ /* 0x000fe200008e0607 */
[----:B------:R-:W-:-:S04]  /*2160*/  ISETP.GE.U32.AND P1, PT, R2, R13, PT ;  /* 0x0000000d0200720c */ /* 0x000fc80003f26070 */
[----:B------:R-:W-:Y:S01]  /*2170*/  ISETP.GE.AND.EX P1, PT, R7, R4, PT, P1 ;  /* 0x000000040700720c */ /* 0x000fe20003f26310 */
[----:B--2--5:R-:W-:-:S04]  /*2180*/  FADD.FTZ R5, R6, R5 ;  /* 0x0000000506057221 */ /* 0x024fc80000010000 */
[----:B---3--:R-:W-:-:S04]  /*2190*/  FADD.FTZ R34, R5, R34 ;  /* 0x0000002205227221 */ /* 0x008fc80000010000 */
[----:B------:R-:W-:-:S04]  /*21a0*/  FADD.FTZ R33, R34, R33 ;  /* 0x0000002122217221 */ /* 0x000fc80000010000 */
[----:B------:R-:W-:-:S04]  /*21b0*/  FADD.FTZ R32, R33, R32 ;  /* 0x0000002021207221 */ /* 0x000fc80000010000 */
[----:B------:R-:W-:-:S04]  /*21c0*/  FADD.FTZ R27, R32, R27 ;  /* 0x0000001b201b7221 */ /* 0x000fc80000010000 */
[----:B------:R-:W-:-:S04]  /*21d0*/  FADD.FTZ R27, R27, R26 ;  /* 0x0000001a1b1b7221 */ /* 0x000fc80000010000 */
[----:B------:R-:W-:-:S04]  /*21e0*/  FADD.FTZ R12, R27, R12 ;  /* 0x0000000c1b0c7221 */ /* 0x000fc80000010000 */
[----:B------:R-:W-:-:S04]  /*21f0*/  FADD.FTZ R35, R12, R35 ;  /* 0x000000230c237221 */ /* 0x000fc80000010000 */
[----:B------:R-:W-:-:S04]  /*2200*/  FADD.FTZ R35, R35, R20 ;  /* 0x0000001423237221 */ /* 0x000fc80000010000 */
[----:B----4-:R-:W-:-:S04]  /*2210*/  FADD.FTZ R35, R35, R36 ;  /* 0x0000002423237221 */ /* 0x010fc80000010000 */
[----:B------:R-:W-:-:S04]  /*2220*/  FADD.FTZ R35, R35, R14 ;  /* 0x0000000e23237221 */ /* 0x000fc80000010000 */
[----:B------:R-:W-:-:S04]  /*2230*/  FADD.FTZ R35, R35, R24 ;  /* 0x0000001823237221 */ /* 0x000fc80000010000 */
[----:B------:R-:W-:-:S04]  /*2240*/  FADD.FTZ R35, R35, R28 ;  /* 0x0000001c23237221 */ /* 0x000fc80000010000 */
[----:B------:R-:W-:Y:S01]  /*2250*/  FADD.FTZ R35, R35, R30 ;  /* 0x0000001e23237221 */ /* 0x000fe20000010000 */
[----:B------:R-:W-:-:S03]  /*2260*/  IADD3 R12, P2, R16, R8, RZ ;  /* 0x00000008100c7210 */ /* 0x000fc60007f5e0ff */
[----:B------:R-:W-:Y:S01]  /*2270*/  FADD.FTZ R22, R35, R22 ;  /* 0x0000001623167221 */ /* 0x000fe20000010000 */
[----:B0-----:R-:W-:-:S03]  /*2280*/  IADD3.X R17, R17, R9, RZ, P2, !PT ;  /* 0x0000000911117210 */ /* 0x001fc600017fe4ff */
[----:B------:R-:W-:Y:S01]  /*2290*/  FADD.FTZ R5, R22, R15 ;  /* 0x0000000f16057221 */ /* 0x000fe20000010000 */
[----:B------:R-:W-:Y:S05]  /*22a0*/  @!P1 BRA `(.L_x_617) ;  /* 0xfffffba000009947 */ /* 0x000fea000383ffff */
.L_x_616:
[----:B------:R-:W-:Y:S05]  /*22b0*/  BSYNC B3 ;  /* 0x0000000000037941 */ /* 0x000fea0003800000 */
.L_x_615:
[----:B------:R-:W-:Y:S01]  /*22c0*/  IADD3 R4, P2, -R2, R3, RZ ;  /* 0x0000000302047210 */ /* 0x000fe20007f5e1ff */
[----:B------:R-:W-:Y:S03]  /*22d0*/  BSSY B3, `(.L_x_618) ;  /* 0x0000029000037945 */ /* 0x000fe60003800000 */
[----:B------:R-:W-:Y:S01]  /*22e0*/  ISETP.GT.U32.AND P1, PT, R4, 0x4, PT ;  /* 0x000000040400780c */ /* 0x000fe20003f24070 */
[----:B------:R-:W-:-:S05]  /*22f0*/  IMAD.X R4, R0, 0x1, ~R7, P2 ;  /* 0x0000000100047824 */ /* 0x000fca00010e0e07 */
[----:B------:R-:W-:-:S13]  /*2300*/  ISETP.GT.AND.EX P1, PT, R4, RZ, PT, P1 ;  /* 0x000000ff0400720c */ /* 0x000fda0003f24310 */
[----:B------:R-:W-:Y:S05]  /*2310*/  @!P1 BRA `(.L_x_619) ;  /* 0x0000024000009947 */ /* 0x000fea0003800000 */
[----:B------:R-:W-:Y:S02]  /*2320*/  IADD3 R26, P0, R12, R8, RZ ;  /* 0x000000080c1a7210 */ /* 0x000fe40007f1e0ff */
[----:B------:R-:W-:Y:S02]  /*2330*/  MOV R16, R12 ;  /* 0x0000000c00107202 */ /* 0x000fe40000000f00 */
[-C--:B------:R-:W-:Y:S02]  /*2340*/  IADD3.X R27, R17, R9.reuse, RZ, P0, !PT ;  /* 0x00000009111b7210 */ /* 0x080fe400007fe4ff */
[-C--:B------:R-:W-:Y:S01]  /*2350*/  IADD3 R24, P0, R26, R8.reuse, RZ ;  /* 0x000000081a187210 */ /* 0x080fe20007f1e0ff */
[----:B------:R0:W2:Y:S04]  /*2360*/  LDG.E.CONSTANT R4, [R16.64] ;  /* 0x0000000a10047981 */ /* 0x0000a8000c1e9900 */
[--C-:B------:R-:W-:Y:S01]  /*2370*/  IMAD.X R25, R27, 0x1, R9.reuse, P0 ;  /* 0x000000011b197824 */ /* 0x100fe200000e0609 */
[-C--:B------:R-:W-:Y:S01]  /*2380*/  IADD3 R14, P0, R24, R8.reuse, RZ ;  /* 0x00000008180e7210 */ /* 0x080fe20007f1e0ff */
[----:B------:R-:W3:Y:S04]  /*2390*/  LDG.E.CONSTANT R27, [R26.64] ;  /* 0x0000000a1a1b7981 */ /* 0x000ee8000c1e9900 */
[----:B------:R-:W-:Y:S01]  /*23a0*/  IMAD.X R15, R25, 0x1, R9, P0 ;  /* 0x00000001190f7824 */ /* 0x000fe200000e0609 */
[----:B------:R-:W-:Y:S01]  /*23b0*/  IADD3 R12, P0, R14, R8, RZ ;  /* 0x000000080e0c7210 */ /* 0x000fe20007f1e0ff */
[----:B------:R-:W4:Y:S03]  /*23c0*/  LDG.E.CONSTANT R25, [R24.64] ;  /* 0x0000000a18197981 */ /* 0x000f26000c1e9900 */
[----:B------:R-:W-:-:S02]  /*23d0*/  IADD3.X R13, R15, R9, RZ, P0, !PT ;  /* 0x000000090f0d7210 */ /* 0x000fc400007fe4ff */
[-C--:B------:R-:W-:Y:S01]  /*23e0*/  IADD3 R22, P0, R12, R8.reuse, RZ ;  /* 0x000000080c167210 */ /* 0x080fe20007f1e0ff */
[----:B------:R-:W4:Y:S04]  /*23f0*/  LDG.E.CONSTANT R15, [R14.64] ;  /* 0x0000000a0e0f7981 */ /* 0x000f28000c1e9900 */
[----:B------:R-:W-:Y:S01]  /*2400*/  IMAD.X R23, R13, 0x1, R9, P0 ;  /* 0x000000010d177824 */ /* 0x000fe200000e0609 */
[----:B------:R-:W-:Y:S01]  /*2410*/  IADD3 R20, P0, R22, R8, RZ ;  /* 0x0000000816147210 */ /* 0x000fe20007f1e0ff */
[----:B------:R1:W4:Y:S03]  /*2420*/  LDG.E.CONSTANT R13, [R12.64] ;  /* 0x0000000a0c0d7981 */ /* 0x000326000c1e9900 */
[----:B------:R-:W-:-:S02]  /*2430*/  IADD3.X R21, R23, R9, RZ, P0, !PT ;  /* 0x0000000917157210 */ /* 0x000fc400007fe4ff */
[-C--:B0-----:R-:W-:Y:S01]  /*2440*/  IADD3 R16, P0, R20, R8.reuse, RZ ;  /* 0x0000000814107210 */ /* 0x081fe20007f1e0ff */
[----:B------:R-:W4:Y:S04]  /*2450*/  LDG.E.CONSTANT R23, [R22.64] ;  /* 0x0000000a16177981 */ /* 0x000f28000c1e9900 */
[----:B------:R-:W-:Y:S01]  /*2460*/  IMAD.X R17, R21, 0x1, R9, P0 ;  /* 0x0000000115117824 */ /* 0x000fe200000e0609 */
[----:B------:R-:W4:Y:S04]  /*2470*/  LDG.E.CONSTANT R29, [R20.64] ;  /* 0x0000000a141d7981 */ /* 0x000f28000c1e9900 */
[----:B------:R0:W4:Y:S01]  /*2480*/  LDG.E.CONSTANT R31, [R16.64] ;  /* 0x0000000a101f7981 */ /* 0x000122000c1e9900 */
[----:B-1----:R-:W-:-:S02]  /*2490*/  IADD3 R12, P1, R16, R8, RZ ;  /* 0x00000008100c7210 */ /* 0x002fc40007f3e0ff */
[----:B------:R-:W-:Y:S02]  /*24a0*/  IADD3 R2, P2, R2, 0x8, RZ ;  /* 0x0000000802027810 */ /* 0x000fe40007f5e0ff */
[----:B------:R-:W-:Y:S02]  /*24b0*/  PLOP3.LUT P0, PT, PT, PT, PT, 0x8, 0x0 ;  /* 0x000000000000781c */ /* 0x000fe40003f0e170 */
[----:B------:R-:W-:Y:S01]  /*24c0*/  IADD3.X R7, RZ, R7, RZ, P2, !PT ;  /* 0x00000007ff077210 */ /* 0x000fe200017fe4ff */
[----:B0-----:R-:W-:Y:S02]  /*24d0*/  IMAD.X R17, R17, 0x1, R9, P1 ;  /* 0x0000000111117824 */ /* 0x001fe400008e0609 */
[----:B--2--5:R-:W-:-:S04]  /*24e0*/  FADD.FTZ R4, R5, R4 ;  /* 0x0000000405047221 */ /* 0x024fc80000010000 */
[----:B---3--:R-:W-:-:S04]  /*24f0*/  FADD.FTZ R4, R4, R27 ;  /* 0x0000001b04047221 */ /* 0x008fc80000010000 */
[----:B----4-:R-:W-:-:S04]  /*2500*/  FADD.FTZ R4, R4, R25 ;  /* 0x0000001904047221 */ /* 0x010fc80000010000 */
[----:B------:R-:W-:-:S04]  /*2510*/  FADD.FTZ R4, R4, R15 ;  /* 0x0000000f04047221 */ /* 0x000fc80000010000 */
[----:B------:R-:W-:-:S04]  /*2520*/  FADD.FTZ R4, R4, R13 ;  /* 0x0000000d04047221 */ /* 0x000fc80000010000 */
[----:B------:R-:W-:-:S04]  /*2530*/  FADD.FTZ R4, R4, R23 ;  /* 0x0000001704047221 */ /* 0x000fc80000010000 */
[----:B------:R-:W-:-:S04]  /*2540*/  FADD.FTZ R4, R4, R29 ;  /* 0x0000001d04047221 */ /* 0x000fc80000010000 */
[----:B------:R-:W-:Y:S02]  /*2550*/  FADD.FTZ R5, R4, R31 ;  /* 0x0000001f04057221 */ /* 0x000fe40000010000 */
.L_x_619:
[----:B------:R-:W-:Y:S05]  /*2560*/  BSYNC B3 ;  /* 0x0000000000037941 */ /* 0x000fea0003800000 */
.L_x_618:
[----:B------:R-:W-:-:S04]  /*2570*/  ISETP.LT.U32.AND P1, PT, R2, R3, PT ;  /* 0x000000030200720c */ /* 0x000fc80003f21070 */
[----:B------:R-:W-:-:S13]  /*2580*/  ISETP.LT.OR.EX P0, PT, R7, R0, P0, P1 ;  /* 0x000000000700720c */ /* 0x000fda0000701710 */
[----:B------:R-:W-:Y:S05]  /*2590*/  @!P0 BRA `(.L_x_614) ;  /* 0x000000f000008947 */ /* 0x000fea0003800000 */
[----:B------:R-:W-:Y:S01]  /*25a0*/  IADD3 R2, P0, R12, R8, RZ ;  /* 0x000000080c027210 */ /* 0x000fe20007f1e0ff */
[----:B------:R-:W-:-:S03]  /*25b0*/  IMAD.MOV.U32 R13, RZ, RZ, R17 ;  /* 0x000000ffff0d7224 */ /* 0x000fc600078e0011 */
[-C--:B------:R-:W-:Y:S02]  /*25c0*/  IADD3 R6, P1, R2, R8.reuse, RZ ;  /* 0x0000000802067210 */ /* 0x080fe40007f3e0ff */
[-C--:B------:R-:W-:Y:S01]  /*25d0*/  IADD3.X R3, R17, R9.reuse, RZ, P0, !PT ;  /* 0x0000000911037210 */ /* 0x080fe200007fe4ff */
[----:B------:R-:W2:Y:S01]  /*25e0*/  LDG.E.CONSTANT R12, [R12.64] ;  /* 0x0000000a0c0c7981 */ /* 0x000ea2000c1e9900 */
[----:B------:R-:W-:Y:S02]  /*25f0*/  IADD3 R8, P0, R6, R8, RZ ;  /* 0x0000000806087210 */ /* 0x000fe40007f1e0ff */
[----:B------:R-:W-:Y:S01]  /*2600*/  IADD3.X R7, R3, R9, RZ, P1, !PT ;  /* 0x0000000903077210 */ /* 0x000fe20000ffe4ff */
[----:B------:R-:W3:Y:S04]  /*2610*/  LDG.E.CONSTANT R2, [R2.64] ;  /* 0x0000000a02027981 */ /* 0x000ee8000c1e9900 */
[----:B------:R-:W-:Y:S01]  /*2620*/  IMAD.X R9, R7, 0x1, R9, P0 ;  /* 0x0000000107097824 */ /* 0x000fe200000e0609 */
[----:B------:R-:W4:Y:S04]  /*2630*/  LDG.E.CONSTANT R6, [R6.64] ;  /* 0x0000000a06067981 */ /* 0x000f28000c1e9900 */
[----:B------:R-:W4:Y:S01]  /*2640*/  LDG.E.CONSTANT R8, [R8.64] ;  /* 0x0000000a08087981 */ /* 0x000f22000c1e9900 */
[----:B--2--5:R-:W-:-:S04]  /*2650*/  FADD.FTZ R5, R5, R12 ;  /* 0x0000000c05057221 */ /* 0x024fc80000010000 */
[----:B---3--:R-:W-:-:S04]  /*2660*/  FADD.FTZ R5, R5, R2 ;  /* 0x0000000205057221 */ /* 0x008fc80000010000 */
[----:B----4-:R-:W-:-:S04]  /*2670*/  FADD.FTZ R5, R5, R6 ;  /* 0x0000000605057221 */ /* 0x010fc80000010000 */
[----:B------:R-:W-:Y:S02]  /*2680*/  FADD.FTZ R5, R5, R8 ;  /* 0x0000000805057221 */ /* 0x000fe40000010000 */
.L_x_614:
[----:B------:R-:W-:Y:S05]  /*2690*/  BSYNC B2 ;  /* 0x0000000000027941 */ /* 0x000fea0003800000 */
.L_x_613:
[----:B-----5:R0:W-:Y:S02]  /*26a0*/  STG.E [R18.64], R5 ;  /* 0x0000000512007986 */ /* 0x0201e4000c10190a */
.L_x_610:
[----:B------:R-:W-:Y:S05]  /*26b0*/  BSYNC B1 ;  /* 0x0000000000017941 */ /* 0x000fea0003800000 */
.L_x_609:
[----:B------:R-:W-:-:S04]  /*26c0*/  LEA R10, R10, R11, 0xa ;  /* 0x0000000b0a0a7211 */ /* 0x000fc800078e50ff */
[----:B------:R-:W-:Y:S02]  /*26d0*/  IADD3 R17, R10, 0x80, RZ ;  /* 0x000000800a117810 */ /* 0x000fe40007ffe0ff */
.L_x_601:
[----:B------:R-:W-:Y:S05]  /*26e0*/  BSYNC B0 ;  /* 0x0000000000007941 */ /* 0x000fea0003800000 */
.L_x_600:
        /* <DEDUP_REMOVED lines=23> */
[----:B0-----:R-:W-:-:S04]  /*2860*/  SHF.R.U32.HI R5, RZ, c[0x0][0x180], R4 ;  /* 0x00006000ff057a19 */ /* 0x001fc80000011604 */
        /* <DEDUP_REMOVED lines=233> */
.L_x_623:
        /* <DEDUP_REMOVED lines=18> */
[----:B------:R-:W-:Y:S05]  /*3820*/  CALL.REL.NOINC `($__internal_5_$__cuda_sm20_div_s64) ;  /* 0x0000fbd000007944 */ /* 0x000fea0003c00000 */
[----:B------:R-:W-:Y:S05]  /*3830*/  BRA `(.L_x_625) ;  /* 0x0000013000007947 */ /* 0x000fea0003800000 */
.L_x_626:
        /* <DEDUP_REMOVED lines=19> */
.L_x_625:
[----:B------:R-:W-:Y:S05]  /*3970*/  BSYNC B2 ;  /* 0x0000000000027941 */ /* 0x000fea0003800000 */
.L_x_624:
        /* <DEDUP_REMOVED lines=22> */
[----:B------:R-:W-:Y:S05]  /*3ae0*/  CALL.REL.NOINC `($__internal_5_$__cuda_sm20_div_s64) ;  /* 0x0000f91000007944 */ /* 0x000fea0003c00000 */
[----:B------:R-:W-:Y:S05]  /*3af0*/  BRA `(.L_x_629) ;  /* 0x0000013000007947 */ /* 0x000fea0003800000 */
.L_x_628:
        /* <DEDUP_REMOVED lines=19> */
.L_x_629:
[----:B------:R-:W-:Y:S05]  /*3c30*/  BSYNC B2 ;  /* 0x0000000000027941 */ /* 0x000fea0003800000 */
.L_x_627:
        /* <DEDUP_REMOVED lines=27> */
[----:B------:R-:W-:-:S11]  /*3df0*/  ISETP.GE.U32.AND.EX P0, PT, R2, RZ, PT, P0 ;  /* 0x000000ff0200720c */ /* 0x000fd60003f06100 */
[----:B------:R-:W-:Y:S05]  /*3e00*/  @!P1 BRA `(.L_x_633) ;  /* 0x000003d000009947 */ /* 0x000fea0003800000 */
[----:B0-----:R-:W-:Y:S01]  /*3e10*/  IADD3 R9, P1, RZ, -R11, RZ ;  /* 0x8000000bff097210 */ /* 0x001fe20007f3e0ff */
[----:B------:R-:W-:Y:S02]  /*3e20*/  IMAD R4, R10, c[0x0][0x3f8], RZ ;  /* 0x0000fe000a047a24 */ /* 0x000fe400078e02ff */
[----:B------:R-:W-:Y:S01]  /*3e30*/  IMAD.WIDE.U32 R6, R11, c[0x0][0x3f8], RZ ;  /* 0x0000fe000b067a25 */ /* 0x000fe200078e00ff */
[----:B------:R-:W-:-:S03]  /*3e40*/  IADD3.X R2, RZ, ~R10, RZ, P1, !PT ;  /* 0x8000000aff027210 */ /* 0x000fc60000ffe4ff */
[----:B------:R-:W-:-:S04]  /*3e50*/  IMAD.WIDE.U32 R14, R9, c[0x0][0x3e8], R18 ;  /* 0x0000fa00090e7a25 */ /* 0x000fc800078e0012 */
[----:B------:R-:W-:Y:S02]  /*3e60*/  IMAD R2, R2, c[0x0][0x3e8], RZ ;  /* 0x0000fa0002027a24 */ /* 0x000fe400078e02ff */
[----:B------:R-:W-:Y:S01]  /*3e70*/  IMAD R21, R11, c[0x0][0x3fc], R4 ;  /* 0x0000ff000b157a24 */ /* 0x000fe200078e0204 */
[----:B------:R-:W-:Y:S01]  /*3e80*/  IADD3 R4, P1, R12, c[0x0][0x3d0], RZ ;  /* 0x0000f4000c047a10 */ /* 0x000fe20007f3e0ff */
[----:B------:R-:W-:Y:S02]  /*3e90*/  IMAD R9, R9, c[0x0][0x3ec], R2 ;  /* 0x0000fb0009097a24 */ /* 0x000fe400078e0202 */
[----:B------:R-:W-:Y:S02]  /*3ea0*/  IMAD.MOV.U32 R8, RZ, RZ, R6 ;  /* 0x000000ffff087224 */ /* 0x000fe400078e0006 */
[----:B------:R-:W-:Y:S01]  /*3eb0*/  IMAD.IADD R2, R15, 0x1, R9 ;  /* 0x000000010f027824 */ /* 0x000fe200078e0209 */
[----:B------:R-:W-:-:S03]  /*3ec0*/  IADD3 R9, R7, R21, RZ ;  /* 0x0000001507097210 */ /* 0x000fc60007ffe0ff */
[----:B------:R-:W-:Y:S01]  /*3ed0*/  IMAD R15, R2, c[0x0][0x400], RZ ;  /* 0x00010000020f7a24 */ /* 0x000fe200078e02ff */
[----:B------:R-:W-:Y:S01]  /*3ee0*/  IADD3.X R2, RZ, c[0x0][0x3d4], RZ, P1, !PT ;  /* 0x0000f500ff027a10 */ /* 0x000fe20000ffe4ff */
[----:B------:R-:W-:-:S04]  /*3ef0*/  IMAD.WIDE.U32 R20, R14, c[0x0][0x400], R8 ;  /* 0x000100000e147a25 */ /* 0x000fc800078e0008 */
[----:B------:R-:W-:Y:S01]  /*3f00*/  IMAD R15, R14, c[0x0][0x404], R15 ;  /* 0x000101000e0f7a24 */ /* 0x000fe200078e020f */
[----:B------:R-:W-:-:S03]  /*3f10*/  LEA R14, P1, R20, R4, 0x2 ;  /* 0x00000004140e7211 */ /* 0x000fc600078210ff */
[----:B------:R-:W-:-:S05]  /*3f20*/  IMAD.IADD R15, R21, 0x1, R15 ;  /* 0x00000001150f7824 */ /* 0x000fca00078e020f */
[----:B------:R-:W-:-:S05]  /*3f30*/  LEA.HI.X R15, R20, R2, R15, 0x2, P1 ;  /* 0x00000002140f7211 */ /* 0x000fca00008f140f */
[----:B------:R-:W2:Y:S01]  /*3f40*/  LDG.E.CONSTANT R14, [R14.64] ;  /* 0x0000000a0e0e7981 */ /* 0x000ea2000c1e9900 */
[----:B------:R-:W-:Y:S02]  /*3f50*/  ISETP.NE.U32.AND P1, PT, R13, 0x1, PT ;  /* 0x000000010d00780c */ /* 0x000fe40003f25070 */
[----:B------:R-:W-:Y:S02]  /*3f60*/  IADD3 R20, P2, R11, 0x1, RZ ;  /* 0x000000010b147810 */ /* 0x000fe40007f5e0ff */
[----:B------:R-:W-:Y:S02]  /*3f70*/  ISETP.NE.AND.EX P1, PT, RZ, RZ, PT, P1 ;  /* 0x000000ffff00720c */ /* 0x000fe40003f25310 */
[----:B------:R-:W-:Y:S01]  /*3f80*/  IADD3.X R16, RZ, R10, RZ, P2, !PT ;  /* 0x0000000aff107210 */ /* 0x000fe200017fe4ff */
[----:B--2--5:R-:W-:-:S10]  /*3f90*/  FADD.FTZ R5, R5, R14 ;  /* 0x0000000e05057221 */ /* 0x024fd40000010000 */
[----:B------:R-:W-:Y:S05]  /*3fa0*/  @!P1 BRA `(.L_x_633) ;  /* 0x0000023000009947 */ /* 0x000fea0003800000 */
[----:B------:R-:W-:Y:S01]  /*3fb0*/  ISETP.NE.U32.AND P1, PT, R13, 0x2, PT ;  /* 0x000000020d00780c */ /* 0x000fe20003f25070 */
[----:B------:R-:W-:Y:S01]  /*3fc0*/  IMAD R8, R10, c[0x0][0x3e8], RZ ;  /* 0x0000fa000a087a24 */ /* 0x000fe200078e02ff */
        /* <DEDUP_REMOVED lines=18> */
[----:B------:R-:W-:-:S03]  /*40f0*/  @P1 IMAD.WIDE.U32 R8, R15, c[0x0][0x400], R8 ;  /* 0x000100000f081a25 */ /* 0x000fc600078e0008 */
[----:B------:R-:W-:Y:S01]  /*4100*/  IADD3 R13, R7, R13, RZ ;  /* 0x0000000d070d7210 */ /* 0x000fe20007ffe0ff */
[----:B------:R-:W-:Y:S01]  /*4110*/  @P1 IMAD R15, R15, c[0x0][0x404], R16 ;  /* 0x000101000f0f1a24 */ /* 0x000fe200078e0210 */
[----:B------:R-:W-:-:S03]  /*4120*/  @P1 LEA R24, P3, R8, R4, 0x2 ;  /* 0x0000000408181211 */ /* 0x000fc600078610ff */
[----:B------:R-:W-:Y:S01]  /*4130*/  @P1 IMAD.IADD R7, R9, 0x1, R15 ;  /* 0x0000000109071824 */ /* 0x000fe200078e020f */
[----:B------:R-:W-:-:S04]  /*4140*/  LEA.HI.X R15, R6, R2, R13, 0x2, P2 ;  /* 0x00000002060f7211 */ /* 0x000fc800010f140d */
[----:B------:R-:W-:Y:S01]  /*4150*/  @P1 LEA.HI.X R25, R8, R2, R7, 0x2, P3 ;  /* 0x0000000208191211 */ /* 0x000fe200018f1407 */
[----:B------:R-:W2:Y:S04]  /*4160*/  LDG.E.CONSTANT R14, [R14.64] ;  /* 0x0000000a0e0e7981 */ /* 0x000ea8000c1e9900 */
[----:B------:R-:W3:Y:S01]  /*4170*/  @P1 LDG.E.CONSTANT R24, [R24.64] ;  /* 0x0000000a18181981 */ /* 0x000ee2000c1e9900 */
[C---:B------:R-:W-:Y:S02]  /*4180*/  IADD3 R20, P2, R11.reuse, 0x2, RZ ;  /* 0x000000020b147810 */ /* 0x040fe40007f5e0ff */
[----:B------:R-:W-:Y:S02]  /*4190*/  @P1 IADD3 R20, P3, R11, 0x3, RZ ;  /* 0x000000030b141810 */ /* 0x000fe40007f7e0ff */
[----:B------:R-:W-:-:S03]  /*41a0*/  IADD3.X R16, RZ, R10, RZ, P2, !PT ;  /* 0x0000000aff107210 */ /* 0x000fc600017fe4ff */
[----:B------:R-:W-:Y:S02]  /*41b0*/  @P1 IMAD.X R16, RZ, RZ, R10, P3 ;  /* 0x000000ffff101224 */ /* 0x000fe400018e060a */
[----:B--2---:R-:W-:-:S04]  /*41c0*/  FADD.FTZ R5, R5, R14 ;  /* 0x0000000e05057221 */ /* 0x004fc80000010000 */
[----:B---3--:R-:W-:Y:S02]  /*41d0*/  @P1 FADD.FTZ R5, R5, R24 ;  /* 0x0000001805051221 */ /* 0x008fe40000010000 */
.L_x_633:
[----:B0-----:R-:W-:Y:S05]  /*41e0*/  BSYNC B3 ;  /* 0x0000000000037941 */ /* 0x001fea0003800000 */
.L_x_632:
        /* <DEDUP_REMOVED lines=8> */
[----:B------:R-:W-:Y:S01]  /*4270*/  IADD3 R7, P0, R20, -0x1, RZ ;  /* 0xffffffff14077810 */ /* 0x000fe20007f1e0ff */
[----:B------:R-:W-:Y:S01]  /*4280*/  UIMAD UR7, UR7, UR8, URZ ;  /* 0x00000008070772a4 */ /* 0x000fe2000f8e023f */
[----:B------:R-:W-:Y:S01]  /*4290*/  BSSY B4, `(.L_x_636) ;  /* 0x000006c000047945 */ /* 0x000fe20003800000 */
[----:B------:R-:W-:Y:S01]  /*42a0*/  IMAD R2, R2, c[0x0][0x3e8], RZ ;  /* 0x0000fa0002027a24 */ /* 0x000fe200078e02ff */
[----:B------:R-:W-:Y:S01]  /*42b0*/  IADD3 R4, P2, -R7, R0, RZ ;  /* 0x0000000007047210 */ /* 0x000fe20007f5e1ff */
[----:B------:R-:W-:-:S02]  /*42c0*/  UIMAD.WIDE.U32 UR4, UR6, UR8, URZ ;  /* 0x00000008060472a5 */ /* 0x000fc4000f8e003f */
[----:B------:R-:W-:Y:S01]  /*42d0*/  IMAD R9, R9, c[0x0][0x3ec], R2 ;  /* 0x0000fb0009097a24 */ /* 0x000fe200078e0202 */
[----:B------:R-:W-:Y:S01]  /*42e0*/  ISETP.GT.U32.AND P1, PT, R4, 0xc, PT ;  /* 0x0000000c0400780c */ /* 0x000fe20003f24070 */
[----:B------:R-:W-:Y:S02]  /*42f0*/  UIMAD UR7, UR6, UR9, UR7 ;  /* 0x00000009060772a4 */ /* 0x000fe4000f8e0207 */
[----:B------:R-:W-:Y:S01]  /*4300*/  IMAD.IADD R2, R11, 0x1, R9 ;  /* 0x000000010b027824 */ /* 0x000fe200078e0209 */
[----:B------:R-:W-:Y:S01]  /*4310*/  USHF.L.U32 UR6, UR4, 0x2, URZ ;  /* 0x0000000204067899 */ /* 0x000fe2000800063f */
[----:B------:R-:W-:Y:S01]  /*4320*/  IMAD R9, R16, c[0x0][0x3f8], RZ ;  /* 0x0000fe0010097a24 */ /* 0x000fe200078e02ff */
[----:B------:R-:W-:Y:S01]  /*4330*/  UIADD3 UR7, UR5, UR7, URZ ;  /* 0x0000000705077290 */ /* 0x000fe2000fffe03f */
[----:B------:R-:W-:Y:S01]  /*4340*/  IMAD R11, R2, c[0x0][0x400], RZ ;  /* 0x00010000020b7a24 */ /* 0x000fe200078e02ff */
[----:B------:R-:W-:Y:S01]  /*4350*/  IADD3.X R2, R16, -0x1, RZ, P0, !PT ;  /* 0xffffffff10027810 */ /* 0x000fe200007fe4ff */
[----:B------:R-:W-:Y:S01]  /*4360*/  IMAD R15, R20, c[0x0][0x3fc], R9 ;  /* 0x0000ff00140f7a24 */ /* 0x000fe200078e0209 */
[----:B------:R-:W-:Y:S01]  /*4370*/  USHF.L.U64.HI UR7, UR4, 0x2, UR7 ;  /* 0x0000000204077899 */ /* 0x000fe20008010207 */
[----:B------:R-:W-:-:S02]  /*4380*/  IMAD R19, R10, c[0x0][0x404], R11 ;  /* 0x000101000a137a24 */ /* 0x000fc400078e020b */
[----:B------:R-:W-:-:S04]  /*4390*/  IMAD.WIDE.U32 R10, R10, c[0x0][0x400], RZ ;  /* 0x000100000a0a7a25 */ /* 0x000fc800078e00ff */
[----:B------:R-:W-:Y:S01]  /*43a0*/  IMAD.WIDE.U32 R8, R20, c[0x0][0x3f8], RZ ;  /* 0x0000fe0014087a25 */ /* 0x000fe200078e00ff */
[----:B------:R-:W-:Y:S02]  /*43b0*/  SHF.L.U32 R13, R10, 0x2, RZ ;  /* 0x000000020a0d7819 */ /* 0x000fe400000006ff */
[----:B------:R-:W-:Y:S01]  /*43c0*/  IADD3 R11, R11, R19, RZ ;  /* 0x000000130b0b7210 */ /* 0x000fe20007ffe0ff */
[----:B------:R-:W-:Y:S01]  /*43d0*/  IMAD.X R4, R3, 0x1, ~R2, P2 ;  /* 0x0000000103047824 */ /* 0x000fe200010e0e02 */
[----:B------:R-:W-:Y:S01]  /*43e0*/  LEA R13, P0, R8, R13, 0x2 ;  /* 0x0000000d080d7211 */ /* 0x000fe200078010ff */
[----:B------:R-:W-:Y:S01]  /*43f0*/  IMAD.IADD R9, R9, 0x1, R15 ;  /* 0x0000000109097824 */ /* 0x000fe200078e020f */
[----:B------:R-:W-:Y:S02]  /*4400*/  SHF.L.U64.HI R11, R10, 0x2, R11 ;  /* 0x000000020a0b7819 */ /* 0x000fe4000001020b */
[----:B------:R-:W-:Y:S01]  /*4410*/  IADD3 R12, P2, P3, R13, c[0x0][0x3d0], R12 ;  /* 0x0000f4000d0c7a10 */ /* 0x000fe20007b5e00c */
[----:B------:R-:W-:Y:S01]  /*4420*/  HFMA2.MMA R13, -RZ, RZ, 0, 1.1920928955078125e-07 ;  /* 0x00000002ff0d7435 */ /* 0x000fe200000001ff */
[----:B------:R-:W-:-:S02]  /*4430*/  ISETP.GT.AND.EX P1, PT, R4, RZ, PT, P1 ;  /* 0x000000ff0400720c */ /* 0x000fc40003f24310 */
[----:B------:R-:W-:Y:S02]  /*4440*/  LEA.HI.X R9, R8, R11, R9, 0x2, P0 ;  /* 0x0000000b08097211 */ /* 0x000fe400000f1409 */
[----:B------:R-:W-:-:S05]  /*4450*/  PLOP3.LUT P0, PT, PT, PT, PT, 0x80, 0x0 ;  /* 0x000000000000781c */ /* 0x000fca0003f0f070 */
[C---:B------:R-:W-:Y:S02]  /*4460*/  SHF.L.U64.HI R13, R6.reuse, R13, c[0x0][0x3fc] ;  /* 0x0000ff00060d7619 */ /* 0x040fe4000001020d */
[----:B------:R-:W-:-:S04]  /*4470*/  LEA R6, P4, R6, -UR6, 0x2 ;  /* 0x8000000606067c11 */ /* 0x000fc8000f8810ff */
[----:B------:R-:W-:Y:S02]  /*4480*/  IADD3.X R8, R13, ~UR7, RZ, P4, !PT ;  /* 0x800000070d087c10 */ /* 0x000fe4000a7fe4ff */
[----:B------:R-:W-:Y:S01]  /*4490*/  IADD3.X R13, R9, c[0x0][0x3d4], RZ, P2, P3 ;  /* 0x0000f500090d7a10 */ /* 0x000fe200017e64ff */
[----:B------:R-:W-:Y:S05]  /*44a0*/  @!P1 BRA `(.L_x_637) ;  /* 0x000004a000009947 */ /* 0x000fea0003800000 */
[----:B------:R-:W-:Y:S02]  /*44b0*/  IADD3 R10, P1, R0, -0xc, RZ ;  /* 0xfffffff4000a7810 */ /* 0x000fe40007f3e0ff */
[----:B------:R-:W-:Y:S02]  /*44c0*/  PLOP3.LUT P0, PT, PT, PT, PT, 0x8, 0x0 ;  /* 0x000000000000781c */ /* 0x000fe40003f0e170 */
[----:B------:R-:W-:Y:S02]  /*44d0*/  IADD3.X R9, R3, -0x1, RZ, P1, !PT ;  /* 0xffffffff03097810 */ /* 0x000fe40000ffe4ff */
.L_x_638:
[----:B------:R-:W-:Y:S01]  /*44e0*/  IADD3 R32, P1, R12, R6, RZ ;  /* 0x000000060c207210 */ /* 0x000fe20007f3e0ff */
[----:B------:R-:W-:Y:S01]  /*44f0*/  IMAD.MOV.U32 R18, RZ, RZ, R12 ;  /* 0x000000ffff127224 */ /* 0x000fe200078e000c */
[----:B------:R-:W-:Y:S02]  /*4500*/  MOV R19, R13 ;  /* 0x0000000d00137202 */ /* 0x000fe40000000f00 */
[----:B------:R-:W-:-:S02]  /*4510*/  IADD3.X R33, R13, R8, RZ, P1, !PT ;  /* 0x000000080d217210 */ /* 0x000fc40000ffe4ff */
[-C--:B------:R-:W-:Y:S01]  /*4520*/  IADD3 R24, P1, R32, R6.reuse, RZ ;  /* 0x0000000620187210 */ /* 0x080fe20007f3e0ff */
[----:B------:R0:W2:Y:S04]  /*4530*/  LDG.E.CONSTANT R4, [R18.64] ;  /* 0x0000000a12047981 */ /* 0x0000a8000c1e9900 */
[----:B------:R-:W-:Y:S01]  /*4540*/  IMAD.X R25, R33, 0x1, R8, P1 ;  /* 0x0000000121197824 */ /* 0x000fe200008e0608 */
[----:B------:R-:W-:Y:S01]  /*4550*/  IADD3 R34, P1, R24, R6, RZ ;  /* 0x0000000618227210 */ /* 0x000fe20007f3e0ff */
[----:B------:R1:W3:Y:S03]  /*4560*/  LDG.E.CONSTANT R32, [R32.64] ;  /* 0x0000000a20207981 */ /* 0x0002e6000c1e9900 */
        /* <DEDUP_REMOVED lines=13> */
[----:B-1----:R1:W3:Y:S01]  /*4640*/  LDG.E.CONSTANT R33, [R26.64] ;  /* 0x0000000a1a217981 */ /* 0x0022e2000c1e9900 */
[----:B0-----:R-:W-:-:S03]  /*4650*/  IADD3 R18, P1, R14, R6, RZ ;  /* 0x000000060e127210 */ /* 0x001fc60007f3e0ff */
[----:B------:R0:W3:Y:S02]  /*4660*/  LDG.E.CONSTANT R36, [R14.64] ;  /* 0x0000000a0e247981 */ /* 0x0000e4000c1e9900 */
[----:B------:R-:W-:Y:S01]  /*4670*/  IMAD.X R19, R15, 0x1, R8, P1 ;  /* 0x000000010f137824 */ /* 0x000fe200008e0608 */
[----:B------:R-:W-:-:S04]  /*4680*/  IADD3 R20, P1, R18, R6, RZ ;  /* 0x0000000612147210 */ /* 0x000fc80007f3e0ff */
[----:B------:R-:W-:Y:S01]  /*4690*/  IADD3.X R21, R19, R8, RZ, P1, !PT ;  /* 0x0000000813157210 */ /* 0x000fe20000ffe4ff */
[----:B------:R0:W3:Y:S01]  /*46a0*/  LDG.E.CONSTANT R34, [R18.64] ;  /* 0x0000000a12227981 */ /* 0x0000e2000c1e9900 */
[----:B----4-:R-:W-:-:S03]  /*46b0*/  IADD3 R24, P1, R20, R6, RZ ;  /* 0x0000000614187210 */ /* 0x010fc60007f3e0ff */
[----:B------:R4:W3:Y:S02]  /*46c0*/  LDG.E.CONSTANT R20, [R20.64] ;  /* 0x0000000a14147981 */ /* 0x0008e4000c1e9900 */
[----:B------:R-:W-:Y:S01]  /*46d0*/  IMAD.X R25, R21, 0x1, R8, P1 ;  /* 0x0000000115197824 */ /* 0x000fe200008e0608 */
[----:B------:R-:W-:-:S04]  /*46e0*/  IADD3 R28, P1, R24, R6, RZ ;  /* 0x00000006181c7210 */ /* 0x000fc80007f3e0ff */
[----:B------:R-:W-:Y:S01]  /*46f0*/  IADD3.X R29, R25, R8, RZ, P1, !PT ;  /* 0x00000008191d7210 */ /* 0x000fe20000ffe4ff */
[----:B------:R-:W3:Y:S01]  /*4700*/  LDG.E.CONSTANT R24, [R24.64] ;  /* 0x0000000a18187981 */ /* 0x000ee2000c1e9900 */
[----:B------:R-:W-:-:S03]  /*4710*/  IADD3 R30, P1, R28, R6, RZ ;  /* 0x000000061c1e7210 */ /* 0x000fc60007f3e0ff */
[----:B------:R-:W3:Y:S02]  /*4720*/  LDG.E.CONSTANT R28, [R28.64] ;  /* 0x0000000a1c1c7981 */ /* 0x000ee4000c1e9900 */
[----:B------:R-:W-:Y:S01]  /*4730*/  IMAD.X R31, R29, 0x1, R8, P1 ;  /* 0x000000011d1f7824 */ /* 0x000fe200008e0608 */
[----:B-1----:R-:W-:-:S04]  /*4740*/  IADD3 R26, P1, R30, R6, RZ ;  /* 0x000000061e1a7210 */ /* 0x002fc80007f3e0ff */
[----:B------:R-:W-:Y:S01]  /*4750*/  IADD3.X R27, R31, R8, RZ, P1, !PT ;  /* 0x000000081f1b7210 */ /* 0x000fe20000ffe4ff */
[----:B------:R-:W3:Y:S01]  /*4760*/  LDG.E.CONSTANT R30, [R30.64] ;  /* 0x0000000a1e1e7981 */ /* 0x000ee2000c1e9900 */
[----:B0-----:R-:W-:-:S03]  /*4770*/  IADD3 R14, P1, R26, R6, RZ ;  /* 0x000000061a0e7210 */ /* 0x001fc60007f3e0ff */
[----:B------:R-:W3:Y:S02]  /*4780*/  LDG.E.CONSTANT R26, [R26.64] ;  /* 0x0000000a1a1a7981 */ /* 0x000ee4000c1e9900 */
[----:B------:R-:W-:Y:S01]  /*4790*/  IMAD.X R15, R27, 0x1, R8, P1 ;  /* 0x000000011b0f7824 */ /* 0x000fe200008e0608 */
[----:B------:R-:W-:-:S04]  /*47a0*/  IADD3 R18, P1, R14, R6, RZ ;  /* 0x000000060e127210 */ /* 0x000fc80007f3e0ff */
[----:B------:R-:W-:Y:S01]  /*47b0*/  IADD3.X R19, R15, R8, RZ, P1, !PT ;  /* 0x000000080f137210 */ /* 0x000fe20000ffe4ff */
[----:B------:R-:W3:Y:S04]  /*47c0*/  LDG.E.CONSTANT R14, [R14.64] ;  /* 0x0000000a0e0e7981 */ /* 0x000ee8000c1e9900 */
[----:B----4-:R-:W4:Y:S01]  /*47d0*/  LDG.E.CONSTANT R21, [R18.64] ;  /* 0x0000000a12157981 */ /* 0x010f22000c1e9900 */
        /* <DEDUP_REMOVED lines=17> */
[----:B------:R-:W-:Y:S01]  /*48f0*/  FADD.FTZ R33, R33, R26 ;  /* 0x0000001a21217221 */ /* 0x000fe20000010000 */
[----:B------:R-:W-:-:S03]  /*4900*/  IADD3 R12, P2, R18, R6, RZ ;  /* 0x00000006120c7210 */ /* 0x000fc60007f5e0ff */
[----:B------:R-:W-:Y:S01]  /*4910*/  FADD.FTZ R14, R33, R14 ;  /* 0x0000000e210e7221 */ /* 0x000fe20000010000 */
[----:B------:R-:W-:-:S03]  /*4920*/  IADD3.X R13, R19, R8, RZ, P2, !PT ;  /* 0x00000008130d7210 */ /* 0x000fc600017fe4ff */
[----:B----4-:R-:W-:Y:S01]  /*4930*/  FADD.FTZ R5, R14, R21 ;  /* 0x000000150e057221 */ /* 0x010fe20000010000 */
[----:B------:R-:W-:Y:S05]  /*4940*/  @!P1 BRA `(.L_x_638) ;  /* 0xfffffb9000009947 */ /* 0x000fea000383ffff */
.L_x_637:
[----:B------:R-:W-:Y:S05]  /*4950*/  BSYNC B4 ;  /* 0x0000000000047941 */ /* 0x000fea0003800000 */
.L_x_636:
[----:B------:R-:W-:Y:S01]  /*4960*/  IADD3 R4, P2, -R7, R0, RZ ;  /* 0x0000000007047210 */ /* 0x000fe20007f5e1ff */
[----:B------:R-:W-:Y:S03]  /*4970*/  BSSY B4, `(.L_x_639) ;  /* 0x000002a000047945 */ /* 0x000fe60003800000 */
[----:B------:R-:W-:Y:S01]  /*4980*/  ISETP.GT.U32.AND P1, PT, R4, 0x4, PT ;  /* 0x000000040400780c */ /* 0x000fe20003f24070 */
[----:B------:R-:W-:-:S05]  /*4990*/  IMAD.X R4, R3, 0x1, ~R2, P2 ;  /* 0x0000000103047824 */ /* 0x000fca00010e0e02 */
[----:B------:R-:W-:-:S13]  /*49a0*/  ISETP.GT.AND.EX P1, PT, R4, RZ, PT, P1 ;  /* 0x000000ff0400720c */ /* 0x000fda0003f24310 */
[----:B------:R-:W-:Y:S05]  /*49b0*/  @!P1 BRA `(.L_x_640) ;  /* 0x0000025000009947 */ /* 0x000fea0003800000 */
[----:B------:R-:W-:Y:S01]  /*49c0*/  IADD3 R20, P0, R12, R6, RZ ;  /* 0x000000060c147210 */ /* 0x000fe20007f1e0ff */
[----:B------:R-:W-:Y:S01]  /*49d0*/  IMAD.MOV.U32 R15, RZ, RZ, R13 ;  /* 0x000000ffff0f7224 */ /* 0x000fe200078e000d */
[----:B------:R-:W-:Y:S02]  /*49e0*/  MOV R14, R12 ;  /* 0x0000000c000e7202 */ /* 0x000fe40000000f00 */
[----:B------:R-:W-:Y:S02]  /*49f0*/  IADD3.X R21, R13, R8, RZ, P0, !PT ;  /* 0x000000080d157210 */ /* 0x000fe400007fe4ff */
[-C--:B------:R-:W-:Y:S01]  /*4a00*/  IADD3 R24, P0, R20, R6.reuse, RZ ;  /* 0x0000000614187210 */ /* 0x080fe20007f1e0ff */
[----:B------:R0:W2:Y:S04]  /*4a10*/  LDG.E.CONSTANT R4, [R14.64] ;  /* 0x0000000a0e047981 */ /* 0x0000a8000c1e9900 */
[----:B------:R-:W-:Y:S01]  /*4a20*/  IMAD.X R25, R21, 0x1, R8, P0 ;  /* 0x0000000115197824 */ /* 0x000fe200000e0608 */
[----:B------:R-:W-:Y:S01]  /*4a30*/  IADD3 R10, P0, R24, R6, RZ ;  /* 0x00000006180a7210 */ /* 0x000fe20007f1e0ff */
[----:B------:R-:W3:Y:S03]  /*4a40*/  LDG.E.CONSTANT R21, [R20.64] ;  /* 0x0000000a14157981 */ /* 0x000ee6000c1e9900 */
[----:B------:R-:W-:-:S02]  /*4a50*/  IADD3.X R11, R25, R8, RZ, P0, !PT ;  /* 0x00000008190b7210 */ /* 0x000fc400007fe4ff */
[-C--:B------:R-:W-:Y:S01]  /*4a60*/  IADD3 R12, P0, R10, R6.reuse, RZ ;  /* 0x000000060a0c7210 */ /* 0x080fe20007f1e0ff */
[----:B------:R-:W4:Y:S04]  /*4a70*/  LDG.E.CONSTANT R25, [R24.64] ;  /* 0x0000000a18197981 */ /* 0x000f28000c1e9900 */
[----:B------:R-:W-:Y:S01]  /*4a80*/  IMAD.X R13, R11, 0x1, R8, P0 ;  /* 0x000000010b0d7824 */ /* 0x000fe200000e0608 */
[----:B------:R-:W-:Y:S01]  /*4a90*/  IADD3 R26, P0, R12, R6, RZ ;  /* 0x000000060c1a7210 */ /* 0x000fe20007f1e0ff */
[----:B------:R-:W4:Y:S03]  /*4aa0*/  LDG.E.CONSTANT R11, [R10.64] ;  /* 0x0000000a0a0b7981 */ /* 0x000f26000c1e9900 */
[----:B------:R-:W-:-:S02]  /*4ab0*/  IADD3.X R27, R13, R8, RZ, P0, !PT ;  /* 0x000000080d1b7210 */ /* 0x000fc400007fe4ff */
[-C--:B------:R-:W-:Y:S01]  /*4ac0*/  IADD3 R18, P0, R26, R6.reuse, RZ ;  /* 0x000000061a127210 */ /* 0x080fe20007f1e0ff */
[----:B------:R1:W4:Y:S04]  /*4ad0*/  LDG.E.CONSTANT R13, [R12.64] ;  /* 0x0000000a0c0d7981 */ /* 0x000328000c1e9900 */
[----:B------:R-:W-:Y:S01]  /*4ae0*/  IMAD.X R19, R27, 0x1, R8, P0 ;  /* 0x000000011b137824 */ /* 0x000fe200000e0608 */
[----:B0-----:R-:W-:Y:S01]  /*4af0*/  IADD3 R14, P0, R18, R6, RZ ;  /* 0x00000006120e7210 */ /* 0x001fe20007f1e0ff */
[----:B------:R-:W4:Y:S03]  /*4b00*/  LDG.E.CONSTANT R27, [R26.64] ;  /* 0x0000000a1a1b7981 */ /* 0x000f26000c1e9900 */
[----:B------:R-:W-:Y:S01]  /*4b10*/  IADD3.X R15, R19, R8, RZ, P0, !PT ;  /* 0x00000008130f7210 */ /* 0x000fe200007fe4ff */
[----:B------:R-:W4:Y:S04]  /*4b20*/  LDG.E.CONSTANT R9, [R18.64] ;  /* 0x0000000a12097981 */ /* 0x000f28000c1e9900 */
[----:B------:R-:W4:Y:S01]  /*4b30*/  LDG.E.CONSTANT R29, [R14.64] ;  /* 0x0000000a0e1d7981 */ /* 0x000f22000c1e9900 */
[----:B------:R-:W-:-:S02]  /*4b40*/  IADD3 R7, P2, R7, 0x8, RZ ;  /* 0x0000000807077810 */ /* 0x000fc40007f5e0ff */
[----:B-1----:R-:W-:Y:S02]  /*4b50*/  IADD3 R12, P1, R14, R6, RZ ;  /* 0x000000060e0c7210 */ /* 0x002fe40007f3e0ff */
[----:B------:R-:W-:Y:S01]  /*4b60*/  PLOP3.LUT P0, PT, PT, PT, PT, 0x8, 0x0 ;  /* 0x000000000000781c */ /* 0x000fe20003f0e170 */
[----:B------:R-:W-:Y:S02]  /*4b70*/  IMAD.X R2, RZ, RZ, R2, P2 ;  /* 0x000000ffff027224 */ /* 0x000fe400010e0602 */
[----:B--2--5:R-:W-:-:S04]  /*4b80*/  FADD.FTZ R4, R5, R4 ;  /* 0x0000000405047221 */ /* 0x024fc80000010000 */
[----:B---3--:R-:W-:-:S04]  /*4b90*/  FADD.FTZ R4, R4, R21 ;  /* 0x0000001504047221 */ /* 0x008fc80000010000 */
[----:B----4-:R-:W-:-:S04]  /*4ba0*/  FADD.FTZ R4, R4, R25 ;  /* 0x0000001904047221 */ /* 0x010fc80000010000 */
[----:B------:R-:W-:-:S04]  /*4bb0*/  FADD.FTZ R4, R4, R11 ;  /* 0x0000000b04047221 */ /* 0x000fc80000010000 */
[----:B------:R-:W-:-:S04]  /*4bc0*/  FADD.FTZ R4, R4, R13 ;  /* 0x0000000d04047221 */ /* 0x000fc80000010000 */
[----:B------:R-:W-:-:S04]  /*4bd0*/  FADD.FTZ R4, R4, R27 ;  /* 0x0000001b04047221 */ /* 0x000fc80000010000 */
[----:B------:R-:W-:Y:S01]  /*4be0*/  FADD.FTZ R4, R4, R9 ;  /* 0x0000000904047221 */ /* 0x000fe20000010000 */
[----:B------:R-:W-:-:S03]  /*4bf0*/  IADD3.X R13, R15, R8, RZ, P1, !PT ;  /* 0x000000080f0d7210 */ /* 0x000fc60000ffe4ff */
[----:B------:R-:W-:Y:S02]  /*4c00*/  FADD.FTZ R5, R4, R29 ;  /* 0x0000001d04057221 */ /* 0x000fe40000010000 */
.L_x_640:
[----:B------:R-:W-:Y:S05]  /*4c10*/  BSYNC B4 ;  /* 0x0000000000047941 */ /* 0x000fea0003800000 */
.L_x_639:
[----:B------:R-:W-:-:S04]  /*4c20*/  ISETP.LT.U32.AND P1, PT, R7, R0, PT ;  /* 0x000000000700720c */ /* 0x000fc80003f21070 */
[----:B------:R-:W-:-:S13]  /*4c30*/  ISETP.LT.OR.EX P0, PT, R2, R3, P0, P1 ;  /* 0x000000030200720c */ /* 0x000fda0000701710 */
[----:B------:R-:W-:Y:S05]  /*4c40*/  @!P0 BRA `(.L_x_635) ;  /* 0x000000e000008947 */ /* 0x000fea0003800000 */
[-C--:B------:R-:W-:Y:S02]  /*4c50*/  IADD3 R2, P0, R12, R6.reuse, RZ ;  /* 0x000000060c027210 */ /* 0x080fe40007f1e0ff */
[----:B------:R-:W2:Y:S02]  /*4c60*/  LDG.E.CONSTANT R12, [R12.64] ;  /* 0x0000000a0c0c7981 */ /* 0x000ea4000c1e9900 */
[----:B------:R-:W-:Y:S01]  /*4c70*/  IADD3 R10, P1, R2, R6, RZ ;  /* 0x00000006020a7210 */ /* 0x000fe20007f3e0ff */
[----:B------:R-:W-:-:S03]  /*4c80*/  IMAD.X R3, R13, 0x1, R8, P0 ;  /* 0x000000010d037824 */ /* 0x000fc600000e0608 */
        /* <DEDUP_REMOVED lines=10> */
.L_x_635:
[----:B------:R-:W-:Y:S05]  /*4d30*/  BSYNC B3 ;  /* 0x0000000000037941 */ /* 0x000fea0003800000 */
.L_x_634:
[----:B-----5:R0:W-:Y:S02]  /*4d40*/  STG.E [R22.64], R5 ;  /* 0x0000000516007986 */ /* 0x0201e4000c10190a */
.L_x_631:
[----:B------:R-:W-:Y:S05]  /*4d50*/  BSYNC B2 ;  /* 0x0000000000027941 */ /* 0x000fea0003800000 */
.L_x_630:
[----:B------:R-:W-:-:S04]  /*4d60*/  IADD3 R17, R17, 0x80, RZ ;  /* 0x0000008011117810 */ /* 0x000fc80007ffe0ff */
[----:B------:R-:W-:-:S13]  /*4d70*/  ISETP.GE.AND P0, PT, R17, c[0x0][0x160], PT ;  /* 0x0000580011007a0c */ /* 0x000fda0003f06270 */
[----:B------:R-:W-:Y:S05]  /*4d80*/  @P0 BRA `(.L_x_641) ;  /* 0x00004ca000000947 */ /* 0x000fea0003800000 */
[----:B------:R-:W-:Y:S01]  /*4d90*/  ISETP.NE.AND P0, PT, RZ, c[0x0][0x168], PT ;  /* 0x00005a00ff007a0c */ /* 0x000fe20003f05270 */
[----:B------:R-:W-:Y:S01]  /*4da0*/  HFMA2.MMA R0, -RZ, RZ, 0, 0 ;  /* 0x00000000ff007435 */ /* 0x000fe200000001ff */
[----:B------:R-:W-:Y:S01]  /*4db0*/  IMAD.MOV.U32 R12, RZ, RZ, RZ ;  /* 0x000000ffff0c7224 */ /* 0x000fe200078e00ff */
[----:B0-----:R-:W-:-:S10]  /*4dc0*/  MOV R22, RZ ;  /* 0x000000ff00167202 */ /* 0x001fd40000000f00 */
        /* <DEDUP_REMOVED lines=249> */
.L_x_642:
        /* <DEDUP_REMOVED lines=20> */
.L_x_645:
        /* <DEDUP_REMOVED lines=19> */
.L_x_644:
[----:B------:R-:W-:Y:S05]  /*5fd0*/  BSYNC B2 ;  /* 0x0000000000027941 */ /* 0x000fea0003800000 */
.L_x_643:
        /* <DEDUP_REMOVED lines=23> */
[----:B------:R-:W-:Y:S05]  /*6150*/  BRA `(.L_x_648) ;  /* 0x0000013000007947 */ /* 0x000fea0003800000 */
.L_x_647:
        /* <DEDUP_REMOVED lines=19> */
.L_x_648:
[----:B------:R-:W-:Y:S05]  /*6290*/  BSYNC B2 ;  /* 0x0000000000027941 */ /* 0x000fea0003800000 */
.L_x_646:
        /* <DEDUP_REMOVED lines=36> */
[----:B------:R-:W-:Y:S01]  /*64e0*/  IMAD R21, R11, c[0x0][0x3fc], R4 ;  /* 0x0000ff000b157a24 */ /* 0x000fe200078e0204 */
[----:B------:R-:W-:Y:S01]  /*64f0*/  IADD3 R4, P1, R12, c[0x0][0x3d0], RZ ;  /* 0x0000f4000c047a10 */ /* 0x000fe20007f3e0ff */
[----:B------:R-:W-:-:S05]  /*6500*/  IMAD R9, R9, c[0x0][0x3ec], R2 ;  /* 0x0000fb0009097a24 */ /* 0x000fca00078e0202 */
[----:B------:R-:W-:Y:S01]  /*6510*/  IADD3 R2, R15, R9, RZ ;  /* 0x000000090f027210 */ /* 0x000fe20007ffe0ff */
[----:B------:R-:W-:-:S04]  /*6520*/  IMAD.IADD R9, R7, 0x1, R21 ;  /* 0x0000000107097824 */ /* 0x000fc800078e0215 */
[----:B------:R-:W-:Y:S02]  /*6530*/  IMAD R15, R2, c[0x0][0x400], RZ ;  /* 0x00010000020f7a24 */ /* 0x000fe400078e02ff */
        /* <DEDUP_REMOVED lines=48> */
.L_x_652:
[----:B0-----:R-:W-:Y:S05]  /*6840*/  BSYNC B3 ;  /* 0x0000000000037941 */ /* 0x001fea0003800000 */
.L_x_651:
[----:B------:R-:W-:Y:S01]  /*6850*/  BSSY B3, `(.L_x_653) ;  /* 0x00000b4000037945 */ /* 0x000fe20003800000 */
[----:B------:R-:W-:Y:S05]  /*6860*/  @!P0 BRA `(.L_x_654) ;  /* 0x00000b2000008947 */ /* 0x000fea0003800000 */
[----:B------:R-:W-:Y:S01]  /*6870*/  IADD3 R9, P0, RZ, -R20, RZ ;  /* 0x80000014ff097210 */ /* 0x000fe20007f1e0ff */
[----:B------:R-:W-:Y:S01]  /*6880*/  ULDC.64 UR6, c[0x0][0x3e8] ;  /* 0x0000fa0000067ab9 */ /* 0x000fe20000000a00 */
[----:B------:R-:W-:Y:S01]  /*6890*/  MOV R6, c[0x0][0x3f8] ;  /* 0x0000fe0000067a02 */ /* 0x000fe20000000f00 */
[----:B------:R-:W-:Y:S01]  /*68a0*/  ULDC.64 UR8, c[0x0][0x400] ;  /* 0x0001000000087ab9 */ /* 0x000fe20000000a00 */
[----:B------:R-:W-:Y:S01]  /*68b0*/  BSSY B4, `(.L_x_655) ;  /* 0x0000070000047945 */ /* 0x000fe20003800000 */
[----:B------:R-:W-:Y:S01]  /*68c0*/  IMAD.X R2, RZ, RZ, ~R16, P0 ;  /* 0x000000ffff027224 */ /* 0x000fe200000e0e10 */
[----:B------:R-:W-:Y:S01]  /*68d0*/  IADD3 R7, P0, R20, -0x1, RZ ;  /* 0xffffffff14077810 */ /* 0x000fe20007f1e0ff */
[----:B------:R-:W-:Y:S01]  /*68e0*/  IMAD.WIDE.U32 R10, R9, c[0x0][0x3e8], R18 ;  /* 0x0000fa00090a7a25 */ /* 0x000fe200078e0012 */
[----:B------:R-:W-:Y:S02]  /*68f0*/  UIMAD UR7, UR7, UR8, URZ ;  /* 0x00000008070772a4 */ /* 0x000fe4000f8e023f */
[----:B------:R-:W-:Y:S01]  /*6900*/  IADD3 R4, P2, -R7, R0, RZ ;  /* 0x0000000007047210 */ /* 0x000fe20007f5e1ff */
[----:B------:R-:W-:Y:S01]  /*6910*/  IMAD R2, R2, c[0x0][0x3e8], RZ ;  /* 0x0000fa0002027a24 */ /* 0x000fe200078e02ff */
[----:B------:R-:W-:-:S02]  /*6920*/  UIMAD.WIDE.U32 UR4, UR6, UR8, URZ ;  /* 0x00000008060472a5 */ /* 0x000fc4000f8e003f */
[----:B------:R-:W-:Y:S01]  /*6930*/  ISETP.GT.U32.AND P1, PT, R4, 0xc, PT ;  /* 0x0000000c0400780c */ /* 0x000fe20003f24070 */
[----:B------:R-:W-:Y:S01]  /*6940*/  IMAD R9, R9, c[0x0][0x3ec], R2 ;  /* 0x0000fb0009097a24 */ /* 0x000fe200078e0202 */
[----:B------:R-:W-:Y:S02]  /*6950*/  UIMAD UR7, UR6, UR9, UR7 ;  /* 0x00000009060772a4 */ /* 0x000fe4000f8e0207 */
[----:B------:R-:W-:Y:S02]  /*6960*/  USHF.L.U32 UR6, UR4, 0x2, URZ ;  /* 0x0000000204067899 */ /* 0x000fe4000800063f */
[----:B------:R-:W-:Y:S01]  /*6970*/  IADD3 R2, R11, R9, RZ ;  /* 0x000000090b027210 */ /* 0x000fe20007ffe0ff */
[----:B------:R-:W-:Y:S01]  /*6980*/  IMAD R9, R16, c[0x0][0x3f8], RZ ;  /* 0x0000fe0010097a24 */ /* 0x000fe200078e02ff */
[----:B------:R-:W-:-:S03]  /*6990*/  UIADD3 UR7, UR5, UR7, URZ ;  /* 0x0000000705077290 */ /* 0x000fc6000fffe03f */
[----:B------:R-:W-:Y:S01]  /*69a0*/  IMAD R11, R2, c[0x0][0x400], RZ ;  /* 0x00010000020b7a24 */ /* 0x000fe200078e02ff */
[----:B------:R-:W-:Y:S01]  /*69b0*/  IADD3.X R2, R16, -0x1, RZ, P0, !PT ;  /* 0xffffffff10027810 */ /* 0x000fe200007fe4ff */
[----:B------:R-:W-:Y:S01]  /*69c0*/  IMAD R15, R20, c[0x0][0x3fc], R9 ;  /* 0x0000ff00140f7a24 */ /* 0x000fe200078e0209 */
[----:B------:R-:W-:Y:S01]  /*69d0*/  USHF.L.U64.HI UR7, UR4, 0x2, UR7 ;  /* 0x0000000204077899 */ /* 0x000fe20008010207 */
[----:B------:R-:W-:Y:S01]  /*69e0*/  IMAD R19, R10, c[0x0][0x404], R11 ;  /* 0x000101000a137a24 */ /* 0x000fe200078e020b */
[----:B------:R-:W-:Y:S01]  /*69f0*/  IADD3.X R4, ~R2, R3, RZ, P2, !PT ;  /* 0x0000000302047210 */ /* 0x000fe200017fe5ff */
[----:B------:R-:W-:-:S03]  /*6a00*/  IMAD.WIDE.U32 R10, R10, c[0x0][0x400], RZ ;  /* 0x000100000a0a7a25 */ /* 0x000fc600078e00ff */
[----:B------:R-:W-:Y:S01]  /*6a10*/  ISETP.GT.AND.EX P1, PT, R4, RZ, PT, P1 ;  /* 0x000000ff0400720c */ /* 0x000fe20003f24310 */
[----:B------:R-:W-:-:S04]  /*6a20*/  IMAD.WIDE.U32 R8, R20, c[0x0][0x3f8], RZ ;  /* 0x0000fe0014087a25 */ /* 0x000fc800078e00ff */
[----:B------:R-:W-:Y:S01]  /*6a30*/  IMAD.SHL.U32 R13, R10, 0x4, RZ ;  /* 0x000000040a0d7824 */ /* 0x000fe200078e00ff */
[----:B------:R-:W-:Y:S01]  /*6a40*/  IADD3 R9, R9, R15, RZ ;  /* 0x0000000f09097210 */ /* 0x000fe20007ffe0ff */
[----:B------:R-:W-:-:S03]  /*6a50*/  IMAD.IADD R11, R11, 0x1, R19 ;  /* 0x000000010b0b7824 */ /* 0x000fc600078e0213 */
[----:B------:R-:W-:Y:S02]  /*6a60*/  LEA R13, P0, R8, R13, 0x2 ;  /* 0x0000000d080d7211 */ /* 0x000fe400078010ff */
[----:B------:R-:W-:Y:S02]  /*6a70*/  SHF.L.U64.HI R11, R10, 0x2, R11 ;  /* 0x000000020a0b7819 */ /* 0x000fe4000001020b */
[----:B------:R-:W-:Y:S01]  /*6a80*/  IADD3 R12, P2, P3, R13, c[0x0][0x3d0], R12 ;  /* 0x0000f4000d0c7a10 */ /* 0x000fe20007b5e00c */
[----:B------:R-:W-:Y:S01]  /*6a90*/  IMAD.MOV.U32 R13, RZ, RZ, 0x2 ;  /* 0x00000002ff0d7424 */ /* 0x000fe200078e00ff */
[----:B------:R-:W-:Y:S02]  /*6aa0*/  LEA.HI.X R9, R8, R11, R9, 0x2, P0 ;  /* 0x0000000b08097211 */ /* 0x000fe400000f1409 */
[----:B------:R-:W-:Y:S02]  /*6ab0*/  PLOP3.LUT P0, PT, PT, PT, PT, 0x80, 0x0 ;  /* 0x000000000000781c */ /* 0x000fe40003f0f070 */
[----:B------:R-:W-:-:S02]  /*6ac0*/  SHF.L.U64.HI R13, R6, R13, c[0x0][0x3fc] ;  /* 0x0000ff00060d7619 */ /* 0x000fc4000001020d */
[----:B------:R-:W-:-:S04]  /*6ad0*/  LEA R6, P4, R6, -UR6, 0x2 ;  /* 0x8000000606067c11 */ /* 0x000fc8000f8810ff */
[----:B------:R-:W-:Y:S02]  /*6ae0*/  IADD3.X R8, R13, ~UR7, RZ, P4, !PT ;  /* 0x800000070d087c10 */ /* 0x000fe4000a7fe4ff */
[----:B------:R-:W-:Y:S01]  /*6af0*/  IADD3.X R13, R9, c[0x0][0x3d4], RZ, P2, P3 ;  /* 0x0000f500090d7a10 */ /* 0x000fe200017e64ff */
[----:B------:R-:W-:Y:S05]  /*6b00*/  @!P1 BRA `(.L_x_656) ;  /* 0x000004a000009947 */ /* 0x000fea0003800000 */
[----:B------:R-:W-:Y:S02]  /*6b10*/  IADD3 R10, P1, R0, -0xc, RZ ;  /* 0xfffffff4000a7810 */ /* 0x000fe40007f3e0ff */
[----:B------:R-:W-:Y:S02]  /*6b20*/  PLOP3.LUT P0, PT, PT, PT, PT, 0x8, 0x0 ;  /* 0x000000000000781c */ /* 0x000fe40003f0e170 */
[----:B------:R-:W-:Y:S02]  /*6b30*/  IADD3.X R9, R3, -0x1, RZ, P1, !PT ;  /* 0xffffffff03097810 */ /* 0x000fe40000ffe4ff */
.L_x_657:
[----:B------:R-:W-:Y:S01]  /*6b40*/  IADD3 R32, P1, R12, R6, RZ ;  /* 0x000000060c207210 */ /* 0x000fe20007f3e0ff */
[----:B------:R-:W-:Y:S01]  /*6b50*/  IMAD.MOV.U32 R19, RZ, RZ, R13 ;  /* 0x000000ffff137224 */ /* 0x000fe200078e000d */
[----:B------:R-:W-:-:S03]  /*6b60*/  MOV R18, R12 ;  /* 0x0000000c00127202 */ /* 0x000fc60000000f00 */
[----:B------:R-:W-:Y:S01]  /*6b70*/  IMAD.X R33, R13, 0x1, R8, P1 ;  /* 0x000000010d217824 */ /* 0x000fe200008e0608 */
[----:B------:R-:W-:Y:S01]  /*6b80*/  IADD3 R24, P1, R32, R6, RZ ;  /* 0x0000000620187210 */ /* 0x000fe20007f3e0ff */
[----:B------:R0:W2:Y:S03]  /*6b90*/  LDG.E.CONSTANT R4, [R18.64] ;  /* 0x0000000a12047981 */ /* 0x0000a6000c1e9900 */
        /* <DEDUP_REMOVED lines=19> */
[----:B------:R0:W3:Y:S01]  /*6cd0*/  LDG.E.CONSTANT R36, [R14.64] ;  /* 0x0000000a0e247981 */ /* 0x0000e2000c1e9900 */
[----:B------:R-:W-:-:S03]  /*6ce0*/  IADD3 R20, P1, R18, R6, RZ ;  /* 0x0000000612147210 */ /* 0x000fc60007f3e0ff */
[----:B------:R0:W3:Y:S02]  /*6cf0*/  LDG.E.CONSTANT R34, [R18.64] ;  /* 0x0000000a12227981 */ /* 0x0000e4000c1e9900 */
[----:B------:R-:W-:Y:S01]  /*6d00*/  IMAD.X R21, R19, 0x1, R8, P1 ;  /* 0x0000000113157824 */ /* 0x000fe200008e0608 */
[----:B----4-:R-:W-:-:S04]  /*6d10*/  IADD3 R24, P1, R20, R6, RZ ;  /* 0x0000000614187210 */ /* 0x010fc80007f3e0ff */
[----:B------:R-:W-:Y:S01]  /*6d20*/  IADD3.X R25, R21, R8, RZ, P1, !PT ;  /* 0x0000000815197210 */ /* 0x000fe20000ffe4ff */
[----:B------:R4:W3:Y:S01]  /*6d30*/  LDG.E.CONSTANT R20, [R20.64] ;  /* 0x0000000a14147981 */ /* 0x0008e2000c1e9900 */
[----:B------:R-:W-:-:S03]  /*6d40*/  IADD3 R28, P1, R24, R6, RZ ;  /* 0x00000006181c7210 */ /* 0x000fc60007f3e0ff */
[----:B------:R-:W3:Y:S02]  /*6d50*/  LDG.E.CONSTANT R24, [R24.64] ;  /* 0x0000000a18187981 */ /* 0x000ee4000c1e9900 */
[----:B------:R-:W-:Y:S01]  /*6d60*/  IMAD.X R29, R25, 0x1, R8, P1 ;  /* 0x00000001191d7824 */ /* 0x000fe200008e0608 */
[----:B------:R-:W-:-:S04]  /*6d70*/  IADD3 R30, P1, R28, R6, RZ ;  /* 0x000000061c1e7210 */ /* 0x000fc80007f3e0ff */
[----:B------:R-:W-:Y:S01]  /*6d80*/  IADD3.X R31, R29, R8, RZ, P1, !PT ;  /* 0x000000081d1f7210 */ /* 0x000fe20000ffe4ff */
[----:B------:R-:W3:Y:S01]  /*6d90*/  LDG.E.CONSTANT R28, [R28.64] ;  /* 0x0000000a1c1c7981 */ /* 0x000ee2000c1e9900 */
[----:B-1----:R-:W-:-:S03]  /*6da0*/  IADD3 R26, P1, R30, R6, RZ ;  /* 0x000000061e1a7210 */ /* 0x002fc60007f3e0ff */
[----:B------:R-:W3:Y:S02]  /*6db0*/  LDG.E.CONSTANT R30, [R30.64] ;  /* 0x0000000a1e1e7981 */ /* 0x000ee4000c1e9900 */
[----:B------:R-:W-:Y:S01]  /*6dc0*/  IMAD.X R27, R31, 0x1, R8, P1 ;  /* 0x000000011f1b7824 */ /* 0x000fe200008e0608 */
[----:B0-----:R-:W-:-:S04]  /*6dd0*/  IADD3 R14, P1, R26, R6, RZ ;  /* 0x000000061a0e7210 */ /* 0x001fc80007f3e0ff */
[----:B------:R-:W-:Y:S01]  /*6de0*/  IADD3.X R15, R27, R8, RZ, P1, !PT ;  /* 0x000000081b0f7210 */ /* 0x000fe20000ffe4ff */
[----:B------:R-:W3:Y:S01]  /*6df0*/  LDG.E.CONSTANT R26, [R26.64] ;  /* 0x0000000a1a1a7981 */ /* 0x000ee2000c1e9900 */
[----:B------:R-:W-:-:S03]  /*6e00*/  IADD3 R18, P1, R14, R6, RZ ;  /* 0x000000060e127210 */ /* 0x000fc60007f3e0ff */
[----:B------:R-:W3:Y:S02]  /*6e10*/  LDG.E.CONSTANT R14, [R14.64] ;  /* 0x0000000a0e0e7981 */ /* 0x000ee4000c1e9900 */
[----:B------:R-:W-:-:S05]  /*6e20*/  IMAD.X R19, R15, 0x1, R8, P1 ;  /* 0x000000010f137824 */ /* 0x000fca00008e0608 */
[----:B----4-:R-:W4:Y:S01]  /*6e30*/  LDG.E.CONSTANT R21, [R18.64] ;  /* 0x0000000a12157981 */ /* 0x010f22000c1e9900 */
[----:B------:R-:W-:-:S04]  /*6e40*/  IADD3 R7, P1, R7, 0x10, RZ ;  /* 0x0000001007077810 */ /* 0x000fc80007f3e0ff */
[----:B------:R-:W-:Y:S02]  /*6e50*/  IADD3.X R2, RZ, R2, RZ, P1, !PT ;  /* 0x00000002ff027210 */ /* 0x000fe40000ffe4ff */
        /* <DEDUP_REMOVED lines=16> */
[----:B------:R-:W-:-:S04]  /*6f60*/  FADD.FTZ R33, R33, R26 ;  /* 0x0000001a21217221 */ /* 0x000fc80000010000 */
[----:B------:R-:W-:Y:S02]  /*6f70*/  FADD.FTZ R14, R33, R14 ;  /* 0x0000000e210e7221 */ /* 0x000fe40000010000 */
[----:B------:R-:W-:Y:S02]  /*6f80*/  IMAD.X R13, R19, 0x1, R8, P2 ;  /* 0x00000001130d7824 */ /* 0x000fe400010e0608 */
[----:B----4-:R-:W-:Y:S01]  /*6f90*/  FADD.FTZ R5, R14, R21 ;  /* 0x000000150e057221 */ /* 0x010fe20000010000 */
[----:B------:R-:W-:Y:S05]  /*6fa0*/  @!P1 BRA `(.L_x_657) ;  /* 0xfffffb9000009947 */ /* 0x000fea000383ffff */
.L_x_656:
[----:B------:R-:W-:Y:S05]  /*6fb0*/  BSYNC B4 ;  /* 0x0000000000047941 */ /* 0x000fea0003800000 */
.L_x_655:
[----:B------:R-:W-:Y:S01]  /*6fc0*/  IADD3 R4, P2, -R7, R0, RZ ;  /* 0x0000000007047210 */ /* 0x000fe20007f5e1ff */
[----:B------:R-:W-:Y:S03]  /*6fd0*/  BSSY B4, `(.L_x_658) ;  /* 0x000002a000047945 */ /* 0x000fe60003800000 */
[----:B------:R-:W-:Y:S02]  /*6fe0*/  ISETP.GT.U32.AND P1, PT, R4, 0x4, PT ;  /* 0x000000040400780c */ /* 0x000fe40003f24070 */
[----:B------:R-:W-:-:S04]  /*6ff0*/  IADD3.X R4, ~R2, R3, RZ, P2, !PT ;  /* 0x0000000302047210 */ /* 0x000fc800017fe5ff */
[----:B------:R-:W-:-:S13]  /*7000*/  ISETP.GT.AND.EX P1, PT, R4, RZ, PT, P1 ;  /* 0x000000ff0400720c */ /* 0x000fda0003f24310 */
[----:B------:R-:W-:Y:S05]  /*7010*/  @!P1 BRA `(.L_x_659) ;  /* 0x0000025000009947 */ /* 0x000fea0003800000 */
[----:B------:R-:W-:Y:S01]  /*7020*/  IADD3 R20, P0, R12, R6, RZ ;  /* 0x000000060c147210 */ /* 0x000fe20007f1e0ff */
[----:B------:R-:W-:Y:S01]  /*7030*/  IMAD.MOV.U32 R14, RZ, RZ, R12 ;  /* 0x000000ffff0e7224 */ /* 0x000fe200078e000c */
[----:B------:R-:W-:-:S03]  /*7040*/  MOV R15, R13 ;  /* 0x0000000d000f7202 */ /* 0x000fc60000000f00 */
[--C-:B------:R-:W-:Y:S01]  /*7050*/  IMAD.X R21, R13, 0x1, R8.reuse, P0 ;  /* 0x000000010d157824 */ /* 0x100fe200000e0608 */
[----:B------:R-:W-:Y:S01]  /*7060*/  IADD3 R24, P0, R20, R6, RZ ;  /* 0x0000000614187210 */ /* 0x000fe20007f1e0ff */
[----:B------:R0:W2:Y:S03]  /*7070*/  LDG.E.CONSTANT R4, [R14.64] ;  /* 0x0000000a0e047981 */ /* 0x0000a6000c1e9900 */
[----:B------:R-:W-:Y:S02]  /*7080*/  IADD3.X R25, R21, R8, RZ, P0, !PT ;  /* 0x0000000815197210 */ /* 0x000fe400007fe4ff */
        /* <DEDUP_REMOVED lines=16> */
[----:B------:R-:W4:Y:S01]  /*7190*/  LDG.E.CONSTANT R29, [R14.64] ;  /* 0x0000000a0e1d7981 */ /* 0x000f22000c1e9900 */
[----:B-1----:R-:W-:-:S02]  /*71a0*/  IADD3 R12, P1, R14, R6, RZ ;  /* 0x000000060e0c7210 */ /* 0x002fc40007f3e0ff */
[----:B------:R-:W-:Y:S02]  /*71b0*/  IADD3 R7, P2, R7, 0x8, RZ ;  /* 0x0000000807077810 */ /* 0x000fe40007f5e0ff */
[----:B------:R-:W-:Y:S02]  /*71c0*/  PLOP3.LUT P0, PT, PT, PT, PT, 0x8, 0x0 ;  /* 0x000000000000781c */ /* 0x000fe40003f0e170 */
[----:B------:R-:W-:Y:S01]  /*71d0*/  IADD3.X R2, RZ, R2, RZ, P2, !PT ;  /* 0x00000002ff027210 */ /* 0x000fe200017fe4ff */
[----:B--2--5:R-:W-:-:S04]  /*71e0*/  FADD.FTZ R4, R5, R4 ;  /* 0x0000000405047221 */ /* 0x024fc80000010000 */
[----:B---3--:R-:W-:-:S04]  /*71f0*/  FADD.FTZ R4, R4, R21 ;  /* 0x0000001504047221 */ /* 0x008fc80000010000 */
[----:B----4-:R-:W-:-:S04]  /*7200*/  FADD.FTZ R4, R4, R25 ;  /* 0x0000001904047221 */ /* 0x010fc80000010000 */
[----:B------:R-:W-:-:S04]  /*7210*/  FADD.FTZ R4, R4, R11 ;  /* 0x0000000b04047221 */ /* 0x000fc80000010000 */
[----:B------:R-:W-:-:S04]  /*7220*/  FADD.FTZ R4, R4, R13 ;  /* 0x0000000d04047221 */ /* 0x000fc80000010000 */
[----:B------:R-:W-:-:S04]  /*7230*/  FADD.FTZ R4, R4, R27 ;  /* 0x0000001b04047221 */ /* 0x000fc80000010000 */
[----:B------:R-:W-:Y:S02]  /*7240*/  FADD.FTZ R4, R4, R9 ;  /* 0x0000000904047221 */ /* 0x000fe40000010000 */
[----:B------:R-:W-:Y:S02]  /*7250*/  IMAD.X R13, R15, 0x1, R8, P1 ;  /* 0x000000010f0d7824 */ /* 0x000fe400008e0608 */
[----:B------:R-:W-:Y:S02]  /*7260*/  FADD.FTZ R5, R4, R29 ;  /* 0x0000001d04057221 */ /* 0x000fe40000010000 */
.L_x_659:
[----:B------:R-:W-:Y:S05]  /*7270*/  BSYNC B4 ;  /* 0x0000000000047941 */ /* 0x000fea0003800000 */
.L_x_658:
[----:B------:R-:W-:-:S04]  /*7280*/  ISETP.LT.U32.AND P1, PT, R7, R0, PT ;  /* 0x000000000700720c */ /* 0x000fc80003f21070 */
[----:B------:R-:W-:-:S13]  /*7290*/  ISETP.LT.OR.EX P0, PT, R2, R3, P0, P1 ;  /* 0x000000030200720c */ /* 0x000fda0000701710 */
[----:B------:R-:W-:Y:S05]  /*72a0*/  @!P0 BRA `(.L_x_654) ;  /* 0x000000e000008947 */ /* 0x000fea0003800000 */
[-C--:B------:R-:W-:Y:S02]  /*72b0*/  IADD3 R2, P0, R12, R6.reuse, RZ ;  /* 0x000000060c027210 */ /* 0x080fe40007f1e0ff */
[----:B------:R-:W2:Y:S02]  /*72c0*/  LDG.E.CONSTANT R12, [R12.64] ;  /* 0x0000000a0c0c7981 */ /* 0x000ea4000c1e9900 */
[----:B------:R-:W-:Y:S02]  /*72d0*/  IADD3 R10, P1, R2, R6, RZ ;  /* 0x00000006020a7210 */ /* 0x000fe40007f3e0ff */
[----:B------:R-:W-:Y:S02]  /*72e0*/  IADD3.X R3, R13, R8, RZ, P0, !PT ;  /* 0x000000080d037210 */ /* 0x000fe400007fe4ff */
[----:B------:R-:W-:-:S03]  /*72f0*/  IADD3 R6, P0, R10, R6, RZ ;  /* 0x000000060a067210 */ /* 0x000fc60007f1e0ff */
[----:B------:R-:W-:Y:S01]  /*7300*/  IMAD.X R11, R3, 0x1, R8, P1 ;  /* 0x00000001030b7824 */ /* 0x000fe200008e0608 */
[----:B------:R-:W3:Y:S04]  /*7310*/  LDG.E.CONSTANT R2, [R2.64] ;  /* 0x0000000a02027981 */ /* 0x000ee8000c1e9900 */
[----:B------:R-:W-:Y:S01]  /*7320*/  IADD3.X R7, R11, R8, RZ, P0, !PT ;  /* 0x000000080b077210 */ /* 0x000fe200007fe4ff */
[----:B------:R-:W4:Y:S04]  /*7330*/  LDG.E.CONSTANT R10, [R10.64] ;  /* 0x0000000a0a0a7981 */ /* 0x000f28000c1e9900 */
[----:B------:R-:W4:Y:S01]  /*7340*/  LDG.E.CONSTANT R6, [R6.64] ;  /* 0x0000000a06067981 */ /* 0x000f22000c1e9900 */
[----:B--2--5:R-:W-:-:S04]  /*7350*/  FADD.FTZ R5, R5, R12 ;  /* 0x0000000c05057221 */ /* 0x024fc80000010000 */
[----:B---3--:R-:W-:-:S04]  /*7360*/  FADD.FTZ R5, R5, R2 ;  /* 0x0000000205057221 */ /* 0x008fc80000010000 */
[----:B----4-:R-:W-:-:S04]  /*7370*/  FADD.FTZ R5, R5, R10 ;  /* 0x0000000a05057221 */ /* 0x010fc80000010000 */
[----:B------:R-:W-:Y:S02]  /*7380*/  FADD.FTZ R5, R5, R6 ;  /* 0x0000000605057221 */ /* 0x000fe40000010000 */
.L_x_654:
[----:B------:R-:W-:Y:S05]  /*7390*/  BSYNC B3 ;  /* 0x0000000000037941 */ /* 0x000fea0003800000 */
.L_x_653:
[----:B-----5:R0:W-:Y:S02]  /*73a0*/  STG.E [R22.64], R5 ;  /* 0x0000000516007986 */ /* 0x0201e4000c10190a */
.L_x_650:
[----:B------:R-:W-:Y:S05]  /*73b0*/  BSYNC B2 ;  /* 0x0000000000027941 */ /* 0x000fea0003800000 */
.L_x_649:
[----:B------:R-:W-:-:S04]  /*73c0*/  IADD3 R17, R17, 0x80, RZ ;  /* 0x0000008011117810 */ /* 0x000fc80007ffe0ff */
.L_x_622:
[----:B------:R-:W-:-:S13]  /*73d0*/  ISETP.GE.AND P0, PT, R17, c[0x0][0x160], PT ;  /* 0x0000580011007a0c */ /* 0x000fda0003f06270 */
[----:B------:R-:W-:Y:S05]  /*73e0*/  @P0 BRA `(.L_x_660) ;  /* 0x00004cc000000947 */ /* 0x000fea0003800000 */
[----:B------:R-:W-:Y:S01]  /*73f0*/  ISETP.NE.AND P0, PT, RZ, c[0x0][0x168], PT ;  /* 0x00005a00ff007a0c */ /* 0x000fe20003f05270 */
[----:B------:R-:W-:Y:S01]  /*7400*/  HFMA2.MMA R12, -RZ, RZ, 0, 0 ;  /* 0x00000000ff0c7435 */ /* 0x000fe200000001ff */
[----:B------:R-:W-:Y:S02]  /*7410*/  IMAD.MOV.U32 R0, RZ, RZ, RZ ;  /* 0x000000ffff007224 */ /* 0x000fe400078e00ff */
[----:B0-----:R-:W-:-:S09]  /*7420*/  IMAD.MOV.U32 R22, RZ, RZ, RZ ;  /* 0x000000ffff167224 */ /* 0x001fd200078e00ff */
        /* <DEDUP_REMOVED lines=249> */
.L_x_661:
        /* <DEDUP_REMOVED lines=20> */
.L_x_664:
        /* <DEDUP_REMOVED lines=19> */
.L_x_663:
[----:B------:R-:W-:Y:S05]  /*8630*/  BSYNC B2 ;  /* 0x0000000000027941 */ /* 0x000fea0003800000 */
.L_x_662:
        /* <DEDUP_REMOVED lines=24> */
.L_x_666:
        /* <DEDUP_REMOVED lines=19> */
.L_x_667:
[----:B------:R-:W-:Y:S05]  /*88f0*/  BSYNC B2 ;  /* 0x0000000000027941 */ /* 0x000fea0003800000 */
.L_x_665:
        /* <DEDUP_REMOVED lines=90> */
.L_x_671:
[----:B0-----:R-:W-:Y:S05]  /*8ea0*/  BSYNC B3 ;  /* 0x0000000000037941 */ /* 0x001fea0003800000 */
.L_x_670:
        /* <DEDUP_REMOVED lines=47> */
.L_x_676:
        /* <DEDUP_REMOVED lines=71> */
.L_x_675:
[----:B------:R-:W-:Y:S05]  /*9610*/  BSYNC B4 ;  /* 0x0000000000047941 */ /* 0x000fea0003800000 */
.L_x_674:
        /* <DEDUP_REMOVED lines=43> */
.L_x_678:
[----:B------:R-:W-:Y:S05]  /*98d0*/  BSYNC B4 ;  /* 0x0000000000047941 */ /* 0x000fea0003800000 */
.L_x_677:
        /* <DEDUP_REMOVED lines=17> */
.L_x_673:
[----:B------:R-:W-:Y:S05]  /*99f0*/  BSYNC B3 ;  /* 0x0000000000037941 */ /* 0x000fea0003800000 */
.L_x_672:
[----:B-----5:R0:W-:Y:S02]  /*9a00*/  STG.E [R22.64], R5 ;  /* 0x0000000516007986 */ /* 0x0201e4000c10190a */
.L_x_669:
[----:B------:R-:W-:Y:S05]  /*9a10*/  BSYNC B2 ;  /* 0x0000000000027941 */ /* 0x000fea0003800000 */
.L_x_668:
[----:B------:R-:W-:-:S04]  /*9a20*/  IADD3 R17, R17, 0x80, RZ ;  /* 0x0000008011117810 */ /* 0x000fc80007ffe0ff */
.L_x_641:
        /* <DEDUP_REMOVED lines=255> */
.L_x_680:
        /* <DEDUP_REMOVED lines=20> */
.L_x_683:
        /* <DEDUP_REMOVED lines=19> */
.L_x_682:
[----:B------:R-:W-:Y:S05]  /*ac90*/  BSYNC B2 ;  /* 0x0000000000027941 */ /* 0x000fea0003800000 */
.L_x_681:
        /* <DEDUP_REMOVED lines=26> */
.L_x_685:
        /* <DEDUP_REMOVED lines=19> */
.L_x_686:
[----:B------:R-:W-:Y:S05]  /*af70*/  BSYNC B2 ;  /* 0x0000000000027941 */ /* 0x000fea0003800000 */
.L_x_684:
        /* <DEDUP_REMOVED lines=34> */
[----:B------:R-:W-:Y:S01]  /*b1a0*/  IMAD.WIDE.U32 R14, R9, c[0x0][0x3e8], R18 ;  /* 0x0000fa00090e7a25 */ /* 0x000fe200078e0012 */
[----:B------:R-:W-:-:S03]  /*b1b0*/  IADD3 R4, P1, R12, c[0x0][0x3d0], RZ ;  /* 0x0000f4000c047a10 */ /* 0x000fc60007f3e0ff */
[----:B------:R-:W-:Y:S02]  /*b1c0*/  IMAD R2, R2, c[0x0][0x3e8], RZ ;  /* 0x0000fa0002027a24 */ /* 0x000fe400078e02ff */
[----:B------:R-:W-:Y:S02]  /*b1d0*/  IMAD R21, R10, c[0x0][0x3fc], R21 ;  /* 0x0000ff000a157a24 */ /* 0x000fe400078e0215 */
        /* <DEDUP_REMOVED lines=52> */
.L_x_690:
[----:B0-----:R-:W-:Y:S05]  /*b520*/  BSYNC B3 ;  /* 0x0000000000037941 */ /* 0x001fea0003800000 */
.L_x_689:
[----:B------:R-:W-:Y:S01]  /*b530*/  BSSY B3, `(.L_x_691) ;  /* 0x00000b4000037945 */ /* 0x000fe20003800000 */
[----:B------:R-:W-:Y:S05]  /*b540*/  @!P0 BRA `(.L_x_692) ;  /* 0x00000b2000008947 */ /* 0x000fea0003800000 */
[----:B------:R-:W-:Y:S01]  /*b550*/  IADD3 R7, P0, RZ, -R20, RZ ;  /* 0x80000014ff077210 */ /* 0x000fe20007f1e0ff */
[----:B------:R-:W-:Y:S01]  /*b560*/  ULDC.64 UR6, c[0x0][0x3e8] ;  /* 0x0000fa0000067ab9 */ /* 0x000fe20000000a00 */
[----:B------:R-:W-:Y:S01]  /*b570*/  IMAD.WIDE.U32 R10, R20, c[0x0][0x3f8], RZ ;  /* 0x0000fe00140a7a25 */ /* 0x000fe200078e00ff */
[----:B------:R-:W-:Y:S01]  /*b580*/  ULDC.64 UR8, c[0x0][0x400] ;  /* 0x0001000000087ab9 */ /* 0x000fe20000000a00 */
[----:B------:R-:W-:Y:S01]  /*b590*/  BSSY B4, `(.L_x_693) ;  /* 0x0000070000047945 */ /* 0x000fe20003800000 */
[----:B------:R-:W-:Y:S01]  /*b5a0*/  UIMAD UR7, UR7, UR8, URZ ;  /* 0x00000008070772a4 */ /* 0x000fe2000f8e023f */
[----:B------:R-:W-:Y:S01]  /*b5b0*/  IMAD.X R2, RZ, RZ, ~R16, P0 ;  /* 0x000000ffff027224 */ /* 0x000fe200000e0e10 */
[----:B------:R-:W-:Y:S01]  /*b5c0*/  UIMAD.WIDE.U32 UR4, UR6, UR8, URZ ;  /* 0x00000008060472a5 */ /* 0x000fe2000f8e003f */
[----:B------:R-:W-:Y:S01]  /*b5d0*/  IMAD.WIDE.U32 R8, R7, c[0x0][0x3e8], R18 ;  /* 0x0000fa0007087a25 */ /* 0x000fe200078e0012 */
[----:B------:R-:W-:-:S02]  /*b5e0*/  UIMAD UR7, UR6, UR9, UR7 ;  /* 0x00000009060772a4 */ /* 0x000fc4000f8e0207 */
[----:B------:R-:W-:Y:S01]  /*b5f0*/  USHF.L.U32 UR6, UR4, 0x2, URZ ;  /* 0x0000000204067899 */ /* 0x000fe2000800063f */
[----:B------:R-:W-:Y:S01]  /*b600*/  IMAD R2, R2, c[0x0][0x3e8], RZ ;  /* 0x0000fa0002027a24 */ /* 0x000fe200078e02ff */
[----:B------:R-:W-:-:S03]  /*b610*/  UIADD3 UR7, UR5, UR7, URZ ;  /* 0x0000000705077290 */ /* 0x000fc6000fffe03f */
[----:B------:R-:W-:Y:S01]  /*b620*/  IMAD R7, R7, c[0x0][0x3ec], R2 ;  /* 0x0000fb0007077a24 */ /* 0x000fe200078e0202 */
[----:B------:R-:W-:Y:S01]  /*b630*/  IADD3 R2, P0, R20, -0x1, RZ ;  /* 0xffffffff14027810 */ /* 0x000fe20007f1e0ff */
[----:B------:R-:W-:-:S03]  /*b640*/  USHF.L.U64.HI UR7, UR4, 0x2, UR7 ;  /* 0x0000000204077899 */ /* 0x000fc60008010207 */
[----:B------:R-:W-:Y:S01]  /*b650*/  IADD3 R4, R9, R7, RZ ;  /* 0x0000000709047210 */ /* 0x000fe20007ffe0ff */
[----:B------:R-:W-:Y:S01]  /*b660*/  IMAD R7, R16, c[0x0][0x3f8], RZ ;  /* 0x0000fe0010077a24 */ /* 0x000fe200078e02ff */
[----:B------:R-:W-:-:S03]  /*b670*/  IADD3 R6, P2, -R2, R3, RZ ;  /* 0x0000000302067210 */ /* 0x000fc60007f5e1ff */
[----:B------:R-:W-:Y:S01]  /*b680*/  IMAD R9, R4, c[0x0][0x400], RZ ;  /* 0x0001000004097a24 */ /* 0x000fe200078e02ff */
[----:B------:R-:W-:Y:S01]  /*b690*/  ISETP.GT.U32.AND P1, PT, R6, 0xc, PT ;  /* 0x0000000c0600780c */ /* 0x000fe20003f24070 */
[----:B------:R-:W-:Y:S01]  /*b6a0*/  IMAD R15, R20, c[0x0][0x3fc], R7 ;  /* 0x0000ff00140f7a24 */ /* 0x000fe200078e0207 */
[----:B------:R-:W-:Y:S01]  /*b6b0*/  IADD3.X R7, R16, -0x1, RZ, P0, !PT ;  /* 0xffffffff10077810 */ /* 0x000fe200007fe4ff */
[C---:B------:R-:W-:Y:S01]  /*b6c0*/  IMAD R19, R8.reuse, c[0x0][0x404], R9 ;  /* 0x0001010008137a24 */ /* 0x040fe200078e0209 */
[----:B------:R-:W-:Y:S01]  /*b6d0*/  MOV R6, c[0x0][0x3f8] ;  /* 0x0000fe0000067a02 */ /* 0x000fe20000000f00 */
[----:B------:R-:W-:Y:S01]  /*b6e0*/  IMAD.WIDE.U32 R8, R8, c[0x0][0x400], RZ ;  /* 0x0001000008087a25 */ /* 0x000fe200078e00ff */
[----:B------:R-:W-:-:S03]  /*b6f0*/  IADD3.X R4, ~R7, R0, RZ, P2, !PT ;  /* 0x0000000007047210 */ /* 0x000fc600017fe5ff */
[----:B------:R-:W-:Y:S01]  /*b700*/  IMAD.SHL.U32 R13, R8, 0x4, RZ ;  /* 0x00000004080d7824 */ /* 0x000fe200078e00ff */
[----:B------:R-:W-:Y:S01]  /*b710*/  ISETP.GT.AND.EX P1, PT, R4, RZ, PT, P1 ;  /* 0x000000ff0400720c */ /* 0x000fe20003f24310 */
[----:B------:R-:W-:Y:S01]  /*b720*/  IMAD.IADD R9, R9, 0x1, R19 ;  /* 0x0000000109097824 */ /* 0x000fe200078e0213 */
[----:B------:R-:W-:Y:S02]  /*b730*/  IADD3 R4, R11, R15, RZ ;  /* 0x0000000f0b047210 */ /* 0x000fe40007ffe0ff */
[----:B------:R-:W-:Y:S02]  /*b740*/  LEA R13, P0, R10, R13, 0x2 ;  /* 0x0000000d0a0d7211 */ /* 0x000fe400078010ff */
[----:B------:R-:W-:Y:S02]  /*b750*/  SHF.L.U64.HI R9, R8, 0x2, R9 ;  /* 0x0000000208097819 */ /* 0x000fe40000010209 */
[----:B------:R-:W-:Y:S01]  /*b760*/  IADD3 R12, P2, P3, R13, c[0x0][0x3d0], R12 ;  /* 0x0000f4000d0c7a10 */ /* 0x000fe20007b5e00c */
[----:B------:R-:W-:Y:S01]  /*b770*/  IMAD.MOV.U32 R13, RZ, RZ, 0x2 ;  /* 0x00000002ff0d7424 */ /* 0x000fe200078e00ff */
[----:B------:R-:W-:-:S02]  /*b780*/  LEA R8, P4, R6, -UR6, 0x2 ;  /* 0x8000000606087c11 */ /* 0x000fc4000f8810ff */
[----:B------:R-:W-:Y:S02]  /*b790*/  LEA.HI.X R10, R10, R9, R4, 0x2, P0 ;  /* 0x000000090a0a7211 */ /* 0x000fe400000f1404 */
[----:B------:R-:W-:Y:S02]  /*b7a0*/  SHF.L.U64.HI R13, R6, R13, c[0x0][0x3fc] ;  /* 0x0000ff00060d7619 */ /* 0x000fe4000001020d */
[----:B------:R-:W-:Y:S02]  /*b7b0*/  PLOP3.LUT P0, PT, PT, PT, PT, 0x80, 0x0 ;  /* 0x000000000000781c */ /* 0x000fe40003f0f070 */
[----:B------:R-:W-:Y:S02]  /*b7c0*/  IADD3.X R9, R13, ~UR7, RZ, P4, !PT ;  /* 0x800000070d097c10 */ /* 0x000fe4000a7fe4ff */
[----:B------:R-:W-:Y:S01]  /*b7d0*/  IADD3.X R13, R10, c[0x0][0x3d4], RZ, P2, P3 ;  /* 0x0000f5000a0d7a10 */ /* 0x000fe200017e64ff */
[----:B------:R-:W-:Y:S05]  /*b7e0*/  @!P1 BRA `(.L_x_694) ;  /* 0x000004a000009947 */ /* 0x000fea0003800000 */
[----:B------:R-:W-:Y:S02]  /*b7f0*/  IADD3 R11, P1, R3, -0xc, RZ ;  /* 0xfffffff4030b7810 */ /* 0x000fe40007f3e0ff */
[----:B------:R-:W-:-:S02]  /*b800*/  PLOP3.LUT P0, PT, PT, PT, PT, 0x8, 0x0 ;  /* 0x000000000000781c */ /* 0x000fc40003f0e170 */
[----:B------:R-:W-:Y:S02]  /*b810*/  IADD3.X R4, R0, -0x1, RZ, P1, !PT ;  /* 0xffffffff00047810 */ /* 0x000fe40000ffe4ff */
.L_x_695:
[----:B------:R-:W-:Y:S01]  /*b820*/  IADD3 R32, P1, R12, R8, RZ ;  /* 0x000000080c207210 */ /* 0x000fe20007f3e0ff */
[----:B------:R-:W-:Y:S01]  /*b830*/  IMAD.MOV.U32 R19, RZ, RZ, R13 ;  /* 0x000000ffff137224 */ /* 0x000fe200078e000d */
        /* <DEDUP_REMOVED lines=69> */
.L_x_694:
[----:B------:R-:W-:Y:S05]  /*bc90*/  BSYNC B4 ;  /* 0x0000000000047941 */ /* 0x000fea0003800000 */
.L_x_693:
        /* <DEDUP_REMOVED lines=10> */
[-C--:B------:R-:W-:Y:S01]  /*bd40*/  IADD3 R24, P0, R20, R8.reuse, RZ ;  /* 0x0000000814187210 */ /* 0x080fe20007f1e0ff */
[----:B------:R0:W2:Y:S03]  /*bd50*/  LDG.E.CONSTANT R4, [R14.64] ;  /* 0x0000000a0e047981 */ /* 0x0000a6000c1e9900 */
[-C--:B------:R-:W-:Y:S02]  /*bd60*/  IADD3.X R25, R21, R9.reuse, RZ, P0, !PT ;  /* 0x0000000915197210 */ /* 0x080fe400007fe4ff */
        /* <DEDUP_REMOVED lines=30> */
.L_x_697:
[----:B------:R-:W-:Y:S05]  /*bf50*/  BSYNC B4 ;  /* 0x0000000000047941 */ /* 0x000fea0003800000 */
.L_x_696:
[----:B------:R-:W-:-:S04]  /*bf60*/  ISETP.LT.U32.AND P1, PT, R2, R3, PT ;  /* 0x000000030200720c */ /* 0x000fc80003f21070 */
[----:B------:R-:W-:-:S13]  /*bf70*/  ISETP.LT.OR.EX P0, PT, R7, R0, P0, P1 ;  /* 0x000000000700720c */ /* 0x000fda0000701710 */
[----:B------:R-:W-:Y:S05]  /*bf80*/  @!P0 BRA `(.L_x_692) ;  /* 0x000000e000008947 */ /* 0x000fea0003800000 */
[-C--:B------:R-:W-:Y:S02]  /*bf90*/  IADD3 R2, P0, R12, R8.reuse, RZ ;  /* 0x000000080c027210 */ /* 0x080fe40007f1e0ff */
[----:B------:R-:W2:Y:S02]  /*bfa0*/  LDG.E.CONSTANT R12, [R12.64] ;  /* 0x0000000a0c0c7981 */ /* 0x000ea4000c1e9900 */
[-C--:B------:R-:W-:Y:S02]  /*bfb0*/  IADD3 R6, P1, R2, R8.reuse, RZ ;  /* 0x0000000802067210 */ /* 0x080fe40007f3e0ff */
        /* <DEDUP_REMOVED lines=11> */
.L_x_692:
[----:B------:R-:W-:Y:S05]  /*c070*/  BSYNC B3 ;  /* 0x0000000000037941 */ /* 0x000fea0003800000 */
.L_x_691:
[----:B-----5:R0:W-:Y:S02]  /*c080*/  STG.E [R22.64], R5 ;  /* 0x0000000516007986 */ /* 0x0201e4000c10190a */
.L_x_688:
[----:B------:R-:W-:Y:S05]  /*c090*/  BSYNC B2 ;  /* 0x0000000000027941 */ /* 0x000fea0003800000 */
.L_x_687:
[----:B------:R-:W-:-:S04]  /*c0a0*/  IADD3 R17, R17, 0x80, RZ ;  /* 0x0000008011117810 */ /* 0x000fc80007ffe0ff */
.L_x_660:
[----:B------:R-:W-:-:S13]  /*c0b0*/  ISETP.GE.AND P0, PT, R17, c[0x0][0x160], PT ;  /* 0x0000580011007a0c */ /* 0x000fda0003f06270 */
[----:B------:R-:W-:Y:S01]  /*c0c0*/  @P0 BREAK B0 ;  /* 0x0000000000000942 */ /* 0x000fe20003800000 */
        /* <DEDUP_REMOVED lines=254> */
.L_x_699:
        /* <DEDUP_REMOVED lines=20> */
.L_x_702:
        /* <DEDUP_REMOVED lines=19> */
.L_x_701:
[----:B------:R-:W-:Y:S05]  /*d320*/  BSYNC B2 ;  /* 0x0000000000027941 */ /* 0x000fea0003800000 */
.L_x_700:
        /* <DEDUP_REMOVED lines=23> */
[----:B------:R-:W-:Y:S01]  /*d4a0*/  IMAD.MOV.U32 R4, RZ, RZ, R2 ;  /* 0x000000ffff047224 */ /* 0x000fe200078e0002 */
[----:B------:R-:W-:Y:S01]  /*d4b0*/  MOV R5, R3 ;  /* 0x0000000300057202 */ /* 0x000fe20000000f00 */
[----:B------:R-:W-:Y:S05]  /*d4c0*/  BRA `(.L_x_705) ;  /* 0x0000013000007947 */ /* 0x000fea0003800000 */
.L_x_704:
        /* <DEDUP_REMOVED lines=19> */
.L_x_705:
[----:B------:R-:W-:Y:S05]  /*d600*/  BSYNC B2 ;  /* 0x0000000000027941 */ /* 0x000fea0003800000 */
.L_x_703:
        /* <DEDUP_REMOVED lines=32> */
[----:B------:R-:W-:Y:S02]  /*d810*/  IADD3.X R0, RZ, ~R22, RZ, P1, !PT ;  /* 0x80000016ff007210 */ /* 0x000fe40000ffe4ff */
[----:B------:R-:W-:Y:S01]  /*d820*/  IADD3 R2, P1, R12, c[0x0][0x3d0], RZ ;  /* 0x0000f4000c027a10 */ /* 0x000fe20007f3e0ff */
[----:B------:R-:W-:-:S04]  /*d830*/  IMAD.WIDE.U32 R20, R13, c[0x0][0x3e8], R10 ;  /* 0x0000fa000d147a25 */ /* 0x000fc800078e000a */
[----:B------:R-:W-:Y:S02]  /*d840*/  IMAD R0, R0, c[0x0][0x3e8], RZ ;  /* 0x0000fa0000007a24 */ /* 0x000fe400078e02ff */
[----:B------:R-:W-:Y:S02]  /*d850*/  IMAD R15, R16, c[0x0][0x3fc], R15 ;  /* 0x0000ff00100f7a24 */ /* 0x000fe400078e020f */
[----:B------:R-:W-:Y:S02]  /*d860*/  IMAD R13, R13, c[0x0][0x3ec], R0 ;  /* 0x0000fb000d0d7a24 */ /* 0x000fe400078e0200 */
[----:B------:R-:W-:Y:S01]  /*d870*/  IMAD.MOV.U32 R14, RZ, RZ, R8 ;  /* 0x000000ffff0e7224 */ /* 0x000fe200078e0008 */
[----:B------:R-:W-:Y:S01]  /*d880*/  IADD3 R15, R9, R15, RZ ;  /* 0x0000000f090f7210 */ /* 0x000fe20007ffe0ff */
[----:B------:R-:W-:-:S04]  /*d890*/  IMAD.IADD R0, R21, 0x1, R13 ;  /* 0x0000000115007824 */ /* 0x000fc800078e020d */
        /* <DEDUP_REMOVED lines=49> */
.L_x_709:
[----:B0-----:R-:W-:Y:S05]  /*dbb0*/  BSYNC B3 ;  /* 0x0000000000037941 */ /* 0x001fea0003800000 */
.L_x_708:
[----:B------:R-:W-:Y:S01]  /*dbc0*/  BSSY B3, `(.L_x_710) ;  /* 0x00000b4000037945 */ /* 0x000fe20003800000 */
[----:B------:R-:W-:Y:S05]  /*dbd0*/  @!P0 BRA `(.L_x_711) ;  /* 0x00000b2000008947 */ /* 0x000fea0003800000 */
[----:B------:R-:W-:Y:S01]  /*dbe0*/  IADD3 R9, P0, RZ, -R13, RZ ;  /* 0x8000000dff097210 */ /* 0x000fe20007f1e0ff */
[----:B------:R-:W-:Y:S01]  /*dbf0*/  ULDC.64 UR6, c[0x0][0x3e8] ;  /* 0x0000fa0000067ab9 */ /* 0x000fe20000000a00 */
[----:B------:R-:W-:Y:S01]  /*dc00*/  BSSY B4, `(.L_x_712) ;  /* 0x0000072000047945 */ /* 0x000fe20003800000 */
[----:B------:R-:W-:Y:S01]  /*dc10*/  ULDC.64 UR8, c[0x0][0x400] ;  /* 0x0001000000087ab9 */ /* 0x000fe20000000a00 */
[----:B------:R-:W-:Y:S01]  /*dc20*/  IADD3.X R0, RZ, ~R6, RZ, P0, !PT ;  /* 0x80000006ff007210 */ /* 0x000fe200007fe4ff */
[----:B------:R-:W-:Y:S01]  /*dc30*/  IMAD.WIDE.U32 R10, R9, c[0x0][0x3e8], R10 ;  /* 0x0000fa00090a7a25 */ /* 0x000fe200078e000a */
[----:B------:R-:W-:Y:S01]  /*dc40*/  IADD3 R2, P0, R13, -0x1, RZ ;  /* 0xffffffff0d027810 */ /* 0x000fe20007f1e0ff */
[----:B------:R-:W-:Y:S02]  /*dc50*/  UIMAD UR7, UR7, UR8, URZ ;  /* 0x00000008070772a4 */ /* 0x000fe4000f8e023f */
[----:B------:R-:W-:Y:S01]  /*dc60*/  IMAD R0, R0, c[0x0][0x3e8], RZ ;  /* 0x0000fa0000007a24 */ /* 0x000fe200078e02ff */
[----:B------:R-:W-:Y:S01]  /*dc70*/  IADD3 R4, P2, -R2, R3, RZ ;  /* 0x0000000302047210 */ /* 0x000fe20007f5e1ff */
[----:B------:R-:W-:-:S02]  /*dc80*/  UIMAD.WIDE.U32 UR4, UR6, UR8, URZ ;  /* 0x00000008060472a5 */ /* 0x000fc4000f8e003f */
[----:B------:R-:W-:Y:S01]  /*dc90*/  IMAD R9, R9, c[0x0][0x3ec], R0 ;  /* 0x0000fb0009097a24 */ /* 0x000fe200078e0200 */
[----:B------:R-:W-:Y:S01]  /*dca0*/  ISETP.GT.U32.AND P1, PT, R4, 0xc, PT ;  /* 0x0000000c0400780c */ /* 0x000fe20003f24070 */
[----:B------:R-:W-:Y:S02]  /*dcb0*/  UIMAD UR7, UR6, UR9, UR7 ;  /* 0x00000009060772a4 */ /* 0x000fe4000f8e0207 */
[----:B------:R-:W-:Y:S01]  /*dcc0*/  IMAD.IADD R0, R11, 0x1, R9 ;  /* 0x000000010b007824 */ /* 0x000fe200078e0209 */
[----:B------:R-:W-:Y:S02]  /*dcd0*/  USHF.L.U32 UR6, UR4, 0x2, URZ ;  /* 0x0000000204067899 */ /* 0x000fe4000800063f */
[----:B------:R-:W-:Y:S01]  /*dce0*/  UIADD3 UR7, UR5, UR7, URZ ;  /* 0x0000000705077290 */ /* 0x000fe2000fffe03f */
[----:B------:R-:W-:Y:S02]  /*dcf0*/  IMAD R9, R0, c[0x0][0x400], RZ ;  /* 0x0001000000097a24 */ /* 0x000fe400078e02ff */
[----:B------:R-:W-:Y:S01]  /*dd00*/  IMAD R0, R6, c[0x0][0x3f8], RZ ;  /* 0x0000fe0006007a24 */ /* 0x000fe200078e02ff */
[----:B------:R-:W-:Y:S01]  /*dd10*/  USHF.L.U64.HI UR7, UR4, 0x2, UR7 ;  /* 0x0000000204077899 */ /* 0x000fe20008010207 */
[----:B------:R-:W-:-:S02]  /*dd20*/  IMAD R21, R10, c[0x0][0x404], R9 ;  /* 0x000101000a157a24 */ /* 0x000fc400078e0209 */
[----:B------:R-:W-:-:S04]  /*dd30*/  IMAD.WIDE.U32 R10, R10, c[0x0][0x400], RZ ;  /* 0x000100000a0a7a25 */ /* 0x000fc800078e00ff */
[C---:B------:R-:W-:Y:S01]  /*dd40*/  IMAD R15, R13.reuse, c[0x0][0x3fc], R0 ;  /* 0x0000ff000d0f7a24 */ /* 0x040fe200078e0200 */
[----:B------:R-:W-:Y:S01]  /*dd50*/  IADD3.X R0, R6, -0x1, RZ, P0, !PT ;  /* 0xffffffff06007810 */ /* 0x000fe200007fe4ff */
[----:B------:R-:W-:Y:S01]  /*dd60*/  IMAD.WIDE.U32 R8, R13, c[0x0][0x3f8], RZ ;  /* 0x0000fe000d087a25 */ /* 0x000fe200078e00ff */
[----:B------:R-:W-:Y:S02]  /*dd70*/  SHF.L.U32 R13, R10, 0x2, RZ ;  /* 0x000000020a0d7819 */ /* 0x000fe400000006ff */
[----:B------:R-:W-:Y:S01]  /*dd80*/  IADD3 R11, R11, R21, RZ ;  /* 0x000000150b0b7210 */ /* 0x000fe20007ffe0ff */
[----:B------:R-:W-:Y:S01]  /*dd90*/  IMAD.X R4, R5, 0x1, ~R0, P2 ;  /* 0x0000000105047824 */ /* 0x000fe200010e0e00 */
[----:B------:R-:W-:Y:S01]  /*dda0*/  LEA R13, P0, R8, R13, 0x2 ;  /* 0x0000000d080d7211 */ /* 0x000fe200078010ff */
[----:B------:R-:W-:Y:S01]  /*ddb0*/  IMAD.MOV.U32 R6, RZ, RZ, c[0x0][0x3f8] ;  /* 0x0000fe00ff067624 */ /* 0x000fe200078e00ff */
[----:B------:R-:W-:Y:S01]  /*ddc0*/  SHF.L.U64.HI R11, R10, 0x2, R11 ;  /* 0x000000020a0b7819 */ /* 0x000fe2000001020b */
[----:B------:R-:W-:Y:S01]  /*ddd0*/  IMAD.IADD R9, R9, 0x1, R15 ;  /* 0x0000000109097824 */ /* 0x000fe200078e020f */
        /* <DEDUP_REMOVED lines=13> */
.L_x_714:
        /* <DEDUP_REMOVED lines=71> */
.L_x_713:
[----:B------:R-:W-:Y:S05]  /*e320*/  BSYNC B4 ;  /* 0x0000000000047941 */ /* 0x000fea0003800000 */
.L_x_712:
        /* <DEDUP_REMOVED lines=43> */
.L_x_716:
[----:B------:R-:W-:Y:S05]  /*e5e0*/  BSYNC B4 ;  /* 0x0000000000047941 */ /* 0x000fea0003800000 */
.L_x_715:
        /* <DEDUP_REMOVED lines=17> */
.L_x_711:
[----:B------:R-:W-:Y:S05]  /*e700*/  BSYNC B3 ;  /* 0x0000000000037941 */ /* 0x000fea0003800000 */
.L_x_710:
[----:B-----5:R0:W-:Y:S02]  /*e710*/  STG.E [R18.64], R7 ;  /* 0x0000000712007986 */ /* 0x0201e4000c10190a */
.L_x_707:
[----:B------:R-:W-:Y:S05]  /*e720*/  BSYNC B2 ;  /* 0x0000000000027941 */ /* 0x000fea0003800000 */
.L_x_706:
[----:B------:R-:W-:-:S04]  /*e730*/  IADD3 R17, R17, 0x80, RZ ;  /* 0x0000008011117810 */ /* 0x000fc80007ffe0ff */
.L_x_679:
[----:B------:R-:W-:-:S13]  /*e740*/  ISETP.GE.AND P0, PT, R17, c[0x0][0x160], PT ;  /* 0x0000580011007a0c */ /* 0x000fda0003f06270 */
[----:B------:R-:W-:Y:S01]  /*e750*/  @P0 BREAK B0 ;  /* 0x0000000000000942 */ /* 0x000fe20003800000 */
[----:B------:R-:W-:Y:S05]  /*e760*/  @P0 BRA `(.L_x_698) ;  /* 0x0000267000000947 */ /* 0x000fea0003800000 */
[----:B------:R-:W-:Y:S05]  /*e770*/  BSYNC B0 ;  /* 0x0000000000007941 */ /* 0x000fea0003800000 */
.L_x_621:
        /* <DEDUP_REMOVED lines=253> */
.L_x_717:
        /* <DEDUP_REMOVED lines=18> */
[----:B------:R-:W-:Y:S05]  /*f870*/  CALL.REL.NOINC `($__internal_5_$__cuda_sm20_div_s64) ;  /* 0x00003b8000007944 */ /* 0x000fea0003c00000 */
[----:B------:R-:W-:Y:S05]  /*f880*/  BRA `(.L_x_719) ;  /* 0x0000013000007947 */ /* 0x000fea0003800000 */
.L_x_720:
        /* <DEDUP_REMOVED lines=19> */
.L_x_719:
[----:B------:R-:W-:Y:S05]  /*f9c0*/  BSYNC B2 ;  /* 0x0000000000027941 */ /* 0x000fea0003800000 */
.L_x_718:
        /* <DEDUP_REMOVED lines=23> */
[----:B------:R-:W-:Y:S02]  /*fb40*/  MOV R4, R2 ;  /* 0x0000000200047202 */ /* 0x000fe40000000f00 */
[----:B------:R-:W-:Y:S01]  /*fb50*/  MOV R5, R3 ;  /* 0x0000000300057202 */ /* 0x000fe20000000f00 */
[----:B------:R-:W-:Y:S05]  /*fb60*/  BRA `(.L_x_723) ;  /* 0x0000013000007947 */ /* 0x000fea0003800000 */
.L_x_722:
        /* <DEDUP_REMOVED lines=19> */
.L_x_723:
[----:B------:R-:W-:Y:S05]  /*fca0*/  BSYNC B2 ;  /* 0x0000000000027941 */ /* 0x000fea0003800000 */
.L_x_721:
        /* <DEDUP_REMOVED lines=86> */
[----:B------:R-:W-:-:S02]  /*10210*/  IADD3.X R6, RZ, R22, RZ, P2, !PT ;  /* 0x00000016ff067210 */ /* 0x000fc400017fe4ff */
[----:B------:R-:W-:Y:S01]  /*10220*/  @P1 IADD3.X R6, RZ, R22, RZ, P3, !PT ;  /* 0x00000016ff061210 */ /* 0x000fe20001ffe4ff */
[----:B--2---:R-:W-:-:S04]  /*10230*/  FADD.FTZ R7, R7, R20 ;  /* 0x0000001407077221 */ /* 0x004fc80000010000 */
[----:B---3--:R-:W-:Y:S02]  /*10240*/  @P1 FADD.FTZ R7, R7, R24 ;  /* 0x0000001807071221 */ /* 0x008fe40000010000 */
.L_x_727:
[----:B0-----:R-:W-:Y:S05]  /*10250*/  BSYNC B3 ;  /* 0x0000000000037941 */ /* 0x001fea0003800000 */
.L_x_726:
[----:B------:R-:W-:Y:S01]  /*10260*/  BSSY B3, `(.L_x_728) ;  /* 0x00000b4000037945 */ /* 0x000fe20003800000 */
[----:B------:R-:W-:Y:S05]  /*10270*/  @!P0 BRA `(.L_x_729) ;  /* 0x00000b2000008947 */ /* 0x000fea0003800000 */
[----:B------:R-:W-:Y:S01]  /*10280*/  IADD3 R9, P0, RZ, -R13, RZ ;  /* 0x8000000dff097210 */ /* 0x000fe20007f1e0ff */
[----:B------:R-:W-:Y:S01]  /*10290*/  ULDC.64 UR6, c[0x0][0x3e8] ;  /* 0x0000fa0000067ab9 */ /* 0x000fe20000000a00 */
[----:B------:R-:W-:Y:S01]  /*102a0*/  BSSY B4, `(.L_x_730) ;  /* 0x0000072000047945 */ /* 0x000fe20003800000 */
[----:B------:R-:W-:Y:S02]  /*102b0*/  ULDC.64 UR8, c[0x0][0x400] ;  /* 0x0001000000087ab9 */ /* 0x000fe40000000a00 */
        /* <DEDUP_REMOVED lines=12> */
[----:B------:R-:W-:-:S04]  /*10380*/  UIADD3 UR7, UR5, UR7, URZ ;  /* 0x0000000705077290 */ /* 0x000fc8000fffe03f */
[----:B------:R-:W-:Y:S01]  /*10390*/  IMAD R9, R0, c[0x0][0x400], RZ ;  /* 0x0001000000097a24 */ /* 0x000fe200078e02ff */
[----:B------:R-:W-:Y:S01]  /*103a0*/  USHF.L.U64.HI UR7, UR4, 0x2, UR7 ;  /* 0x0000000204077899 */ /* 0x000fe20008010207 */
[----:B------:R-:W-:Y:S02]  /*103b0*/  IMAD R0, R6, c[0x0][0x3f8], RZ ;  /* 0x0000fe0006007a24 */ /* 0x000fe400078e02ff */
[C---:B------:R-:W-:Y:S02]  /*103c0*/  IMAD R21, R10.reuse, c[0x0][0x404], R9 ;  /* 0x000101000a157a24 */ /* 0x040fe400078e0209 */
[----:B------:R-:W-:-:S04]  /*103d0*/  IMAD.WIDE.U32 R10, R10, c[0x0][0x400], RZ ;  /* 0x000100000a0a7a25 */ /* 0x000fc800078e00ff */
[C---:B------:R-:W-:Y:S01]  /*103e0*/  IMAD R15, R13.reuse, c[0x0][0x3fc], R0 ;  /* 0x0000ff000d0f7a24 */ /* 0x040fe200078e0200 */
[----:B------:R-:W-:Y:S01]  /*103f0*/  IADD3.X R0, R6, -0x1, RZ, P0, !PT ;  /* 0xffffffff06007810 */ /* 0x000fe200007fe4ff */
[----:B------:R-:W-:Y:S01]  /*10400*/  IMAD.WIDE.U32 R8, R13, c[0x0][0x3f8], RZ ;  /* 0x0000fe000d087a25 */ /* 0x000fe200078e00ff */
[----:B------:R-:W-:Y:S02]  /*10410*/  SHF.L.U32 R13, R10, 0x2, RZ ;  /* 0x000000020a0d7819 */ /* 0x000fe400000006ff */
[----:B------:R-:W-:Y:S01]  /*10420*/  IADD3 R11, R11, R21, RZ ;  /* 0x000000150b0b7210 */ /* 0x000fe20007ffe0ff */
[----:B------:R-:W-:Y:S01]  /*10430*/  IMAD.X R4, R5, 0x1, ~R0, P2 ;  /* 0x0000000105047824 */ /* 0x000fe200010e0e00 */
[----:B------:R-:W-:Y:S02]  /*10440*/  LEA R13, P0, R8, R13, 0x2 ;  /* 0x0000000d080d7211 */ /* 0x000fe400078010ff */
[----:B------:R-:W-:Y:S02]  /*10450*/  MOV R6, c[0x0][0x3f8] ;  /* 0x0000fe0000067a02 */ /* 0x000fe40000000f00 */
[----:B------:R-:W-:-:S02]  /*10460*/  ISETP.GT.AND.EX P1, PT, R4, RZ, PT, P1 ;  /* 0x000000ff0400720c */ /* 0x000fc40003f24310 */
[----:B------:R-:W-:Y:S01]  /*10470*/  IADD3 R12, P2, P3, R13, c[0x0][0x3d0], R12 ;  /* 0x0000f4000d0c7a10 */ /* 0x000fe20007b5e00c */
[----:B------:R-:W-:Y:S01]  /*10480*/  IMAD.MOV.U32 R13, RZ, RZ, 0x2 ;  /* 0x00000002ff0d7424 */ /* 0x000fe200078e00ff */
[----:B------:R-:W-:Y:S02]  /*10490*/  SHF.L.U64.HI R11, R10, 0x2, R11 ;  /* 0x000000020a0b7819 */ /* 0x000fe4000001020b */
[----:B------:R-:W-:Y:S02]  /*104a0*/  IADD3 R9, R9, R15, RZ ;  /* 0x0000000f09097210 */ /* 0x000fe40007ffe0ff */
[C---:B------:R-:W-:Y:S02]  /*104b0*/  SHF.L.U64.HI R13, R6.reuse, R13, c[0x0][0x3fc] ;  /* 0x0000ff00060d7619 */ /* 0x040fe4000001020d */
[----:B------:R-:W-:Y:S02]  /*104c0*/  LEA R6, P4, R6, -UR6, 0x2 ;  /* 0x8000000606067c11 */ /* 0x000fe4000f8810ff */
[----:B------:R-:W-:-:S02]  /*104d0*/  LEA.HI.X R9, R8, R11, R9, 0x2, P0 ;  /* 0x0000000b08097211 */ /* 0x000fc400000f1409 */
[----:B------:R-:W-:Y:S02]  /*104e0*/  IADD3.X R8, R13, ~UR7, RZ, P4, !PT ;  /* 0x800000070d087c10 */ /* 0x000fe4000a7fe4ff */
[----:B------:R-:W-:Y:S02]  /*104f0*/  PLOP3.LUT P0, PT, PT, PT, PT, 0x80, 0x0 ;  /* 0x000000000000781c */ /* 0x000fe40003f0f070 */
[----:B------:R-:W-:Y:S01]  /*10500*/  IADD3.X R13, R9, c[0x0][0x3d4], RZ, P2, P3 ;  /* 0x0000f500090d7a10 */ /* 0x000fe200017e64ff */
[----:B------:R-:W-:Y:S05]  /*10510*/  @!P1 BRA `(.L_x_731) ;  /* 0x000004a000009947 */ /* 0x000fea0003800000 */
[----:B------:R-:W-:Y:S02]  /*10520*/  IADD3 R11, P1, R3, -0xc, RZ ;  /* 0xfffffff4030b7810 */ /* 0x000fe40007f3e0ff */
[----:B------:R-:W-:Y:S02]  /*10530*/  PLOP3.LUT P0, PT, PT, PT, PT, 0x8, 0x0 ;  /* 0x000000000000781c */ /* 0x000fe40003f0e170 */
[----:B------:R-:W-:Y:S02]  /*10540*/  IADD3.X R9, R5, -0x1, RZ, P1, !PT ;  /* 0xffffffff05097810 */ /* 0x000fe40000ffe4ff */
.L_x_732:
[----:B------:R-:W-:Y:S01]  /*10550*/  IADD3 R32, P1, R12, R6, RZ ;  /* 0x000000060c207210 */ /* 0x000fe20007f3e0ff */
[----:B------:R-:W-:Y:S01]  /*10560*/  IMAD.MOV.U32 R21, RZ, RZ, R13 ;  /* 0x000000ffff157224 */ /* 0x000fe200078e000d */
[----:B------:R-:W-:-:S02]  /*10570*/  MOV R20, R12 ;  /* 0x0000000c00147202 */ /* 0x000fc40000000f00 */
[----:B------:R-:W-:Y:S02]  /*10580*/  IADD3.X R33, R13, R8, RZ, P1, !PT ;  /* 0x000000080d217210 */ /* 0x000fe40000ffe4ff */
        /* <DEDUP_REMOVED lines=8> */
[----:B------:R0:W3:Y:S01]  /*10610*/  LDG.E.CONSTANT R13, [R34.64] ;  /* 0x0000000a220d7981 */ /* 0x0000e2000c1e9900 */
[----:B------:R-:W-:Y:S02]  /*10620*/  IADD3.X R29, R35, R8, RZ, P1, !PT ;  /* 0x00000008231d7210 */ /* 0x000fe40000ffe4ff */
[----:B------:R-:W-:-:S03]  /*10630*/  IADD3 R30, P1, R28, R6, RZ ;  /* 0x000000061c1e7210 */ /* 0x000fc60007f3e0ff */
[----:B------:R0:W3:Y:S01]  /*10640*/  LDG.E.CONSTANT R12, [R28.64] ;  /* 0x0000000a1c0c7981 */ /* 0x0000e2000c1e9900 */
[----:B------:R-:W-:Y:S02]  /*10650*/  IADD3.X R31, R29, R8, RZ, P1, !PT ;  /* 0x000000081d1f7210 */ /* 0x000fe40000ffe4ff */
[----:B------:R-:W-:-:S03]  /*10660*/  IADD3 R26, P1, R30, R6, RZ ;  /* 0x000000061e1a7210 */ /* 0x000fc60007f3e0ff */
[----:B------:R4:W3:Y:S02]  /*10670*/  LDG.E.CONSTANT R10, [R30.64] ;  /* 0x0000000a1e0a7981 */ /* 0x0008e4000c1e9900 */
[----:B------:R-:W-:Y:S01]  /*10680*/  IMAD.X R27, R31, 0x1, R8, P1 ;  /* 0x000000011f1b7824 */ /* 0x000fe200008e0608 */
[----:B------:R-:W-:-:S04]  /*10690*/  IADD3 R14, P1, R26, R6, RZ ;  /* 0x000000061a0e7210 */ /* 0x000fc80007f3e0ff */
[----:B------:R-:W-:Y:S01]  /*106a0*/  IADD3.X R15, R27, R8, RZ, P1, !PT ;  /* 0x000000081b0f7210 */ /* 0x000fe20000ffe4ff */
[----:B-1----:R1:W3:Y:S01]  /*106b0*/  LDG.E.CONSTANT R33, [R26.64] ;  /* 0x0000000a1a217981 */ /* 0x0022e2000c1e9900 */
[----:B0-----:R-:W-:-:S03]  /*106c0*/  IADD3 R20, P1, R14, R6, RZ ;  /* 0x000000060e147210 */ /* 0x001fc60007f3e0ff */
[----:B------:R0:W3:Y:S01]  /*106d0*/  LDG.E.CONSTANT R36, [R14.64] ;  /* 0x0000000a0e247981 */ /* 0x0000e2000c1e9900 */
[----:B------:R-:W-:Y:S02]  /*106e0*/  IADD3.X R21, R15, R8, RZ, P1, !PT ;  /* 0x000000080f157210 */ /* 0x000fe40000ffe4ff */
[----:B------:R-:W-:-:S03]  /*106f0*/  IADD3 R22, P1, R20, R6, RZ ;  /* 0x0000000614167210 */ /* 0x000fc60007f3e0ff */
[----:B------:R0:W3:Y:S02]  /*10700*/  LDG.E.CONSTANT R34, [R20.64] ;  /* 0x0000000a14227981 */ /* 0x0000e4000c1e9900 */
[----:B------:R-:W-:Y:S01]  /*10710*/  IMAD.X R23, R21, 0x1, R8, P1 ;  /* 0x0000000115177824 */ /* 0x000fe200008e0608 */
[----:B----4-:R-:W-:-:S04]  /*10720*/  IADD3 R24, P1, R22, R6, RZ ;  /* 0x0000000616187210 */ /* 0x010fc80007f3e0ff */
[----:B------:R-:W-:Y:S01]  /*10730*/  IADD3.X R25, R23, R8, RZ, P1, !PT ;  /* 0x0000000817197210 */ /* 0x000fe20000ffe4ff */
[----:B------:R4:W3:Y:S01]  /*10740*/  LDG.E.CONSTANT R22, [R22.64] ;  /* 0x0000000a16167981 */ /* 0x0008e2000c1e9900 */
[----:B------:R-:W-:-:S03]  /*10750*/  IADD3 R28, P1, R24, R6, RZ ;  /* 0x00000006181c7210 */ /* 0x000fc60007f3e0ff */
[----:B------:R-:W3:Y:S01]  /*10760*/  LDG.E.CONSTANT R24, [R24.64] ;  /* 0x0000000a18187981 */ /* 0x000ee2000c1e9900 */
[----:B------:R-:W-:Y:S02]  /*10770*/  IADD3.X R29, R25, R8, RZ, P1, !PT ;  /* 0x00000008191d7210 */ /* 0x000fe40000ffe4ff */
[----:B------:R-:W-:-:S03]  /*10780*/  IADD3 R30, P1, R28, R6, RZ ;  /* 0x000000061c1e7210 */ /* 0x000fc60007f3e0ff */
[----:B------:R-:W3:Y:S02]  /*10790*/  LDG.E.CONSTANT R28, [R28.64] ;  /* 0x0000000a1c1c7981 */ /* 0x000ee4000c1e9900 */
[----:B------:R-:W-:Y:S01]  /*107a0*/  IMAD.X R31, R29, 0x1, R8, P1 ;  /* 0x000000011d1f7824 */ /* 0x000fe200008e0608 */
[----:B-1----:R-:W-:-:S04]  /*107b0*/  IADD3 R26, P1, R30, R6, RZ ;  /* 0x000000061e1a7210 */ /* 0x002fc80007f3e0ff */
[----:B------:R-:W-:Y:S01]  /*107c0*/  IADD3.X R27, R31, R8, RZ, P1, !PT ;  /* 0x000000081f1b7210 */ /* 0x000fe20000ffe4ff */
[----:B------:R-:W3:Y:S01]  /*107d0*/  LDG.E.CONSTANT R30, [R30.64] ;  /* 0x0000000a1e1e7981 */ /* 0x000ee2000c1e9900 */
[----:B0-----:R-:W-:-:S03]  /*107e0*/  IADD3 R14, P1, R26, R6, RZ ;  /* 0x000000061a0e7210 */ /* 0x001fc60007f3e0ff */
[----:B------:R-:W3:Y:S01]  /*107f0*/  LDG.E.CONSTANT R26, [R26.64] ;  /* 0x0000000a1a1a7981 */ /* 0x000ee2000c1e9900 */
[----:B------:R-:W-:Y:S02]  /*10800*/  IADD3.X R15, R27, R8, RZ, P1, !PT ;  /* 0x000000081b0f7210 */ /* 0x000fe40000ffe4ff */
        /* <DEDUP_REMOVED lines=27> */
.L_x_731:
[----:B------:R-:W-:Y:S05]  /*109c0*/  BSYNC B4 ;  /* 0x0000000000047941 */ /* 0x000fea0003800000 */
.L_x_730:
        /* <DEDUP_REMOVED lines=10> */
[----:B------:R-:W-:Y:S01]  /*10a70*/  IADD3 R24, P0, R22, R6, RZ ;  /* 0x0000000616187210 */ /* 0x000fe20007f1e0ff */
[----:B------:R0:W2:Y:S03]  /*10a80*/  LDG.E.CONSTANT R4, [R14.64] ;  /* 0x0000000a0e047981 */ /* 0x0000a6000c1e9900 */
[----:B------:R-:W-:-:S02]  /*10a90*/  IADD3.X R25, R23, R8, RZ, P0, !PT ;  /* 0x0000000817197210 */ /* 0x000fc400007fe4ff */
[----:B------:R-:W-:Y:S01]  /*10aa0*/  IADD3 R10, P0, R24, R6, RZ ;  /* 0x00000006180a7210 */ /* 0x000fe20007f1e0ff */
[----:B------:R-:W3:Y:S03]  /*10ab0*/  LDG.E.CONSTANT R23, [R22.64] ;  /* 0x0000000a16177981 */ /* 0x000ee6000c1e9900 */
[----:B------:R-:W-:Y:S02]  /*10ac0*/  IADD3.X R11, R25, R8, RZ, P0, !PT ;  /* 0x00000008190b7210 */ /* 0x000fe400007fe4ff */
[-C--:B------:R-:W-:Y:S01]  /*10ad0*/  IADD3 R12, P0, R10, R6.reuse, RZ ;  /* 0x000000060a0c7210 */ /* 0x080fe20007f1e0ff */
[----:B------:R-:W4:Y:S04]  /*10ae0*/  LDG.E.CONSTANT R25, [R24.64] ;  /* 0x0000000a18197981 */ /* 0x000f28000c1e9900 */
[----:B------:R-:W-:Y:S01]  /*10af0*/  IMAD.X R13, R11, 0x1, R8, P0 ;  /* 0x000000010b0d7824 */ /* 0x000fe200000e0608 */
[----:B------:R-:W-:Y:S01]  /*10b00*/  IADD3 R26, P0, R12, R6, RZ ;  /* 0x000000060c1a7210 */ /* 0x000fe20007f1e0ff */
[----:B------:R-:W4:Y:S03]  /*10b10*/  LDG.E.CONSTANT R11, [R10.64] ;  /* 0x0000000a0a0b7981 */ /* 0x000f26000c1e9900 */
[----:B------:R-:W-:-:S02]  /*10b20*/  IADD3.X R27, R13, R8, RZ, P0, !PT ;  /* 0x000000080d1b7210 */ /* 0x000fc400007fe4ff */
[----:B------:R-:W-:Y:S01]  /*10b30*/  IADD3 R20, P0, R26, R6, RZ ;  /* 0x000000061a147210 */ /* 0x000fe20007f1e0ff */
[----:B------:R1:W4:Y:S03]  /*10b40*/  LDG.E.CONSTANT R13, [R12.64] ;  /* 0x0000000a0c0d7981 */ /* 0x000326000c1e9900 */
[----:B------:R-:W-:Y:S02]  /*10b50*/  IADD3.X R21, R27, R8, RZ, P0, !PT ;  /* 0x000000081b157210 */ /* 0x000fe400007fe4ff */
[----:B0-----:R-:W-:Y:S01]  /*10b60*/  IADD3 R14, P0, R20, R6, RZ ;  /* 0x00000006140e7210 */ /* 0x001fe20007f1e0ff */
[----:B------:R-:W4:Y:S04]  /*10b70*/  LDG.E.CONSTANT R27, [R26.64] ;  /* 0x0000000a1a1b7981 */ /* 0x000f28000c1e9900 */
[----:B------:R-:W-:Y:S01]  /*10b80*/  IMAD.X R15, R21, 0x1, R8, P0 ;  /* 0x00000001150f7824 */ /* 0x000fe200000e0608 */
[----:B------:R-:W4:Y:S04]  /*10b90*/  LDG.E.CONSTANT R9, [R20.64] ;  /* 0x0000000a14097981 */ /* 0x000f28000c1e9900 */
[----:B------:R-:W4:Y:S01]  /*10ba0*/  LDG.E.CONSTANT R29, [R14.64] ;  /* 0x0000000a0e1d7981 */ /* 0x000f22000c1e9900 */
[----:B------:R-:W-:-:S02]  /*10bb0*/  IADD3 R2, P2, R2, 0x8, RZ ;  /* 0x0000000802027810 */ /* 0x000fc40007f5e0ff */
[----:B-1----:R-:W-:Y:S02]  /*10bc0*/  IADD3 R12, P1, R14, R6, RZ ;  /* 0x000000060e0c7210 */ /* 0x002fe40007f3e0ff */
[----:B------:R-:W-:Y:S02]  /*10bd0*/  PLOP3.LUT P0, PT, PT, PT, PT, 0x8, 0x0 ;  /* 0x000000000000781c */ /* 0x000fe40003f0e170 */
[----:B------:R-:W-:Y:S01]  /*10be0*/  IADD3.X R0, RZ, R0, RZ, P2, !PT ;  /* 0x00000000ff007210 */ /* 0x000fe200017fe4ff */
[----:B--2--5:R-:W-:-:S04]  /*10bf0*/  FADD.FTZ R4, R7, R4 ;  /* 0x0000000407047221 */ /* 0x024fc80000010000 */
[----:B---3--:R-:W-:-:S04]  /*10c00*/  FADD.FTZ R4, R4, R23 ;  /* 0x0000001704047221 */ /* 0x008fc80000010000 */
[----:B----4-:R-:W-:-:S04]  /*10c10*/  FADD.FTZ R4, R4, R25 ;  /* 0x0000001904047221 */ /* 0x010fc80000010000 */
[----:B------:R-:W-:-:S04]  /*10c20*/  FADD.FTZ R4, R4, R11 ;  /* 0x0000000b04047221 */ /* 0x000fc80000010000 */
[----:B------:R-:W-:-:S04]  /*10c30*/  FADD.FTZ R4, R4, R13 ;  /* 0x0000000d04047221 */ /* 0x000fc80000010000 */
[----:B------:R-:W-:Y:S01]  /*10c40*/  FADD.FTZ R4, R4, R27 ;  /* 0x0000001b04047221 */ /* 0x000fe20000010000 */
[----:B------:R-:W-:-:S03]  /*10c50*/  IADD3.X R13, R15, R8, RZ, P1, !PT ;  /* 0x000000080f0d7210 */ /* 0x000fc60000ffe4ff */
[----:B------:R-:W-:-:S04]  /*10c60*/  FADD.FTZ R4, R4, R9 ;  /* 0x0000000904047221 */ /* 0x000fc80000010000 */
[----:B------:R-:W-:Y:S02]  /*10c70*/  FADD.FTZ R7, R4, R29 ;  /* 0x0000001d04077221 */ /* 0x000fe40000010000 */
.L_x_734:
[----:B------:R-:W-:Y:S05]  /*10c80*/  BSYNC B4 ;  /* 0x0000000000047941 */ /* 0x000fea0003800000 */
.L_x_733:
        /* <DEDUP_REMOVED lines=8> */
[-C--:B------:R-:W-:Y:S01]  /*10d10*/  IADD3.X R5, R3, R8.reuse, RZ, P1, !PT ;  /* 0x0000000803057210 */ /* 0x080fe20000ffe4ff */
[----:B------:R-:W3:Y:S03]  /*10d20*/  LDG.E.CONSTANT R2, [R2.64] ;  /* 0x0000000a02027981 */ /* 0x000ee6000c1e9900 */
[----:B------:R-:W-:Y:S01]  /*10d30*/  IADD3.X R11, R5, R8, RZ, P0, !PT ;  /* 0x00000008050b7210 */ /* 0x000fe200007fe4ff */
[----:B------:R-:W4:Y:S04]  /*10d40*/  LDG.E.CONSTANT R4, [R4.64] ;  /* 0x0000000a04047981 */ /* 0x000f28000c1e9900 */
[----:B------:R-:W4:Y:S01]  /*10d50*/  LDG.E.CONSTANT R10, [R10.64] ;  /* 0x0000000a0a0a7981 */ /* 0x000f22000c1e9900 */
[----:B--2--5:R-:W-:-:S04]  /*10d60*/  FADD.FTZ R7, R7, R12 ;  /* 0x0000000c07077221 */ /* 0x024fc80000010000 */
[----:B---3--:R-:W-:-:S04]  /*10d70*/  FADD.FTZ R7, R7, R2 ;  /* 0x0000000207077221 */ /* 0x008fc80000010000 */
[----:B----4-:R-:W-:-:S04]  /*10d80*/  FADD.FTZ R7, R7, R4 ;  /* 0x0000000407077221 */ /* 0x010fc80000010000 */
[----:B------:R-:W-:Y:S02]  /*10d90*/  FADD.FTZ R7, R7, R10 ;  /* 0x0000000a07077221 */ /* 0x000fe40000010000 */
.L_x_729:
[----:B------:R-:W-:Y:S05]  /*10da0*/  BSYNC B3 ;  /* 0x0000000000037941 */ /* 0x000fea0003800000 */
.L_x_728:
[----:B-----5:R0:W-:Y:S02]  /*10db0*/  STG.E [R18.64], R7 ;  /* 0x0000000712007986 */ /* 0x0201e4000c10190a */
.L_x_725:
[----:B------:R-:W-:Y:S05]  /*10dc0*/  BSYNC B2 ;  /* 0x0000000000027941 */ /* 0x000fea0003800000 */
.L_x_724:
[----:B------:R-:W-:Y:S02]  /*10dd0*/  IADD3 R17, R17, 0x80, RZ ;  /* 0x0000008011117810 */ /* 0x000fe40007ffe0ff */
.L_x_698:
[----:B------:R-:W-:Y:S05]  /*10de0*/  BSYNC B1 ;  /* 0x0000000000017941 */ /* 0x000fea0003800000 */
.L_x_620:
[----:B------:R-:W-:Y:S01]  /*10df0*/  WARPSYNC 0xffffffff ;  /* 0xffffffff00007948 */ /* 0x000fe20003800000 */
[----:B------:R-:W-:-:S13]  /*10e00*/  ISETP.GE.AND P0, PT, R17, c[0x0][0x160], PT ;  /* 0x0000580011007a0c */ /* 0x000fda0003f06270 */
[----:B------:R-:W-:Y:S05]  /*10e10*/  @P0 EXIT ;  /* 0x000000000000094d */ /* 0x000fea0003800000 */
        /* <DEDUP_REMOVED lines=253> */
.L_x_735:
        /* <DEDUP_REMOVED lines=20> */
.L_x_738:
        /* <DEDUP_REMOVED lines=19> */
.L_x_737:
[----:B------:R-:W-:Y:S05]  /*12060*/  BSYNC B1 ;  /* 0x0000000000017941 */ /* 0x000fea0003800000 */
.L_x_736:
        /* <DEDUP_REMOVED lines=22> */
[----:B------:R-:W-:Y:S05]  /*121d0*/  CALL.REL.NOINC `($__internal_5_$__cuda_sm20_div_s64) ;  /* 0x0000122000007944 */ /* 0x000fea0003c00000 */
[----:B------:R-:W-:Y:S05]  /*121e0*/  BRA `(.L_x_741) ;  /* 0x0000013000007947 */ /* 0x000fea0003800000 */
.L_x_740:
        /* <DEDUP_REMOVED lines=19> */
.L_x_741:
[----:B------:R-:W-:Y:S05]  /*12320*/  BSYNC B1 ;  /* 0x0000000000017941 */ /* 0x000fea0003800000 */
.L_x_739:
        /* <DEDUP_REMOVED lines=11> */
[----:B------:R0:W5:Y:S01]  /*123e0*/  LDG.E R21, [R18.64] ;  /* 0x0000000a12157981 */ /* 0x000162000c1e1900 */
[CC--:B------:R-:W-:Y:S01]  /*123f0*/  ISETP.GT.U32.AND P0, PT, R15.reuse, R12.reuse, PT ;  /* 0x0000000c0f00720c */ /* 0x0c0fe20003f04070 */
[----:B------:R-:W-:Y:S01]  /*12400*/  BSSY B1, `(.L_x_742) ;  /* 0x000004c000017945 */ /* 0x000fe20003800000 */
[-C--:B------:R-:W-:Y:S02]  /*12410*/  MOV R20, R12.reuse ;  /* 0x0000000c00147202 */ /* 0x080fe40000000f00 */
[CC--:B------:R-:W-:Y:S02]  /*12420*/  ISETP.GT.AND.EX P0, PT, R0.reuse, R11.reuse, PT, P0 ;  /* 0x0000000b0000720c */ /* 0x0c0fe40003f04300 */
[-C--:B------:R-:W-:Y:S02]  /*12430*/  MOV R23, R11.reuse ;  /* 0x0000000b00177202 */ /* 0x080fe40000000f00 */
[----:B------:R-:W-:Y:S02]  /*12440*/  SEL R3, R15, R12, P0 ;  /* 0x0000000c0f037207 */ /* 0x000fe40000000000 */
[----:B------:R-:W-:-:S02]  /*12450*/  SEL R4, R0, R11, P0 ;  /* 0x0000000b00047207 */ /* 0x000fc40000000000 */
        /* <DEDUP_REMOVED lines=14> */
[C---:B------:R-:W-:Y:S02]  /*12540*/  IMAD R9, R12.reuse, c[0x0][0x3fc], R9 ;  /* 0x0000ff000c097a24 */ /* 0x040fe400078e0209 */
[----:B------:R-:W-:Y:S02]  /*12550*/  IMAD R5, R5, c[0x0][0x3ec], R2 ;  /* 0x0000fb0005057a24 */ /* 0x000fe400078e0202 */
[----:B------:R-:W-:-:S03]  /*12560*/  IMAD.WIDE.U32 R2, R12, c[0x0][0x3f8], RZ ;  /* 0x0000fe000c027a25 */ /* 0x000fc600078e00ff */
[----:B------:R-:W-:Y:S02]  /*12570*/  IADD3 R4, R7, R5, RZ ;  /* 0x0000000507047210 */ /* 0x000fe40007ffe0ff */
[----:B------:R-:W-:Y:S02]  /*12580*/  IADD3 R5, R3, R9, RZ ;  /* 0x0000000903057210 */ /* 0x000fe40007ffe0ff */
[----:B------:R-:W-:Y:S01]  /*12590*/  IADD3 R7, P1, R10, c[0x0][0x3d0], RZ ;  /* 0x0000f4000a077a10 */ /* 0x000fe20007f3e0ff */
[----:B------:R-:W-:Y:S02]  /*125a0*/  IMAD R23, R4, c[0x0][0x400], RZ ;  /* 0x0001000004177a24 */ /* 0x000fe400078e02ff */
[----:B------:R-:W-:Y:S02]  /*125b0*/  IMAD.MOV.U32 R4, RZ, RZ, R2 ;  /* 0x000000ffff047224 */ /* 0x000fe400078e0002 */
[C---:B------:R-:W-:Y:S02]  /*125c0*/  IMAD R23, R6.reuse, c[0x0][0x404], R23 ;  /* 0x0001010006177a24 */ /* 0x040fe400078e0217 */
[----:B------:R-:W-:Y:S01]  /*125d0*/  IMAD.WIDE.U32 R8, R6, c[0x0][0x400], R4 ;  /* 0x0001000006087a25 */ /* 0x000fe200078e0004 */
[----:B------:R-:W-:-:S04]  /*125e0*/  IADD3.X R6, RZ, c[0x0][0x3d4], RZ, P1, !PT ;  /* 0x0000f500ff067a10 */ /* 0x000fc80000ffe4ff */
        /* <DEDUP_REMOVED lines=28> */
[----:B------:R-:W-:Y:S02]  /*127b0*/  IMAD R13, R13, c[0x0][0x404], R14 ;  /* 0x000101000d0d7a24 */ /* 0x000fe400078e020e */
[----:B------:R-:W-:-:S04]  /*127c0*/  @P1 IMAD.WIDE.U32 R4, R9, c[0x0][0x400], R4 ;  /* 0x0001000009041a25 */ /* 0x000fc800078e0004 */
[----:B------:R-:W-:Y:S01]  /*127d0*/  @P1 IMAD R23, R9, c[0x0][0x404], R8 ;  /* 0x0001010009171a24 */ /* 0x000fe200078e0208 */
[----:B------:R-:W-:Y:S02]  /*127e0*/  LEA R8, P2, R2, R7, 0x2 ;  /* 0x0000000702087211 */ /* 0x000fe400078410ff */
[----:B------:R-:W-:Y:S02]  /*127f0*/  IADD3 R9, R3, R13, RZ ;  /* 0x0000000d03097210 */ /* 0x000fe40007ffe0ff */
[----:B------:R-:W-:Y:S02]  /*12800*/  @P1 IADD3 R3, R5, R23, RZ ;  /* 0x0000001705031210 */ /* 0x000fe40007ffe0ff */
[----:B------:R-:W-:Y:S02]  /*12810*/  @P1 LEA R24, P3, R4, R7, 0x2 ;  /* 0x0000000704181211 */ /* 0x000fe400078610ff */
        /* <DEDUP_REMOVED lines=10> */
.L_x_743:
[----:B0-----:R-:W-:Y:S05]  /*128c0*/  BSYNC B1 ;  /* 0x0000000000017941 */ /* 0x001fea0003800000 */
.L_x_742:
[----:B------:R-:W-:Y:S01]  /*128d0*/  BSSY B1, `(.L_x_744) ;  /* 0x00000b0000017945 */ /* 0x000fe20003800000 */
[----:B------:R-:W-:Y:S05]  /*128e0*/  @!P0 BRA `(.L_x_745) ;  /* 0x00000ae000008947 */ /* 0x000fea0003800000 */
[----:B------:R-:W-:Y:S01]  /*128f0*/  IADD3 R3, P0, RZ, -R20, RZ ;  /* 0x80000014ff037210 */ /* 0x000fe20007f1e0ff */
[----:B------:R-:W-:Y:S01]  /*12900*/  ULDC.64 UR6, c[0x0][0x3e8] ;  /* 0x0000fa0000067ab9 */ /* 0x000fe20000000a00 */
[----:B------:R-:W-:Y:S01]  /*12910*/  HFMA2.MMA R8, -RZ, RZ, 0, 1.1920928955078125e-07 ;  /* 0x00000002ff087435 */ /* 0x000fe200000001ff */
[----:B------:R-:W-:Y:S01]  /*12920*/  ULDC.64 UR8, c[0x0][0x400] ;  /* 0x0001000000087ab9 */ /* 0x000fe20000000a00 */
[----:B------:R-:W-:Y:S01]  /*12930*/  IADD3.X R2, RZ, ~R23, RZ, P0, !PT ;  /* 0x80000017ff027210 */ /* 0x000fe200007fe4ff */
[----:B------:R-:W-:Y:S01]  /*12940*/  IMAD.WIDE.U32 R6, R3, c[0x0][0x3e8], R16 ;  /* 0x0000fa0003067a25 */ /* 0x000fe200078e0010 */
[----:B------:R-:W-:Y:S01]  /*12950*/  IADD3 R14, P0, R20, -0x1, RZ ;  /* 0xffffffff140e7810 */ /* 0x000fe20007f1e0ff */
[----:B------:R-:W-:Y:S01]  /*12960*/  UIMAD UR7, UR7, UR8, URZ ;  /* 0x00000008070772a4 */ /* 0x000fe2000f8e023f */
[----:B------:R-:W-:Y:S01]  /*12970*/  MOV R25, c[0x0][0x3f8] ;  /* 0x0000fe0000197a02 */ /* 0x000fe20000000f00 */
[----:B------:R-:W-:Y:S01]  /*12980*/  IMAD R2, R2, c[0x0][0x3e8], RZ ;  /* 0x0000fa0002027a24 */ /* 0x000fe200078e02ff */
[----:B------:R-:W-:Y:S01]  /*12990*/  IADD3 R4, P2, -R14, R15, RZ ;  /* 0x0000000f0e047210 */ /* 0x000fe20007f5e1ff */
[----:B------:R-:W-:Y:S01]  /*129a0*/  UIMAD.WIDE.U32 UR4, UR6, UR8, URZ ;  /* 0x00000008060472a5 */ /* 0x000fe2000f8e003f */
[----:B------:R-:W-:Y:S01]  /*129b0*/  SHF.L.U64.HI R8, R25, R8, c[0x0][0x3fc] ;  /* 0x0000ff0019087619 */ /* 0x000fe20000010208 */
[----:B------:R-:W-:Y:S01]  /*129c0*/  IMAD R3, R3, c[0x0][0x3ec], R2 ;  /* 0x0000fb0003037a24 */ /* 0x000fe200078e0202 */
[----:B------:R-:W-:Y:S01]  /*129d0*/  ISETP.GT.U32.AND P1, PT, R4, 0xc, PT ;  /* 0x0000000c0400780c */ /* 0x000fe20003f24070 */
[----:B------:R-:W-:Y:S01]  /*129e0*/  UIMAD UR7, UR6, UR9, UR7 ;  /* 0x00000009060772a4 */ /* 0x000fe2000f8e0207 */
[----:B------:R-:W-:Y:S01]  /*129f0*/  BSSY B2, `(.L_x_746) ;  /* 0x0000062000027945 */ /* 0x000fe20003800000 */
[----:B------:R-:W-:Y:S01]  /*12a00*/  IMAD.IADD R2, R7, 0x1, R3 ;  /* 0x0000000107027824 */ /* 0x000fe200078e0203 */
[----:B------:R-:W-:Y:S01]  /*12a10*/  USHF.L.U32 UR6, UR4, 0x2, URZ ;  /* 0x0000000204067899 */ /* 0x000fe2000800063f */
[C---:B------:R-:W-:Y:S01]  /*12a20*/  IMAD R3, R23.reuse, c[0x0][0x3f8], RZ ;  /* 0x0000fe0017037a24 */ /* 0x040fe200078e02ff */
[----:B------:R-:W-:Y:S01]  /*12a30*/  IADD3.X R23, R23, -0x1, RZ, P0, !PT ;  /* 0xffffffff17177810 */ /* 0x000fe200007fe4ff */
[----:B------:R-:W-:Y:S01]  /*12a40*/  IMAD R5, R2, c[0x0][0x400], RZ ;  /* 0x0001000002057a24 */ /* 0x000fe200078e02ff */
[----:B------:R-:W-:Y:S01]  /*12a50*/  UIADD3 UR7, UR5, UR7, URZ ;  /* 0x0000000705077290 */ /* 0x000fe2000fffe03f */
[----:B------:R-:W-:Y:S01]  /*12a60*/  IMAD R9, R20, c[0x0][0x3fc], R3 ;  /* 0x0000ff0014097a24 */ /* 0x000fe200078e0203 */
[----:B------:R-:W-:Y:S01]  /*12a70*/  IADD3.X R2, ~R23, R0, RZ, P2, !PT ;  /* 0x0000000017027210 */ /* 0x000fe200017fe5ff */
[C---:B------:R-:W-:Y:S01]  /*12a80*/  IMAD R11, R6.reuse, c[0x0][0x404], R5 ;  /* 0x00010100060b7a24 */ /* 0x040fe200078e0205 */
[----:B------:R-:W-:Y:S01]  /*12a90*/  USHF.L.U64.HI UR7, UR4, 0x2, UR7 ;  /* 0x0000000204077899 */ /* 0x000fe20008010207 */
[----:B------:R-:W-:Y:S01]  /*12aa0*/  IMAD.WIDE.U32 R6, R6, c[0x0][0x400], RZ ;  /* 0x0001000006067a25 */ /* 0x000fe200078e00ff */
[----:B------:R-:W-:-:S02]  /*12ab0*/  ISETP.GT.AND.EX P1, PT, R2, RZ, PT, P1 ;  /* 0x000000ff0200720c */ /* 0x000fc40003f24310 */
[----:B------:R-:W-:Y:S01]  /*12ac0*/  LEA R25, P4, R25, -UR6, 0x2 ;  /* 0x8000000619197c11 */ /* 0x000fe2000f8810ff */
[----:B------:R-:W-:Y:S01]  /*12ad0*/  IMAD.WIDE.U32 R4, R20, c[0x0][0x3f8], RZ ;  /* 0x0000fe0014047a25 */ /* 0x000fe200078e00ff */
[----:B------:R-:W-:Y:S02]  /*12ae0*/  SHF.L.U32 R3, R6, 0x2, RZ ;  /* 0x0000000206037819 */ /* 0x000fe400000006ff */
[----:B------:R-:W-:Y:S01]  /*12af0*/  IADD3.X R27, R8, ~UR7, RZ, P4, !PT ;  /* 0x80000007081b7c10 */ /* 0x000fe2000a7fe4ff */
[----:B------:R-:W-:Y:S01]  /*12b00*/  IMAD.IADD R5, R5, 0x1, R9 ;  /* 0x0000000105057824 */ /* 0x000fe200078e0209 */
[----:B------:R-:W-:-:S04]  /*12b10*/  LEA R3, P0, R4, R3, 0x2 ;  /* 0x0000000304037211 */ /* 0x000fc800078010ff */
[----:B------:R-:W-:Y:S01]  /*12b20*/  IADD3 R2, P2, P3, R3, c[0x0][0x3d0], R10 ;  /* 0x0000f40003027a10 */ /* 0x000fe20007b5e00a */
[----:B------:R-:W-:-:S05]  /*12b30*/  IMAD.IADD R3, R7, 0x1, R11 ;  /* 0x0000000107037824 */ /* 0x000fca00078e020b */
[----:B------:R-:W-:-:S04]  /*12b40*/  SHF.L.U64.HI R3, R6, 0x2, R3 ;  /* 0x0000000206037819 */ /* 0x000fc80000010203 */
[----:B------:R-:W-:Y:S02]  /*12b50*/  LEA.HI.X R3, R4, R3, R5, 0x2, P0 ;  /* 0x0000000304037211 */ /* 0x000fe400000f1405 */
[----:B------:R-:W-:Y:S02]  /*12b60*/  PLOP3.LUT P0, PT, PT, PT, PT, 0x80, 0x0 ;  /* 0x000000000000781c */ /* 0x000fe40003f0f070 */
[----:B------:R-:W-:Y:S01]  /*12b70*/  IADD3.X R3, R3, c[0x0][0x3d4], RZ, P2, P3 ;  /* 0x0000f50003037a10 */ /* 0x000fe200017e64ff */
[----:B------:R-:W-:Y:S05]  /*12b80*/  @!P1 BRA `(.L_x_747) ;  /* 0x0000048000009947 */ /* 0x000fea0003800000 */
[----:B------:R-:W-:Y:S02]  /*12b90*/  IADD3 R29, P1, R15, -0xc, RZ ;  /* 0xfffffff40f1d7810 */ /* 0x000fe40007f3e0ff */
[----:B------:R-:W-:Y:S02]  /*12ba0*/  PLOP3.LUT P0, PT, PT, PT, PT, 0x8, 0x0 ;  /* 0x000000000000781c */ /* 0x000fe40003f0e170 */
[----:B------:R-:W-:Y:S02]  /*12bb0*/  IADD3.X R20, R0, -0x1, RZ, P1, !PT ;  /* 0xffffffff00147810 */ /* 0x000fe40000ffe4ff */
.L_x_748:
[----:B------:R-:W-:Y:S01]  /*12bc0*/  IADD3 R6, P1, R2, R25, RZ ;  /* 0x0000001902067210 */ /* 0x000fe20007f3e0ff */
[----:B------:R0:W2:Y:S03]  /*12bd0*/  LDG.E.CONSTANT R22, [R2.64] ;  /* 0x0000000a02167981 */ /* 0x0000a6000c1e9900 */
[----:B------:R-:W-:-:S02]  /*12be0*/  IADD3.X R7, R3, R27, RZ, P1, !PT ;  /* 0x0000001b03077210 */ /* 0x000fc40000ffe4ff */
        /* <DEDUP_REMOVED lines=8> */
[----:B------:R0:W3:Y:S01]  /*12c70*/  LDG.E.CONSTANT R26, [R34.64] ;  /* 0x0000000a221a7981 */ /* 0x0000e2000c1e9900 */
        /* <DEDUP_REMOVED lines=9> */
[----:B0-----:R-:W-:-:S03]  /*12d10*/  IADD3 R2, P1, R4, R25, RZ ;  /* 0x0000001904027210 */ /* 0x001fc60007f3e0ff */
[----:B------:R0:W3:Y:S01]  /*12d20*/  LDG.E.CONSTANT R33, [R4.64] ;  /* 0x0000000a04217981 */ /* 0x0000e2000c1e9900 */
[----:B------:R-:W-:Y:S02]  /*12d30*/  IADD3.X R3, R5, R27, RZ, P1, !PT ;  /* 0x0000001b05037210 */ /* 0x000fe40000ffe4ff */
[----:B-1----:R-:W-:-:S03]  /*12d40*/  IADD3 R6, P1, R2, R25, RZ ;  /* 0x0000001902067210 */ /* 0x002fc60007f3e0ff */
        /* <DEDUP_REMOVED lines=11> */
[----:B------:R-:W-:-:S04]  /*12e00*/  IADD3 R12, P1, R16, R25, RZ ;  /* 0x00000019100c7210 */ /* 0x000fc80007f3e0ff */
[----:B------:R-:W-:Y:S01]  /*12e10*/  IADD3.X R13, R17, R27, RZ, P1, !PT ;  /* 0x0000001b110d7210 */ /* 0x000fe20000ffe4ff */
[----:B------:R-:W3:Y:S01]  /*12e20*/  LDG.E.CONSTANT R16, [R16.64] ;  /* 0x0000000a10107981 */ /* 0x000ee2000c1e9900 */
[----:B0-----:R-:W-:-:S03]  /*12e30*/  IADD3 R4, P1, R12, R25, RZ ;  /* 0x000000190c047210 */ /* 0x001fc60007f3e0ff */
[----:B------:R-:W3:Y:S01]  /*12e40*/  LDG.E.CONSTANT R12, [R12.64] ;  /* 0x0000000a0c0c7981 */ /* 0x000ee2000c1e9900 */
[----:B------:R-:W-:Y:S02]  /*12e50*/  IADD3.X R5, R13, R27, RZ, P1, !PT ;  /* 0x0000001b0d057210 */ /* 0x000fe40000ffe4ff */
[----:B-1----:R-:W-:-:S03]  /*12e60*/  IADD3 R2, P1, R4, R25, RZ ;  /* 0x0000001904027210 */ /* 0x002fc60007f3e0ff */
[----:B------:R-:W3:Y:S02]  /*12e70*/  LDG.E.CONSTANT R4, [R4.64] ;  /* 0x0000000a04047981 */ /* 0x000ee4000c1e9900 */
[----:B------:R-:W-:-:S05]  /*12e80*/  IMAD.X R3, R5, 0x1, R27, P1 ;  /* 0x0000000105037824 */ /* 0x000fca00008e061b */
[----:B----4-:R0:W4:Y:S01]  /*12e90*/  LDG.E.CONSTANT R7, [R2.64] ;  /* 0x0000000a02077981 */ /* 0x010122000c1e9900 */
[----:B------:R-:W-:-:S04]  /*12ea0*/  IADD3 R14, P1, R14, 0x10, RZ ;  /* 0x000000100e0e7810 */ /* 0x000fc80007f3e0ff */
[----:B------:R-:W-:Y:S02]  /*12eb0*/  IADD3.X R23, RZ, R23, RZ, P1, !PT ;  /* 0x00000017ff177210 */ /* 0x000fe40000ffe4ff */
[----:B------:R-:W-:-:S04]  /*12ec0*/  ISETP.GE.U32.AND P1, PT, R14, R29, PT ;  /* 0x0000001d0e00720c */ /* 0x000fc80003f26070 */
[----:B------:R-:W-:Y:S02]  /*12ed0*/  ISETP.GE.AND.EX P1, PT, R23, R20, PT, P1 ;  /* 0x000000141700720c */ /* 0x000fe40003f26310 */
[----:B0-----:R-:W-:-:S04]  /*12ee0*/  IADD3 R2, P2, R2, R25, RZ ;  /* 0x0000001902027210 */ /* 0x001fc80007f5e0ff */
[----:B------:R-:W-:Y:S01]  /*12ef0*/  IADD3.X R3, R3, R27, RZ, P2, !PT ;  /* 0x0000001b03037210 */ /* 0x000fe200017fe4ff */
        /* <DEDUP_REMOVED lines=15> */
[----:B----4-:R-:W-:Y:S01]  /*12ff0*/  FADD.FTZ R21, R4, R7 ;  /* 0x0000000704157221 */ /* 0x010fe20000010000 */
[----:B------:R-:W-:Y:S05]  /*13000*/  @!P1 BRA `(.L_x_748) ;  /* 0xfffffbb000009947 */ /* 0x000fea000383ffff */
.L_x_747:
[----:B------:R-:W-:Y:S05]  /*13010*/  BSYNC B2 ;  /* 0x0000000000027941 */ /* 0x000fea0003800000 */
.L_x_746:
[----:B------:R-:W-:Y:S01]  /*13020*/  IADD3 R4, P2, -R14, R15, RZ ;  /* 0x0000000f0e047210 */ /* 0x000fe20007f5e1ff */
[----:B------:R-:W-:Y:S03]  /*13030*/  BSSY B2, `(.L_x_749) ;  /* 0x0000028000027945 */ /* 0x000fe60003800000 */
[----:B------:R-:W-:Y:S01]  /*13040*/  ISETP.GT.U32.AND P1, PT, R4, 0x4, PT ;  /* 0x000000040400780c */ /* 0x000fe20003f24070 */
[----:B------:R-:W-:-:S05]  /*13050*/  IMAD.X R4, R0, 0x1, ~R23, P2 ;  /* 0x0000000100047824 */ /* 0x000fca00010e0e17 */
[----:B------:R-:W-:-:S13]  /*13060*/  ISETP.GT.AND.EX P1, PT, R4, RZ, PT, P1 ;  /* 0x000000ff0400720c */ /* 0x000fda0003f24310 */
[----:B------:R-:W-:Y:S05]  /*13070*/  @!P1 BRA `(.L_x_750) ;  /* 0x0000023000009947 */ /* 0x000fea0003800000 */
[----:B------:R-:W-:Y:S01]  /*13080*/  IADD3 R8, P0, R2, R25, RZ ;  /* 0x0000001902087210 */ /* 0x000fe20007f1e0ff */
[----:B------:R0:W2:Y:S03]  /*13090*/  LDG.E.CONSTANT R20, [R2.64] ;  /* 0x0000000a02147981 */ /* 0x0000a6000c1e9900 */
[----:B------:R-:W-:Y:S02]  /*130a0*/  IADD3.X R9, R3, R27, RZ, P0, !PT ;  /* 0x0000001b03097210 */ /* 0x000fe400007fe4ff */
[----:B------:R-:W-:-:S04]  /*130b0*/  IADD3 R10, P0, R8, R25, RZ ;  /* 0x00000019080a7210 */ /* 0x000fc80007f1e0ff */
[----:B------:R-:W-:Y:S02]  /*130c0*/  IADD3.X R11, R9, R27, RZ, P0, !PT ;  /* 0x0000001b090b7210 */ /* 0x000fe400007fe4ff */
[-C--:B------:R-:W-:Y:S01]  /*130d0*/  IADD3 R6, P0, R10, R25.reuse, RZ ;  /* 0x000000190a067210 */ /* 0x080fe20007f1e0ff */
[----:B------:R-:W3:Y:S04]  /*130e0*/  LDG.E.CONSTANT R9, [R8.64] ;  /* 0x0000000a08097981 */ /* 0x000ee8000c1e9900 */
[----:B------:R-:W-:Y:S01]  /*130f0*/  IMAD.X R7, R11, 0x1, R27, P0 ;  /* 0x000000010b077824 */ /* 0x000fe200000e061b */
[----:B------:R-:W-:Y:S01]  /*13100*/  IADD3 R12, P0, R6, R25, RZ ;  /* 0x00000019060c7210 */ /* 0x000fe20007f1e0ff */
[----:B------:R1:W4:Y:S03]  /*13110*/  LDG.E.CONSTANT R10, [R10.64] ;  /* 0x0000000a0a0a7981 */ /* 0x000326000c1e9900 */
[----:B------:R-:W-:Y:S01]  /*13120*/  IADD3.X R13, R7, R27, RZ, P0, !PT ;  /* 0x0000001b070d7210 */ /* 0x000fe200007fe4ff */
[----:B------:R-:W4:Y:S01]  /*13130*/  LDG.E.CONSTANT R6, [R6.64] ;  /* 0x0000000a06067981 */ /* 0x000f22000c1e9900 */
[----:B------:R-:W-:-:S04]  /*13140*/  IADD3 R16, P0, R12, R25, RZ ;  /* 0x000000190c107210 */ /* 0x000fc80007f1e0ff */
[----:B------:R-:W-:Y:S02]  /*13150*/  IADD3.X R17, R13, R27, RZ, P0, !PT ;  /* 0x0000001b0d117210 */ /* 0x000fe400007fe4ff */
[-C--:B0-----:R-:W-:Y:S01]  /*13160*/  IADD3 R2, P0, R16, R25.reuse, RZ ;  /* 0x0000001910027210 */ /* 0x081fe20007f1e0ff */
[----:B------:R-:W4:Y:S04]  /*13170*/  LDG.E.CONSTANT R13, [R12.64] ;  /* 0x0000000a0c0d7981 */ /* 0x000f28000c1e9900 */
[----:B------:R-:W-:Y:S01]  /*13180*/  IMAD.X R3, R17, 0x1, R27, P0 ;  /* 0x0000000111037824 */ /* 0x000fe200000e061b */
[----:B------:R-:W-:Y:S01]  /*13190*/  IADD3 R4, P0, R2, R25, RZ ;  /* 0x0000001902047210 */ /* 0x000fe20007f1e0ff */
[----:B------:R-:W4:Y:S03]  /*131a0*/  LDG.E.CONSTANT R17, [R16.64] ;  /* 0x0000000a10117981 */ /* 0x000f26000c1e9900 */
[----:B------:R-:W-:Y:S01]  /*131b0*/  IADD3.X R5, R3, R27, RZ, P0, !PT ;  /* 0x0000001b03057210 */ /* 0x000fe200007fe4ff */
[----:B------:R0:W4:Y:S04]  /*131c0*/  LDG.E.CONSTANT R29, [R2.64] ;  /* 0x0000000a021d7981 */ /* 0x000128000c1e9900 */
[----:B-1----:R-:W4:Y:S01]  /*131d0*/  LDG.E.CONSTANT R11, [R4.64] ;  /* 0x0000000a040b7981 */ /* 0x002f22000c1e9900 */
[----:B------:R-:W-:-:S02]  /*131e0*/  IADD3 R14, P2, R14, 0x8, RZ ;  /* 0x000000080e0e7810 */ /* 0x000fc40007f5e0ff */
[----:B0-----:R-:W-:Y:S02]  /*131f0*/  IADD3 R2, P1, R4, R25, RZ ;  /* 0x0000001904027210 */ /* 0x001fe40007f3e0ff */
[----:B------:R-:W-:Y:S02]  /*13200*/  PLOP3.LUT P0, PT, PT, PT, PT, 0x8, 0x0 ;  /* 0x000000000000781c */ /* 0x000fe40003f0e170 */
[----:B------:R-:W-:Y:S01]  /*13210*/  IADD3.X R23, RZ, R23, RZ, P2, !PT ;  /* 0x00000017ff177210 */ /* 0x000fe200017fe4ff */
[----:B------:R-:W-:Y:S02]  /*13220*/  IMAD.X R3, R5, 0x1, R27, P1 ;  /* 0x0000000105037824 */ /* 0x000fe400008e061b */
        /* <DEDUP_REMOVED lines=8> */
.L_x_750:
[----:B------:R-:W-:Y:S05]  /*132b0*/  BSYNC B2 ;  /* 0x0000000000027941 */ /* 0x000fea0003800000 */
.L_x_749:
[----:B------:R-:W-:-:S04]  /*132c0*/  ISETP.LT.U32.AND P1, PT, R14, R15, PT ;  /* 0x0000000f0e00720c */ /* 0x000fc80003f21070 */
[----:B------:R-:W-:-:S13]  /*132d0*/  ISETP.LT.OR.EX P0, PT, R23, R0, P0, P1 ;  /* 0x000000001700720c */ /* 0x000fda0000701710 */
[----:B------:R-:W-:Y:S05]  /*132e0*/  @!P0 BRA `(.L_x_745) ;  /* 0x000000e000008947 */ /* 0x000fea0003800000 */
[-C--:B------:R-:W-:Y:S02]  /*132f0*/  IADD3 R4, P0, R2, R25.reuse, RZ ;  /* 0x0000001902047210 */ /* 0x080fe40007f1e0ff */
[----:B------:R-:W2:Y:S02]  /*13300*/  LDG.E.CONSTANT R2, [R2.64] ;  /* 0x0000000a02027981 */ /* 0x000ea4000c1e9900 */
[----:B------:R-:W-:Y:S02]  /*13310*/  IADD3 R6, P1, R4, R25, RZ ;  /* 0x0000001904067210 */ /* 0x000fe40007f3e0ff */
[----:B------:R-:W-:Y:S02]  /*13320*/  IADD3.X R5, R3, R27, RZ, P0, !PT ;  /* 0x0000001b03057210 */ /* 0x000fe400007fe4ff */
        /* <DEDUP_REMOVED lines=10> */
.L_x_745:
[----:B------:R-:W-:Y:S05]  /*133d0*/  BSYNC B1 ;  /* 0x0000000000017941 */ /* 0x000fea0003800000 */
.L_x_744:
[----:B-----5:R-:W-:Y:S01]  /*133e0*/  STG.E [R18.64], R21 ;  /* 0x0000001512007986 */ /* 0x020fe2000c10190a */
[----:B------:R-:W-:Y:S05]  /*133f0*/  EXIT ;  /* 0x000000000000794d */ /* 0x000fea0003800000 */
        .weak           $__internal_5_$__cuda_sm20_div_s64
        .type           $__internal_5_$__cuda_sm20_div_s64,@function
        .size           $__internal_5_$__cuda_sm20_div_s64,(.L_x_1674 - $__internal_5_$__cuda_sm20_div_s64)
$__internal_5_$__cuda_sm20_div_s64:
        /* <DEDUP_REMOVED lines=33> */
[----:B------:R-:W-:-:S04]  /*13610*/  IMAD.WIDE.U32 R14, P0, R15, R6, R14 ;  /* 0x000000060f0e7225 */ /* 0x000fc8000780000e */
[C---:B------:R-:W-:Y:S02]  /*13620*/  IMAD R9, R7.reuse, R6, RZ ;  /* 0x0000000607097224 */ /* 0x040fe400078e02ff */
[----:B------:R-:W-:Y:S01]  /*13630*/  IMAD.HI.U32 R4, P1, R7, R4, R14 ;  /* 0x0000000407047227 */ /* 0x000fe2000782000e */
[----:B------:R-:W-:-:S03]  /*13640*/  HFMA2.MMA R15, -RZ, RZ, 0, 0 ;  /* 0x00000000ff0f7435 */ /* 0x000fc600000001ff */
[----:B------:R-:W-:Y:S01]  /*13650*/  IMAD.HI.U32 R6, R7, R6, RZ ;  /* 0x0000000607067227 */ /* 0x000fe200078e00ff */
[----:B------:R-:W-:-:S04]  /*13660*/  IADD3 R4, P2, R9, R4, RZ ;  /* 0x0000000409047210 */ /* 0x000fc80007f5e0ff */
[----:B------:R-:W-:Y:S01]  /*13670*/  IADD3.X R6, R6, R7, RZ, P0, !PT ;  /* 0x0000000706067210 */ /* 0x000fe200007fe4ff */
[----:B------:R-:W-:Y:S01]  /*13680*/  IMAD.HI.U32 R14, R4, R13, RZ ;  /* 0x0000000d040e7227 */ /* 0x000fe200078e00ff */
        /* <DEDUP_REMOVED lines=14> */
[CC--:B------:R-:W-:Y:S02]  /*13770*/  ISETP.GE.U32.AND P0, PT, R13.reuse, R20.reuse, PT ;  /* 0x000000140d00720c */ /* 0x0c0fe40003f06070 */
        /* <DEDUP_REMOVED lines=27> */
[----:B------:R-:W-:Y:S06]  /*13930*/  RET.REL.NODEC R4 `(_ZN2at6native61_GLOBAL__N__2cc7adc6_23_UnfoldBackwardKernel_cu_9e10b42f_333535_unfold_backward_elementwise_kernelILi128ELi8EZNS1_32_unfold_backward_internal_kernelIfEEvRNS_14TensorIteratorEllllllEUliE_EEviT1_) ;  /* 0xfffec6c004007950 */ /* 0x000fec0003c3ffff */
.L_x_751:
        /* <DEDUP_REMOVED lines=12> */
.L_x_1674:


//--------------------- .text._ZN2at6native61_GLOBAL__N__2cc7adc6_23_UnfoldBackwardKernel_cu_9e10b42f_333535_unfold_backward_elementwise_kernelILi128ELi8EZNS1_32_unfold_backward_internal_kernelIdEEvRNS_14TensorIteratorEllllllEUliE_EEviT1_ --------------------------
	.section	.text._ZN2at6native61_GLOBAL__N__2cc7adc6_23_UnfoldBackwardKernel_cu_9e10b42f_333535_unfold_backward_elementwise_kernelILi128ELi8EZNS1_32_unfold_backward_internal_kernelIdEEvRNS_14TensorIteratorEllllllEUliE_EEviT1_,"ax",@progbits
	.sectioninfo	@"SHI_REGISTERS=54"
	.align	128
.text._ZN2at6native61_GLOBAL__N__2cc7adc6_23_UnfoldBackwardKernel_cu_9e10b42f_333535_unfold_backward_elementwise_kernelILi128ELi8EZNS1_32_unfold_backward_internal_kernelIdEEvRNS_14TensorIteratorEllllllEUliE_EEviT1_:
        .type           _ZN2at6native61_GLOBAL__N__2cc7adc6_23_UnfoldBackwardKernel_cu_9e10b42f_333535_unfold_backward_elementwise_kernelILi128ELi8EZNS1_32_unfold_backward_internal_kernelIdEEvRNS_14TensorIteratorEllllllEUliE_EEviT1_,@function
        .size           _ZN2at6native61_GLOBAL__N__2cc7adc6_23_UnfoldBackwardKernel_cu_9e10b42f_333535_unfold_backward_elementwise_kernelILi128ELi8EZNS1_32_unfold_backward_internal_kernelIdEEvRNS_14TensorIteratorEllllllEUliE_EEviT1_,(.L_x_1676 - _ZN2at6native61_GLOBAL__N__2cc7adc6_23_UnfoldBackwardKernel_cu_9e10b42f_333535_unfold_backward_elementwise_kernelILi128ELi8EZNS1_32_unfold_backward_internal_kernelIdEEvRNS_14TensorIteratorEllllllEUliE_EEviT1_)
        .other          _ZN2at6native61_GLOBAL__N__2cc7adc6_23_UnfoldBackwardKernel_cu_9e10b42f_333535_unfold_backward_elementwise_kernelILi128ELi8EZNS1_32_unfold_backward_internal_kernelIdEEvRNS_14TensorIteratorEllllllEUliE_EEviT1_,@"STO_CUDA_ENTRY STV_DEFAULT"
_ZN2at6native61_GLOBAL__N__2cc7adc6_23_UnfoldBackwardKernel_cu_9e10b42f_333535_unfold_backward_elementwise_kernelILi128ELi8EZNS1_32_unfold_backward_internal_kernelIdEEvRNS_14TensorIteratorEllllllEUliE_EEviT1_:
        /* <DEDUP_REMOVED lines=10> */
[----:B------:R-:W-:Y:S02]  /*00a0*/  IMAD.MOV.U32 R16, RZ, RZ, RZ ;  /* 0x000000ffff107224 */ /* 0x000fe400078e00ff */
[----:B------:R-:W-:-:S09]  /*00b0*/  IMAD.MOV.U32 R20, RZ, RZ, RZ ;  /* 0x000000ffff147224 */ /* 0x000fd200078e00ff */
[----:B------:R-:W-:Y:S05]  /*00c0*/  @!P0 BRA `(.L_x_754) ;  /* 0x00000f8000008947 */ /* 0x000fea0003800000 */
[----:B------:R-:W-:Y:S01]  /*00d0*/  MOV R2, RZ ;  /* 0x000000ff00027202 */ /* 0x000fe20000000f00 */
[----:B------:R-:W-:-:S04]  /*00e0*/  IMAD.MOV.U32 R6, RZ, RZ, c[0x0][0x168] ;  /* 0x00005a00ff067624 */ /* 0x000fc800078e00ff */
        /* <DEDUP_REMOVED lines=246> */
.L_x_754:
        /* <DEDUP_REMOVED lines=18> */
[----:B------:R-:W-:Y:S05]  /*1170*/  CALL.REL.NOINC `($__internal_6_$__cuda_sm20_div_s64) ;  /* 0x0001237000007944 */ /* 0x000fea0003c00000 */
[----:B------:R-:W-:Y:S01]  /*1180*/  IMAD.MOV.U32 R3, RZ, RZ, R5 ;  /* 0x000000ffff037224 */ /* 0x000fe200078e0005 */
[----:B------:R-:W-:Y:S05]  /*1190*/  BRA `(.L_x_756) ;  /* 0x0000013000007947 */ /* 0x000fea0003800000 */
.L_x_757:
        /* <DEDUP_REMOVED lines=19> */
.L_x_756:
[----:B------:R-:W-:Y:S05]  /*12d0*/  BSYNC B1 ;  /* 0x0000000000017941 */ /* 0x000fea0003800000 */
.L_x_755:
        /* <DEDUP_REMOVED lines=22> */
[----:B------:R-:W-:Y:S05]  /*1440*/  CALL.REL.NOINC `($__internal_6_$__cuda_sm20_div_s64) ;  /* 0x000120a000007944 */ /* 0x000fea0003c00000 */
[----:B------:R-:W-:Y:S01]  /*1450*/  MOV R4, R2 ;  /* 0x0000000200047202 */ /* 0x000fe20000000f00 */
[----:B------:R-:W-:Y:S05]  /*1460*/  BRA `(.L_x_760) ;  /* 0x0000013000007947 */ /* 0x000fea0003800000 */
.L_x_759:
        /* <DEDUP_REMOVED lines=19> */
.L_x_760:
[----:B------:R-:W-:Y:S05]  /*15a0*/  BSYNC B1 ;  /* 0x0000000000017941 */ /* 0x000fea0003800000 */
.L_x_758:
        /* <DEDUP_REMOVED lines=37> */
[----:B------:R-:W-:-:S03]  /*1800*/  IMAD.MOV.U32 R8, RZ, RZ, R6 ;  /* 0x000000ffff087224 */ /* 0x000fc600078e0006 */
[----:B------:R-:W-:Y:S01]  /*1810*/  IADD3 R2, R11, R9, RZ ;  /* 0x000000090b027210 */ /* 0x000fe20007ffe0ff */
[----:B------:R-:W-:-:S04]  /*1820*/  IMAD.IADD R9, R7, 0x1, R13 ;  /* 0x0000000107097824 */ /* 0x000fc800078e020d */
[----:B------:R-:W-:Y:S01]  /*1830*/  IMAD R11, R2, c[0x0][0x400], RZ ;  /* 0x00010000020b7a24 */ /* 0x000fe200078e02ff */
[----:B------:R-:W-:Y:S01]  /*1840*/  IADD3 R2, P1, R16, c[0x0][0x3d0], RZ ;  /* 0x0000f40010027a10 */ /* 0x000fe20007f3e0ff */
[----:B------:R-:W-:-:S04]  /*1850*/  IMAD.WIDE.U32 R12, R10, c[0x0][0x400], R8 ;  /* 0x000100000a0c7a25 */ /* 0x000fc800078e0008 */
[----:B------:R-:W-:Y:S01]  /*1860*/  IMAD R11, R10, c[0x0][0x404], R11 ;  /* 0x000101000a0b7a24 */ /* 0x000fe200078e020b */
[----:B------:R-:W-:Y:S02]  /*1870*/  IADD3.X R10, RZ, c[0x0][0x3d4], RZ, P1, !PT ;  /* 0x0000f500ff0a7a10 */ /* 0x000fe40000ffe4ff */
[----:B------:R-:W-:Y:S01]  /*1880*/  LEA R14, P1, R12, R2, 0x3 ;  /* 0x000000020c0e7211 */ /* 0x000fe200078218ff */
[----:B------:R-:W-:-:S05]  /*1890*/  IMAD.IADD R11, R13, 0x1, R11 ;  /* 0x000000010d0b7824 */ /* 0x000fca00078e020b */
[----:B------:R-:W-:-:S05]  /*18a0*/  LEA.HI.X R15, R12, R10, R11, 0x3, P1 ;  /* 0x0000000a0c0f7211 */ /* 0x000fca00008f1c0b */
[----:B------:R-:W2:Y:S01]  /*18b0*/  LDG.E.64.CONSTANT R12, [R14.64] ;  /* 0x0000000a0e0c7981 */ /* 0x000ea2000c1e9b00 */
[----:B------:R-:W-:Y:S02]  /*18c0*/  ISETP.NE.U32.AND P1, PT, R22, 0x1, PT ;  /* 0x000000011600780c */ /* 0x000fe40003f25070 */
[----:B------:R-:W-:Y:S02]  /*18d0*/  IADD3 R11, P2, R17, 0x1, RZ ;  /* 0x00000001110b7810 */ /* 0x000fe40007f5e0ff */
[----:B------:R-:W-:-:S03]  /*18e0*/  ISETP.NE.AND.EX P1, PT, RZ, RZ, PT, P1 ;  /* 0x000000ffff00720c */ /* 0x000fc60003f25310 */
[----:B------:R-:W-:Y:S01]  /*18f0*/  IMAD.X R45, RZ, RZ, R3, P2 ;  /* 0x000000ffff2d7224 */ /* 0x000fe200010e0603 */
[----:B--2--5:R0:W1:-:S09]  /*1900*/  DADD R4, R4, R12 ;  /* 0x0000000004047229 */ /* 0x024052000000000c */
[----:B------:R-:W-:Y:S05]  /*1910*/  @!P1 BRA `(.L_x_764) ;  /* 0x0000023000009947 */ /* 0x000fea0003800000 */
[----:B------:R-:W-:Y:S01]  /*1920*/  ISETP.NE.U32.AND P1, PT, R22, 0x2, PT ;  /* 0x000000021600780c */ /* 0x000fe20003f25070 */
[----:B------:R-:W-:Y:S01]  /*1930*/  IMAD R8, R3, c[0x0][0x3e8], RZ ;  /* 0x0000fa0003087a24 */ /* 0x000fe200078e02ff */
[----:B0-----:R-:W-:Y:S02]  /*1940*/  MOV R12, c[0x0][0x3e8] ;  /* 0x0000fa00000c7a02 */ /* 0x001fe40000000f00 */
        /* <DEDUP_REMOVED lines=23> */
[----:B------:R-:W-:Y:S02]  /*1ac0*/  @P1 LEA.HI.X R15, R8, R10, R7, 0x3, P3 ;  /* 0x0000000a080f1211 */ /* 0x000fe400018f1c07 */
[----:B------:R-:W2:Y:S04]  /*1ad0*/  LDG.E.64.CONSTANT R6, [R12.64] ;  /* 0x0000000a0c067981 */ /* 0x000ea8000c1e9b00 */
[----:B------:R-:W3:Y:S01]  /*1ae0*/  @P1 LDG.E.64.CONSTANT R8, [R14.64] ;  /* 0x0000000a0e081981 */ /* 0x000ee2000c1e9b00 */
[C---:B------:R-:W-:Y:S02]  /*1af0*/  IADD3 R11, P2, R17.reuse, 0x2, RZ ;  /* 0x00000002110b7810 */ /* 0x040fe40007f5e0ff */
[----:B------:R-:W-:-:S03]  /*1b00*/  @P1 IADD3 R11, P3, R17, 0x3, RZ ;  /* 0x00000003110b1810 */ /* 0x000fc60007f7e0ff */
[----:B------:R-:W-:Y:S01]  /*1b10*/  IMAD.X R45, RZ, RZ, R3, P2 ;  /* 0x000000ffff2d7224 */ /* 0x000fe200010e0603 */
[----:B------:R-:W-:Y:S01]  /*1b20*/  @P1 IADD3.X R45, RZ, R3, RZ, P3, !PT ;  /* 0x00000003ff2d1210 */ /* 0x000fe20001ffe4ff */
[----:B-12---:R-:W3:-:S06]  /*1b30*/  DADD R4, R4, R6 ;  /* 0x0000000004047229 */ /* 0x006ecc0000000006 */
[----:B---3--:R0:W1:-:S06]  /*1b40*/  @P1 DADD R4, R4, R8 ;  /* 0x0000000004041229 */ /* 0x00804c0000000008 */
.L_x_764:
[----:B0-----:R-:W-:Y:S05]  /*1b50*/  BSYNC B2 ;  /* 0x0000000000027941 */ /* 0x001fea0003800000 */
.L_x_763:
        /* <DEDUP_REMOVED lines=17> */
[----:B------:R-:W-:Y:S01]  /*1c70*/  USHF.L.U32 UR7, UR4, 0x3, URZ ;  /* 0x0000000304077899 */ /* 0x000fe2000800063f */
[----:B------:R-:W-:Y:S01]  /*1c80*/  IMAD.IADD R2, R19, 0x1, R3 ;  /* 0x0000000113027824 */ /* 0x000fe200078e0203 */
[----:B------:R-:W-:-:S03]  /*1c90*/  UIADD3 UR5, UR5, UR6, URZ ;  /* 0x0000000605057290 */ /* 0x000fc6000fffe03f */
[----:B------:R-:W-:Y:S01]  /*1ca0*/  IMAD R3, R2, c[0x0][0x400], RZ ;  /* 0x0001000002037a24 */ /* 0x000fe200078e02ff */
[----:B------:R-:W-:Y:S01]  /*1cb0*/  USHF.L.U64.HI UR4, UR4, 0x3, UR5 ;  /* 0x0000000304047899 */ /* 0x000fe20008010205 */
[C---:B------:R-:W-:Y:S01]  /*1cc0*/  IMAD R2, R45.reuse, c[0x0][0x3f8], RZ ;  /* 0x0000fe002d027a24 */ /* 0x040fe200078e02ff */
[----:B------:R-:W-:Y:S01]  /*1cd0*/  IADD3.X R45, R45, -0x1, RZ, P0, !PT ;  /* 0xffffffff2d2d7810 */ /* 0x000fe200007fe4ff */
[C---:B------:R-:W-:Y:S02]  /*1ce0*/  IMAD R13, R18.reuse, c[0x0][0x404], R3 ;  /* 0x00010100120d7a24 */ /* 0x040fe400078e0203 */
[----:B------:R-:W-:-:S04]  /*1cf0*/  IMAD.WIDE.U32 R18, R18, c[0x0][0x400], RZ ;  /* 0x0001000012127a25 */ /* 0x000fc800078e00ff */
[----:B------:R-:W-:Y:S01]  /*1d00*/  IMAD.X R6, R0, 0x1, ~R45, P2 ;  /* 0x0000000100067824 */ /* 0x000fe200010e0e2d */
[----:B------:R-:W-:Y:S01]  /*1d10*/  SHF.L.U32 R7, R18, 0x3, RZ ;  /* 0x0000000312077819 */ /* 0x000fe200000006ff */
[C---:B------:R-:W-:Y:S02]  /*1d20*/  IMAD R9, R11.reuse, c[0x0][0x3fc], R2 ;  /* 0x0000ff000b097a24 */ /* 0x040fe400078e0202 */
[----:B------:R-:W-:Y:S01]  /*1d30*/  IMAD.WIDE.U32 R2, R11, c[0x0][0x3f8], RZ ;  /* 0x0000fe000b027a25 */ /* 0x000fe200078e00ff */
[----:B------:R-:W-:-:S03]  /*1d40*/  ISETP.GT.AND.EX P1, PT, R6, RZ, PT, P1 ;  /* 0x000000ff0600720c */ /* 0x000fc60003f24310 */
[----:B------:R-:W-:Y:S01]  /*1d50*/  IMAD.IADD R19, R19, 0x1, R13 ;  /* 0x0000000113137824 */ /* 0x000fe200078e020d */
[----:B------:R-:W-:Y:S01]  /*1d60*/  LEA R7, P0, R2, R7, 0x3 ;  /* 0x0000000702077211 */ /* 0x000fe200078018ff */
[----:B------:R-:W-:Y:S02]  /*1d70*/  IMAD.MOV.U32 R6, RZ, RZ, 0x3 ;  /* 0x00000003ff067424 */ /* 0x000fe400078e00ff */
[----:B------:R-:W-:Y:S01]  /*1d80*/  IMAD.IADD R3, R3, 0x1, R9 ;  /* 0x0000000103037824 */ /* 0x000fe200078e0209 */
[----:B------:R-:W-:Y:S02]  /*1d90*/  SHF.L.U64.HI R19, R18, 0x3, R19 ;  /* 0x0000000312137819 */ /* 0x000fe40000010213 */
[C---:B------:R-:W-:Y:S02]  /*1da0*/  SHF.L.U64.HI R41, R43.reuse, R6, c[0x0][0x3fc] ;  /* 0x0000ff002b297619 */ /* 0x040fe40000010206 */
[----:B------:R-:W-:Y:S02]  /*1db0*/  LEA R43, P4, R43, -UR7, 0x3 ;  /* 0x800000072b2b7c11 */ /* 0x000fe4000f8818ff */
[----:B------:R-:W-:-:S02]  /*1dc0*/  IADD3 R12, P2, P3, R7, c[0x0][0x3d0], R16 ;  /* 0x0000f400070c7a10 */ /* 0x000fc40007b5e010 */
[----:B------:R-:W-:Y:S02]  /*1dd0*/  LEA.HI.X R2, R2, R19, R3, 0x3, P0 ;  /* 0x0000001302027211 */ /* 0x000fe400000f1c03 */
[----:B------:R-:W-:Y:S02]  /*1de0*/  IADD3.X R41, R41, ~UR4, RZ, P4, !PT ;  /* 0x8000000429297c10 */ /* 0x000fe4000a7fe4ff */
[----:B------:R-:W-:Y:S02]  /*1df0*/  PLOP3.LUT P0, PT, PT, PT, PT, 0x80, 0x0 ;  /* 0x000000000000781c */ /* 0x000fe40003f0f070 */
[----:B------:R-:W-:Y:S01]  /*1e00*/  IADD3.X R13, R2, c[0x0][0x3d4], RZ, P2, P3 ;  /* 0x0000f500020d7a10 */ /* 0x000fe200017e64ff */
[----:B------:R-:W-:Y:S05]  /*1e10*/  @!P1 BRA `(.L_x_768) ;  /* 0x000004a000009947 */ /* 0x000fea0003800000 */
[----:B------:R-:W-:Y:S02]  /*1e20*/  IADD3 R44, P1, R40, -0xc, RZ ;  /* 0xfffffff4282c7810 */ /* 0x000fe40007f3e0ff */
[----:B------:R-:W-:Y:S02]  /*1e30*/  PLOP3.LUT P0, PT, PT, PT, PT, 0x8, 0x0 ;  /* 0x000000000000781c */ /* 0x000fe40003f0e170 */
[----:B------:R-:W-:-:S02]  /*1e40*/  IADD3.X R42, R0, -0x1, RZ, P1, !PT ;  /* 0xffffffff002a7810 */ /* 0x000fc40000ffe4ff */
.L_x_769:
[----:B0-----:R-:W-:Y:S01]  /*1e50*/  MOV R2, R12 ;  /* 0x0000000c00027202 */ /* 0x001fe20000000f00 */
[----:B------:R-:W-:Y:S01]  /*1e60*/  IMAD.MOV.U32 R3, RZ, RZ, R13 ;  /* 0x000000ffff037224 */ /* 0x000fe200078e000d */
[----:B------:R-:W-:-:S05]  /*1e70*/  IADD3 R6, P1, R12, R43, RZ ;  /* 0x0000002b0c067210 */ /* 0x000fca0007f3e0ff */
[----:B------:R-:W-:Y:S01]  /*1e80*/  IMAD.X R7, R13, 0x1, R41, P1 ;  /* 0x000000010d077824 */ /* 0x000fe200008e0629 */
[----:B------:R-:W2:Y:S01]  /*1e90*/  LDG.E.64.CONSTANT R2, [R2.64] ;  /* 0x0000000a02027981 */ /* 0x000ea2000c1e9b00 */
[----:B------:R-:W-:-:S04]  /*1ea0*/  IADD3 R8, P1, R6, R43, RZ ;  /* 0x0000002b06087210 */ /* 0x000fc80007f3e0ff */
[----:B------:R-:W-:Y:S02]  /*1eb0*/  IADD3.X R9, R7, R41, RZ, P1, !PT ;  /* 0x0000002907097210 */ /* 0x000fe40000ffe4ff */
[-C--:B------:R-:W-:Y:S01]  /*1ec0*/  IADD3 R10, P1, R8, R43.reuse, RZ ;  /* 0x0000002b080a7210 */ /* 0x080fe20007f3e0ff */
[----:B------:R-:W3:Y:S04]  /*1ed0*/  LDG.E.64.CONSTANT R6, [R6.64] ;  /* 0x0000000a06067981 */ /* 0x000ee8000c1e9b00 */
[--C-:B------:R-:W-:Y:S01]  /*1ee0*/  IMAD.X R11, R9, 0x1, R41.reuse, P1 ;  /* 0x00000001090b7824 */ /* 0x100fe200008e0629 */
[-C--:B------:R-:W-:Y:S01]  /*1ef0*/  IADD3 R12, P1, R10, R43.reuse, RZ ;  /* 0x0000002b0a0c7210 */ /* 0x080fe20007f3e0ff */
[----:B------:R-:W4:Y:S04]  /*1f00*/  LDG.E.64.CONSTANT R8, [R8.64] ;  /* 0x0000000a08087981 */ /* 0x000f28000c1e9b00 */
[----:B------:R-:W-:Y:S01]  /*1f10*/  IMAD.X R13, R11, 0x1, R41, P1 ;  /* 0x000000010b0d7824 */ /* 0x000fe200008e0629 */
[----:B------:R-:W-:Y:S01]  /*1f20*/  IADD3 R14, P1, R12, R43, RZ ;  /* 0x0000002b0c0e7210 */ /* 0x000fe20007f3e0ff */
[----:B------:R-:W4:Y:S03]  /*1f30*/  LDG.E.64.CONSTANT R10, [R10.64] ;  /* 0x0000000a0a0a7981 */ /* 0x000f26000c1e9b00 */
[----:B------:R-:W-:-:S02]  /*1f40*/  IADD3.X R15, R13, R41, RZ, P1, !PT ;  /* 0x000000290d0f7210 */ /* 0x000fc40000ffe4ff */
[-C--:B------:R-:W-:Y:S01]  /*1f50*/  IADD3 R16, P1, R14, R43.reuse, RZ ;  /* 0x0000002b0e107210 */ /* 0x080fe20007f3e0ff */
[----:B------:R-:W4:Y:S04]  /*1f60*/  LDG.E.64.CONSTANT R12, [R12.64] ;  /* 0x0000000a0c0c7981 */ /* 0x000f28000c1e9b00 */
        /* <DEDUP_REMOVED lines=25> */
[----:B------:R-:W4:Y:S01]  /*2100*/  LDG.E.64.CONSTANT R32, [R32.64] ;  /* 0x0000000a20207981 */ /* 0x000f22000c1e9b00 */
[----:B------:R-:W-:-:S05]  /*2110*/  IADD3 R34, P1, R36, R43, RZ ;  /* 0x0000002b24227210 */ /* 0x000fca0007f3e0ff */
[----:B------:R-:W-:Y:S02]  /*2120*/  IMAD.X R35, R37, 0x1, R41, P1 ;  /* 0x0000000125237824 */ /* 0x000fe400008e0629 */
[----:B------:R-:W4:Y:S04]  /*2130*/  LDG.E.64.CONSTANT R36, [R36.64] ;  /* 0x0000000a24247981 */ /* 0x000f28000c1e9b00 */
[----:B------:R-:W4:Y:S01]  /*2140*/  LDG.E.64.CONSTANT R38, [R34.64] ;  /* 0x0000000a22267981 */ /* 0x000f22000c1e9b00 */
[----:B------:R-:W-:-:S05]  /*2150*/  IADD3 R47, P1, R47, 0x10, RZ ;  /* 0x000000102f2f7810 */ /* 0x000fca0007f3e0ff */
[----:B------:R-:W-:Y:S01]  /*2160*/  IMAD.X R45, RZ, RZ, R45, P1 ;  /* 0x000000ffff2d7224 */ /* 0x000fe200008e062d */
[----:B------:R-:W-:-:S04]  /*2170*/  ISETP.GE.U32.AND P1, PT, R47, R44, PT ;  /* 0x0000002c2f00720c */ /* 0x000fc80003f26070 */
[----:B------:R-:W-:Y:S01]  /*2180*/  ISETP.GE.AND.EX P1, PT, R45, R42, PT, P1 ;  /* 0x0000002a2d00720c */ /* 0x000fe20003f26310 */
[----:B-12--5:R-:W3:-:S06]  /*2190*/  DADD R2, R2, R4 ;  /* 0x0000000002027229 */ /* 0x026ecc0000000004 */
[----:B---3--:R-:W4:-:S06]  /*21a0*/  DADD R2, R2, R6 ;  /* 0x0000000002027229 */ /* 0x008f0c0000000006 */
[----:B----4-:R-:W0:-:S06]  /*21b0*/  DADD R2, R2, R8 ;  /* 0x0000000002027229 */ /* 0x010e0c0000000008 */
[----:B0-----:R-:W0:-:S06]  /*21c0*/  DADD R2, R2, R10 ;  /* 0x0000000002027229 */ /* 0x001e0c000000000a */
[----:B0-----:R0:W1:Y:S02]  /*21d0*/  DADD R2, R2, R12 ;  /* 0x0000000002027229 */ /* 0x001064000000000c */
[----:B0-----:R-:W-:-:S04]  /*21e0*/  IADD3 R12, P2, R34, R43, RZ ;  /* 0x0000002b220c7210 */ /* 0x001fc80007f5e0ff */
[----:B-1----:R-:W0:Y:S01]  /*21f0*/  DADD R2, R2, R14 ;  /* 0x0000000002027229 */ /* 0x002e22000000000e */
[----:B------:R-:W-:-:S05]  /*2200*/  IADD3.X R13, R35, R41, RZ, P2, !PT ;  /* 0x00000029230d7210 */ /* 0x000fca00017fe4ff */
[----:B0-----:R-:W0:-:S06]  /*2210*/  DADD R2, R2, R16 ;  /* 0x0000000002027229 */ /* 0x001e0c0000000010 */
        /* <DEDUP_REMOVED lines=8> */
[----:B0-----:R0:W1:Y:S01]  /*22a0*/  DADD R4, R2, R38 ;  /* 0x0000000002047229 */ /* 0x0010620000000026 */
[----:B------:R-:W-:Y:S05]  /*22b0*/  @!P1 BRA `(.L_x_769) ;  /* 0xfffffb9000009947 */ /* 0x000fea000383ffff */
.L_x_768:
[----:B------:R-:W-:Y:S05]  /*22c0*/  BSYNC B3 ;  /* 0x0000000000037941 */ /* 0x000fea0003800000 */
.L_x_767:
[----:B0-----:R-:W-:Y:S01]  /*22d0*/  IADD3 R2, P2, -R47, R40, RZ ;  /* 0x000000282f027210 */ /* 0x001fe20007f5e1ff */
[----:B------:R-:W-:Y:S03]  /*22e0*/  BSSY B3, `(.L_x_770) ;  /* 0x000002a000037945 */ /* 0x000fe60003800000 */
[----:B------:R-:W-:Y:S01]  /*22f0*/  ISETP.GT.U32.AND P1, PT, R2, 0x4, PT ;  /* 0x000000040200780c */ /* 0x000fe20003f24070 */
[----:B------:R-:W-:-:S05]  /*2300*/  IMAD.X R2, R0, 0x1, ~R45, P2 ;  /* 0x0000000100027824 */ /* 0x000fca00010e0e2d */
[----:B------:R-:W-:-:S13]  /*2310*/  ISETP.GT.AND.EX P1, PT, R2, RZ, PT, P1 ;  /* 0x000000ff0200720c */ /* 0x000fda0003f24310 */
[----:B------:R-:W-:Y:S05]  /*2320*/  @!P1 BRA `(.L_x_771) ;  /* 0x0000025000009947 */ /* 0x000fea0003800000 */
[----:B------:R-:W-:Y:S01]  /*2330*/  IADD3 R6, P0, R12, R43, RZ ;  /* 0x0000002b0c067210 */ /* 0x000fe20007f1e0ff */
[----:B------:R-:W-:Y:S01]  /*2340*/  IMAD.MOV.U32 R2, RZ, RZ, R12 ;  /* 0x000000ffff027224 */ /* 0x000fe200078e000c */
[----:B------:R-:W-:-:S03]  /*2350*/  MOV R3, R13 ;  /* 0x0000000d00037202 */ /* 0x000fc60000000f00 */
[--C-:B------:R-:W-:Y:S01]  /*2360*/  IMAD.X R7, R13, 0x1, R41.reuse, P0 ;  /* 0x000000010d077824 */ /* 0x100fe200000e0629 */
[-C--:B------:R-:W-:Y:S02]  /*2370*/  IADD3 R8, P0, R6, R43.reuse, RZ ;  /* 0x0000002b06087210 */ /* 0x080fe40007f1e0ff */
[----:B------:R-:W2:Y:S03]  /*2380*/  LDG.E.64.CONSTANT R2, [R2.64] ;  /* 0x0000000a02027981 */ /* 0x000ea6000c1e9b00 */
[----:B------:R-:W-:Y:S01]  /*2390*/  IMAD.X R9, R7, 0x1, R41, P0 ;  /* 0x0000000107097824 */ /* 0x000fe200000e0629 */
[----:B------:R-:W-:Y:S01]  /*23a0*/  IADD3 R10, P0, R8, R43, RZ ;  /* 0x0000002b080a7210 */ /* 0x000fe20007f1e0ff */
[----:B------:R-:W3:Y:S03]  /*23b0*/  LDG.E.64.CONSTANT R6, [R6.64] ;  /* 0x0000000a06067981 */ /* 0x000ee6000c1e9b00 */
        /* <DEDUP_REMOVED lines=15> */
[----:B------:R-:W-:Y:S02]  /*24b0*/  IADD3 R47, P2, R47, 0x8, RZ ;  /* 0x000000082f2f7810 */ /* 0x000fe40007f5e0ff */
[----:B------:R-:W-:-:S03]  /*24c0*/  PLOP3.LUT P0, PT, PT, PT, PT, 0x8, 0x0 ;  /* 0x000000000000781c */ /* 0x000fc60003f0e170 */
[----:B------:R-:W-:Y:S01]  /*24d0*/  IMAD.X R45, RZ, RZ, R45, P2 ;  /* 0x000000ffff2d7224 */ /* 0x000fe200010e062d */
        /* <DEDUP_REMOVED lines=9> */
[----:B0-----:R0:W1:-:S06]  /*2570*/  DADD R4, R2, R18 ;  /* 0x0000000002047229 */ /* 0x00104c0000000012 */
.L_x_771:
[----:B------:R-:W-:Y:S05]  /*2580*/  BSYNC B3 ;  /* 0x0000000000037941 */ /* 0x000fea0003800000 */
.L_x_770:
[----:B------:R-:W-:-:S04]  /*2590*/  ISETP.LT.U32.AND P1, PT, R47, R40, PT ;  /* 0x000000282f00720c */ /* 0x000fc80003f21070 */
[----:B------:R-:W-:-:S13]  /*25a0*/  ISETP.LT.OR.EX P0, PT, R45, R0, P0, P1 ;  /* 0x000000002d00720c */ /* 0x000fda0000701710 */
[----:B------:R-:W-:Y:S05]  /*25b0*/  @!P0 BRA `(.L_x_766) ;  /* 0x000000e000008947 */ /* 0x000fea0003800000 */
[-C--:B------:R-:W-:Y:S01]  /*25c0*/  IADD3 R6, P0, R12, R43.reuse, RZ ;  /* 0x0000002b0c067210 */ /* 0x080fe20007f1e0ff */
[----:B0-----:R-:W2:Y:S04]  /*25d0*/  LDG.E.64.CONSTANT R2, [R12.64] ;  /* 0x0000000a0c027981 */ /* 0x001ea8000c1e9b00 */
[----:B------:R-:W-:Y:S01]  /*25e0*/  IMAD.X R7, R13, 0x1, R41, P0 ;  /* 0x000000010d077824 */ /* 0x000fe200000e0629 */
[----:B------:R-:W-:-:S05]  /*25f0*/  IADD3 R8, P0, R6, R43, RZ ;  /* 0x0000002b06087210 */ /* 0x000fca0007f1e0ff */
[----:B------:R-:W-:Y:S01]  /*2600*/  IMAD.X R9, R7, 0x1, R41, P0 ;  /* 0x0000000107097824 */ /* 0x000fe200000e0629 */
[----:B------:R-:W-:Y:S01]  /*2610*/  IADD3 R10, P0, R8, R43, RZ ;  /* 0x0000002b080a7210 */ /* 0x000fe20007f1e0ff */
[----:B------:R-:W3:Y:S03]  /*2620*/  LDG.E.64.CONSTANT R6, [R6.64] ;  /* 0x0000000a06067981 */ /* 0x000ee6000c1e9b00 */
[----:B------:R-:W-:Y:S02]  /*2630*/  IADD3.X R11, R9, R41, RZ, P0, !PT ;  /* 0x00000029090b7210 */ /* 0x000fe400007fe4ff */
[----:B------:R-:W4:Y:S04]  /*2640*/  LDG.E.64.CONSTANT R8, [R8.64] ;  /* 0x0000000a08087981 */ /* 0x000f28000c1e9b00 */
[----:B------:R-:W4:Y:S01]  /*2650*/  LDG.E.64.CONSTANT R10, [R10.64] ;  /* 0x0000000a0a0a7981 */ /* 0x000f22000c1e9b00 */
[----:B-12--5:R-:W3:-:S06]  /*2660*/  DADD R2, R4, R2 ;  /* 0x0000000004027229 */ /* 0x026ecc0000000002 */
[----:B---3--:R-:W4:-:S06]  /*2670*/  DADD R2, R2, R6 ;  /* 0x0000000002027229 */ /* 0x008f0c0000000006 */
[----:B----4-:R-:W0:-:S06]  /*2680*/  DADD R2, R2, R8 ;  /* 0x0000000002027229 */ /* 0x010e0c0000000008 */
[----:B0-----:R0:W1:-:S06]  /*2690*/  DADD R4, R2, R10 ;  /* 0x0000000002047229 */ /* 0x00104c000000000a */
.L_x_766:
[----:B------:R-:W-:Y:S05]  /*26a0*/  BSYNC B2 ;  /* 0x0000000000027941 */ /* 0x000fea0003800000 */
.L_x_765:
[----:B-1---5:R1:W-:Y:S02]  /*26b0*/  STG.E.64 [R20.64], R4 ;  /* 0x0000000414007986 */ /* 0x0223e4000c101b0a */
.L_x_762:
[----:B------:R-:W-:Y:S05]  /*26c0*/  BSYNC B1 ;  /* 0x0000000000017941 */ /* 0x000fea0003800000 */
.L_x_761:
[----:B------:R-:W2:Y:S04]  /*26d0*/  S2R R0, SR_TID.X ;  /* 0x0000000000007919 */ /* 0x000ea80000002100 */
[----:B0-----:R-:W2:Y:S02]  /*26e0*/  S2R R3, SR_CTAID.X ;  /* 0x0000000000037919 */ /* 0x001ea40000002500 */
[----:B--2---:R-:W-:-:S05]  /*26f0*/  IMAD R3, R3, 0x400, R0 ;  /* 0x0000040003037824 */ /* 0x004fca00078e0200 */
[----:B------:R-:W-:Y:S02]  /*2700*/  IADD3 R3, R3, 0x80, RZ ;  /* 0x0000008003037810 */ /* 0x000fe40007ffe0ff */
.L_x_753:
[----:B------:R-:W-:Y:S05]  /*2710*/  BSYNC B0 ;  /* 0x0000000000007941 */ /* 0x000fea0003800000 */
.L_x_752:
[----:B------:R-:W-:Y:S01]  /*2720*/  ISETP.GE.AND P0, PT, R3, c[0x0][0x160], PT ;  /* 0x0000580003007a0c */ /* 0x000fe20003f06270 */
[----:B------:R-:W-:Y:S01]  /*2730*/  BSSY B1, `(.L_x_772) ;  /* 0x0000e74000017945 */ /* 0x000fe20003800000 */
[----:B------:R-:W-:Y:S11]  /*2740*/  BSSY B0, `(.L_x_773) ;  /* 0x0000c0c000007945 */ /* 0x000ff60003800000 */
[----:B------:R-:W-:Y:S05]  /*2750*/  @P0 BRA `(.L_x_774) ;  /* 0x00004ce000000947 */ /* 0x000fea0003800000 */
[----:B------:R-:W-:Y:S01]  /*2760*/  ISETP.NE.AND P0, PT, RZ, c[0x0][0x168], PT ;  /* 0x00005a00ff007a0c */ /* 0x000fe20003f05270 */
[----:B------:R-:W-:Y:S01]  /*2770*/  IMAD.MOV.U32 R0, RZ, RZ, RZ ;  /* 0x000000ffff007224 */ /* 0x000fe200078e00ff */
[----:B-1----:R-:W-:Y:S01]  /*2780*/  MOV R20, RZ ;  /* 0x000000ff00147202 */ /* 0x002fe20000000f00 */
        /* <DEDUP_REMOVED lines=250> */
.L_x_775:
        /* <DEDUP_REMOVED lines=18> */
[----:B------:R-:W-:Y:S05]  /*3850*/  CALL.REL.NOINC `($__internal_6_$__cuda_sm20_div_s64) ;  /* 0x0000fc9000007944 */ /* 0x000fea0003c00000 */
[----:B------:R-:W-:Y:S01]  /*3860*/  MOV R4, R2 ;  /* 0x0000000200047202 */ /* 0x000fe20000000f00 */
[----:B------:R-:W-:Y:S05]  /*3870*/  BRA `(.L_x_777) ;  /* 0x0000013000007947 */ /* 0x000fea0003800000 */
.L_x_778:
        /* <DEDUP_REMOVED lines=19> */
.L_x_777:
[----:B------:R-:W-:Y:S05]  /*39b0*/  BSYNC B2 ;  /* 0x0000000000027941 */ /* 0x000fea0003800000 */
.L_x_776:
        /* <DEDUP_REMOVED lines=18> */
[----:B------:R-:W-:Y:S01]  /*3ae0*/  MOV R4, c[0x0][0x3e8] ;  /* 0x0000fa0000047a02 */ /* 0x000fe20000000f00 */
[----:B------:R-:W-:Y:S01]  /*3af0*/  IMAD.MOV.U32 R5, RZ, RZ, R17 ;  /* 0x000000ffff057224 */ /* 0x000fe200078e0011 */
[----:B------:R-:W-:Y:S01]  /*3b00*/  MOV R0, 0x3b30 ;  /* 0x00003b3000007802 */ /* 0x000fe20000000f00 */
[----:B------:R-:W-:Y:S02]  /*3b10*/  IMAD.MOV.U32 R2, RZ, RZ, c[0x0][0x3ec] ;  /* 0x0000fb00ff027624 */ /* 0x000fe400078e00ff */
[----:B------:R-:W-:Y:S05]  /*3b20*/  CALL.REL.NOINC `($__internal_6_$__cuda_sm20_div_s64) ;  /* 0x0000f9c000007944 */ /* 0x000fea0003c00000 */
[----:B------:R-:W-:Y:S01]  /*3b30*/  IMAD.MOV.U32 R4, RZ, RZ, R2 ;  /* 0x000000ffff047224 */ /* 0x000fe200078e0002 */
[----:B------:R-:W-:Y:S05]  /*3b40*/  BRA `(.L_x_781) ;  /* 0x0000013000007947 */ /* 0x000fea0003800000 */
.L_x_780:
        /* <DEDUP_REMOVED lines=19> */
.L_x_781:
[----:B------:R-:W-:Y:S05]  /*3c80*/  BSYNC B2 ;  /* 0x0000000000027941 */ /* 0x000fea0003800000 */
.L_x_779:
        /* <DEDUP_REMOVED lines=37> */
[----:B------:R-:W-:Y:S02]  /*3ee0*/  IMAD.MOV.U32 R8, RZ, RZ, R6 ;  /* 0x000000ffff087224 */ /* 0x000fe400078e0006 */
[----:B------:R-:W-:Y:S01]  /*3ef0*/  IMAD.IADD R2, R11, 0x1, R9 ;  /* 0x000000010b027824 */ /* 0x000fe200078e0209 */
[----:B------:R-:W-:-:S03]  /*3f00*/  IADD3 R9, R7, R13, RZ ;  /* 0x0000000d07097210 */ /* 0x000fc60007ffe0ff */
        /* <DEDUP_REMOVED lines=17> */
[----:B------:R-:W-:Y:S01]  /*4020*/  IADD3 R6, P5, R6, c[0x0][0x3f8], RZ ;  /* 0x0000fe0006067a10 */ /* 0x000fe20007fbe0ff */
[----:B0-----:R-:W-:Y:S01]  /*4030*/  IMAD.MOV.U32 R12, RZ, RZ, c[0x0][0x3e8] ;  /* 0x0000fa00ff0c7624 */ /* 0x001fe200078e00ff */
        /* <DEDUP_REMOVED lines=23> */
[----:B------:R-:W2:Y:S04]  /*41b0*/  LDG.E.64.CONSTANT R6, [R12.64] ;  /* 0x0000000a0c067981 */ /* 0x000ea8000c1e9b00 */
[----:B------:R-:W3:Y:S01]  /*41c0*/  @P1 LDG.E.64.CONSTANT R8, [R14.64] ;  /* 0x0000000a0e081981 */ /* 0x000ee2000c1e9b00 */
[C---:B------:R-:W-:Y:S02]  /*41d0*/  IADD3 R11, P2, R21.reuse, 0x2, RZ ;  /* 0x00000002150b7810 */ /* 0x040fe40007f5e0ff */
[----:B------:R-:W-:-:S03]  /*41e0*/  @P1 IADD3 R11, P3, R21, 0x3, RZ ;  /* 0x00000003150b1810 */ /* 0x000fc60007f7e0ff */
[--C-:B------:R-:W-:Y:S02]  /*41f0*/  IMAD.X R23, RZ, RZ, R22.reuse, P2 ;  /* 0x000000ffff177224 */ /* 0x100fe400010e0616 */
[----:B------:R-:W-:Y:S01]  /*4200*/  @P1 IMAD.X R23, RZ, RZ, R22, P3 ;  /* 0x000000ffff171224 */ /* 0x000fe200018e0616 */
[----:B-12---:R-:W3:-:S06]  /*4210*/  DADD R4, R4, R6 ;  /* 0x0000000004047229 */ /* 0x006ecc0000000006 */
[----:B---3--:R0:W1:-:S06]  /*4220*/  @P1 DADD R4, R4, R8 ;  /* 0x0000000004041229 */ /* 0x00804c0000000008 */
.L_x_785:
[----:B0-----:R-:W-:Y:S05]  /*4230*/  BSYNC B3 ;  /* 0x0000000000037941 */ /* 0x001fea0003800000 */
.L_x_784:
        /* <DEDUP_REMOVED lines=24> */
[----:B------:R-:W-:Y:S01]  /*43c0*/  IMAD R13, R11, c[0x0][0x3fc], R2 ;  /* 0x0000ff000b0d7a24 */ /* 0x000fe200078e0202 */
[----:B------:R-:W-:Y:S01]  /*43d0*/  IADD3.X R2, R23, -0x1, RZ, P0, !PT ;  /* 0xffffffff17027810 */ /* 0x000fe200007fe4ff */
[----:B------:R-:W-:-:S03]  /*43e0*/  IMAD.WIDE.U32 R16, R16, c[0x0][0x400], RZ ;  /* 0x0001000010107a25 */ /* 0x000fc600078e00ff */
[----:B------:R-:W-:Y:S01]  /*43f0*/  IADD3.X R8, ~R2, R37, RZ, P2, !PT ;  /* 0x0000002502087210 */ /* 0x000fe200017fe5ff */
[----:B------:R-:W-:-:S03]  /*4400*/  IMAD.WIDE.U32 R6, R11, c[0x0][0x3f8], RZ ;  /* 0x0000fe000b067a25 */ /* 0x000fc600078e00ff */
[----:B------:R-:W-:Y:S01]  /*4410*/  ISETP.GT.AND.EX P1, PT, R8, RZ, PT, P1 ;  /* 0x000000ff0800720c */ /* 0x000fe20003f24310 */
[----:B------:R-:W-:Y:S01]  /*4420*/  IMAD.SHL.U32 R9, R16, 0x8, RZ ;  /* 0x0000000810097824 */ /* 0x000fe200078e00ff */
[----:B------:R-:W-:Y:S01]  /*4430*/  MOV R8, 0x3 ;  /* 0x0000000300087802 */ /* 0x000fe20000000f00 */
[----:B------:R-:W-:Y:S02]  /*4440*/  IMAD.IADD R17, R17, 0x1, R15 ;  /* 0x0000000111117824 */ /* 0x000fe400078e020f */
[----:B------:R-:W-:Y:S01]  /*4450*/  IMAD.IADD R7, R7, 0x1, R13 ;  /* 0x0000000107077824 */ /* 0x000fe200078e020d */
[----:B------:R-:W-:Y:S02]  /*4460*/  LEA R9, P0, R6, R9, 0x3 ;  /* 0x0000000906097211 */ /* 0x000fe400078018ff */
[----:B------:R-:W-:Y:S02]  /*4470*/  SHF.L.U64.HI R17, R16, 0x3, R17 ;  /* 0x0000000310117819 */ /* 0x000fe40000010211 */
[----:B------:R-:W-:-:S02]  /*4480*/  SHF.L.U64.HI R8, R47, R8, c[0x0][0x3fc] ;  /* 0x0000ff002f087619 */ /* 0x000fc40000010208 */
[----:B------:R-:W-:Y:S02]  /*4490*/  LEA R47, P4, R47, -UR6, 0x3 ;  /* 0x800000062f2f7c11 */ /* 0x000fe4000f8818ff */
[----:B------:R-:W-:Y:S02]  /*44a0*/  IADD3 R14, P2, P3, R9, c[0x0][0x3d0], R20 ;  /* 0x0000f400090e7a10 */ /* 0x000fe40007b5e014 */
[----:B------:R-:W-:Y:S02]  /*44b0*/  LEA.HI.X R6, R6, R17, R7, 0x3, P0 ;  /* 0x0000001106067211 */ /* 0x000fe400000f1c07 */
[----:B------:R-:W-:Y:S02]  /*44c0*/  IADD3.X R49, R8, ~UR7, RZ, P4, !PT ;  /* 0x8000000708317c10 */ /* 0x000fe4000a7fe4ff */
[----:B------:R-:W-:Y:S02]  /*44d0*/  PLOP3.LUT P0, PT, PT, PT, PT, 0x80, 0x0 ;  /* 0x000000000000781c */ /* 0x000fe40003f0f070 */
[----:B------:R-:W-:Y:S01]  /*44e0*/  IADD3.X R15, R6, c[0x0][0x3d4], RZ, P2, P3 ;  /* 0x0000f500060f7a10 */ /* 0x000fe200017e64ff */
[----:B------:R-:W-:Y:S05]  /*44f0*/  @!P1 BRA `(.L_x_789) ;  /* 0x000004a000009947 */ /* 0x000fea0003800000 */
[----:B------:R-:W-:Y:S02]  /*4500*/  IADD3 R36, P1, R0, -0xc, RZ ;  /* 0xfffffff400247810 */ /* 0x000fe40007f3e0ff */
[----:B------:R-:W-:-:S02]  /*4510*/  PLOP3.LUT P0, PT, PT, PT, PT, 0x8, 0x0 ;  /* 0x000000000000781c */ /* 0x000fc40003f0e170 */
[----:B------:R-:W-:Y:S02]  /*4520*/  IADD3.X R51, R37, -0x1, RZ, P1, !PT ;  /* 0xffffffff25337810 */ /* 0x000fe40000ffe4ff */
.L_x_790:
[----:B0-----:R-:W-:Y:S01]  /*4530*/  IADD3 R6, P1, R14, R47, RZ ;  /* 0x0000002f0e067210 */ /* 0x001fe20007f3e0ff */
        /* <DEDUP_REMOVED lines=38> */
[--C-:B------:R-:W-:Y:S01]  /*47a0*/  IMAD.X R33, R31, 0x1, R49.reuse, P1 ;  /* 0x000000011f217824 */ /* 0x100fe200008e0631 */
[-C--:B------:R-:W-:Y:S01]  /*47b0*/  IADD3 R40, P1, R32, R47.reuse, RZ ;  /* 0x0000002f20287210 */ /* 0x080fe20007f3e0ff */
[----:B------:R-:W4:Y:S04]  /*47c0*/  LDG.E.64.CONSTANT R30, [R30.64] ;  /* 0x0000000a1e1e7981 */ /* 0x000f28000c1e9b00 */
[----:B------:R-:W-:Y:S01]  /*47d0*/  IMAD.X R41, R33, 0x1, R49, P1 ;  /* 0x0000000121297824 */ /* 0x000fe200008e0631 */
[----:B------:R-:W-:Y:S01]  /*47e0*/  IADD3 R34, P1, R40, R47, RZ ;  /* 0x0000002f28227210 */ /* 0x000fe20007f3e0ff */
[----:B------:R-:W4:Y:S03]  /*47f0*/  LDG.E.64.CONSTANT R32, [R32.64] ;  /* 0x0000000a20207981 */ /* 0x000f26000c1e9b00 */
[----:B------:R-:W-:-:S02]  /*4800*/  IADD3.X R35, R41, R49, RZ, P1, !PT ;  /* 0x0000003129237210 */ /* 0x000fc40000ffe4ff */
        /* <DEDUP_REMOVED lines=10> */
[----:B0-----:R-:W0:-:S06]  /*48b0*/  DADD R6, R6, R12 ;  /* 0x0000000006067229 */ /* 0x001e0c000000000c */
[----:B0-----:R0:W1:Y:S02]  /*48c0*/  DADD R6, R6, R14 ;  /* 0x0000000006067229 */ /* 0x001064000000000e */
[----:B0-----:R-:W-:-:S04]  /*48d0*/  IADD3 R14, P2, R34, R47, RZ ;  /* 0x0000002f220e7210 */ /* 0x001fc80007f5e0ff */
[----:B-1----:R-:W0:Y:S01]  /*48e0*/  DADD R6, R6, R16 ;  /* 0x0000000006067229 */ /* 0x002e220000000010 */
[----:B------:R-:W-:-:S05]  /*48f0*/  IMAD.X R15, R35, 0x1, R49, P2 ;  /* 0x00000001230f7824 */ /* 0x000fca00010e0631 */
        /* <DEDUP_REMOVED lines=10> */
.L_x_789:
[----:B------:R-:W-:Y:S05]  /*49a0*/  BSYNC B4 ;  /* 0x0000000000047941 */ /* 0x000fea0003800000 */
.L_x_788:
[----:B0-----:R-:W-:Y:S01]  /*49b0*/  IADD3 R6, P2, -R45, R0, RZ ;  /* 0x000000002d067210 */ /* 0x001fe20007f5e1ff */
[----:B------:R-:W-:Y:S03]  /*49c0*/  BSSY B4, `(.L_x_791) ;  /* 0x000002a000047945 */ /* 0x000fe60003800000 */
[----:B------:R-:W-:Y:S02]  /*49d0*/  ISETP.GT.U32.AND P1, PT, R6, 0x4, PT ;  /* 0x000000040600780c */ /* 0x000fe40003f24070 */
[----:B------:R-:W-:-:S04]  /*49e0*/  IADD3.X R6, ~R2, R37, RZ, P2, !PT ;  /* 0x0000002502067210 */ /* 0x000fc800017fe5ff */
[----:B------:R-:W-:-:S13]  /*49f0*/  ISETP.GT.AND.EX P1, PT, R6, RZ, PT, P1 ;  /* 0x000000ff0600720c */ /* 0x000fda0003f24310 */
[----:B------:R-:W-:Y:S05]  /*4a00*/  @!P1 BRA `(.L_x_792) ;  /* 0x0000025000009947 */ /* 0x000fea0003800000 */
[----:B------:R-:W-:Y:S01]  /*4a10*/  IMAD.MOV.U32 R8, RZ, RZ, R14 ;  /* 0x000000ffff087224 */ /* 0x000fe200078e000e */
[----:B------:R-:W-:Y:S01]  /*4a20*/  IADD3 R10, P0, R14, R47, RZ ;  /* 0x0000002f0e0a7210 */ /* 0x000fe20007f1e0ff */
[----:B------:R-:W-:-:S03]  /*4a30*/  IMAD.MOV.U32 R9, RZ, RZ, R15 ;  /* 0x000000ffff097224 */ /* 0x000fc600078e000f */
[----:B------:R-:W-:Y:S02]  /*4a40*/  IADD3.X R11, R15, R49, RZ, P0, !PT ;  /* 0x000000310f0b7210 */ /* 0x000fe400007fe4ff */
[-C--:B------:R-:W-:Y:S01]  /*4a50*/  IADD3 R12, P0, R10, R47.reuse, RZ ;  /* 0x0000002f0a0c7210 */ /* 0x080fe20007f1e0ff */
[----:B------:R-:W2:Y:S04]  /*4a60*/  LDG.E.64.CONSTANT R8, [R8.64] ;  /* 0x0000000a08087981 */ /* 0x000ea8000c1e9b00 */
[--C-:B------:R-:W-:Y:S01]  /*4a70*/  IMAD.X R13, R11, 0x1, R49.reuse, P0 ;  /* 0x000000010b0d7824 */ /* 0x100fe200000e0631 */
[-C--:B------:R-:W-:Y:S01]  /*4a80*/  IADD3 R14, P0, R12, R47.reuse, RZ ;  /* 0x0000002f0c0e7210 */ /* 0x080fe20007f1e0ff */
[----:B------:R-:W3:Y:S04]  /*4a90*/  LDG.E.64.CONSTANT R10, [R10.64] ;  /* 0x0000000a0a0a7981 */ /* 0x000ee8000c1e9b00 */
        /* <DEDUP_REMOVED lines=21> */
[----:B0-----:R0:W1:Y:S02]  /*4bf0*/  DADD R8, R8, R14 ;  /* 0x0000000008087229 */ /* 0x001064000000000e */
[----:B0-----:R-:W-:-:S04]  /*4c00*/  IADD3 R14, P1, R6, R47, RZ ;  /* 0x0000002f060e7210 */ /* 0x001fc80007f3e0ff */
[----:B-1----:R-:W0:Y:S01]  /*4c10*/  DADD R8, R8, R16 ;  /* 0x0000000008087229 */ /* 0x002e220000000010 */
[----:B------:R-:W-:-:S05]  /*4c20*/  IMAD.X R15, R7, 0x1, R49, P1 ;  /* 0x00000001070f7824 */ /* 0x000fca00008e0631 */
[----:B0-----:R-:W0:-:S06]  /*4c30*/  DADD R8, R8, R20 ;  /* 0x0000000008087229 */ /* 0x001e0c0000000014 */
[----:B0-----:R-:W0:-:S06]  /*4c40*/  DADD R8, R8, R22 ;  /* 0x0000000008087229 */ /* 0x001e0c0000000016 */
[----:B0-----:R0:W1:-:S06]  /*4c50*/  DADD R4, R8, R24 ;  /* 0x0000000008047229 */ /* 0x00104c0000000018 */
.L_x_792:
[----:B------:R-:W-:Y:S05]  /*4c60*/  BSYNC B4 ;  /* 0x0000000000047941 */ /* 0x000fea0003800000 */
.L_x_791:
[----:B------:R-:W-:-:S04]  /*4c70*/  ISETP.LT.U32.AND P1, PT, R45, R0, PT ;  /* 0x000000002d00720c */ /* 0x000fc80003f21070 */
[----:B------:R-:W-:-:S13]  /*4c80*/  ISETP.LT.OR.EX P0, PT, R2, R37, P0, P1 ;  /* 0x000000250200720c */ /* 0x000fda0000701710 */
[----:B------:R-:W-:Y:S05]  /*4c90*/  @!P0 BRA `(.L_x_787) ;  /* 0x000000e000008947 */ /* 0x000fea0003800000 */
[----:B0-----:R-:W-:Y:S01]  /*4ca0*/  IADD3 R8, P0, R14, R47, RZ ;  /* 0x0000002f0e087210 */ /* 0x001fe20007f1e0ff */
[----:B------:R-:W2:Y:S03]  /*4cb0*/  LDG.E.64.CONSTANT R6, [R14.64] ;  /* 0x0000000a0e067981 */ /* 0x000ea6000c1e9b00 */
[----:B------:R-:W-:Y:S02]  /*4cc0*/  IADD3.X R9, R15, R49, RZ, P0, !PT ;  /* 0x000000310f097210 */ /* 0x000fe400007fe4ff */
[----:B------:R-:W-:-:S05]  /*4cd0*/  IADD3 R10, P0, R8, R47, RZ ;  /* 0x0000002f080a7210 */ /* 0x000fca0007f1e0ff */
[--C-:B------:R-:W-:Y:S01]  /*4ce0*/  IMAD.X R11, R9, 0x1, R49.reuse, P0 ;  /* 0x00000001090b7824 */ /* 0x100fe200000e0631 */
[----:B------:R-:W-:Y:S01]  /*4cf0*/  IADD3 R12, P0, R10, R47, RZ ;  /* 0x0000002f0a0c7210 */ /* 0x000fe20007f1e0ff */
[----:B------:R-:W3:Y:S04]  /*4d00*/  LDG.E.64.CONSTANT R8, [R8.64] ;  /* 0x0000000a08087981 */ /* 0x000ee8000c1e9b00 */
[----:B------:R-:W-:Y:S02]  /*4d10*/  IMAD.X R13, R11, 0x1, R49, P0 ;  /* 0x000000010b0d7824 */ /* 0x000fe400000e0631 */
[----:B------:R-:W4:Y:S04]  /*4d20*/  LDG.E.64.CONSTANT R10, [R10.64] ;  /* 0x0000000a0a0a7981 */ /* 0x000f28000c1e9b00 */
[----:B------:R-:W4:Y:S01]  /*4d30*/  LDG.E.64.CONSTANT R12, [R12.64] ;  /* 0x0000000a0c0c7981 */ /* 0x000f22000c1e9b00 */
[----:B-12--5:R-:W3:-:S06]  /*4d40*/  DADD R6, R4, R6 ;  /* 0x0000000004067229 */ /* 0x026ecc0000000006 */
[----:B---3--:R-:W4:-:S06]  /*4d50*/  DADD R6, R6, R8 ;  /* 0x0000000006067229 */ /* 0x008f0c0000000008 */
[----:B----4-:R-:W0:-:S06]  /*4d60*/  DADD R6, R6, R10 ;  /* 0x0000000006067229 */ /* 0x010e0c000000000a */
[----:B0-----:R0:W1:-:S06]  /*4d70*/  DADD R4, R6, R12 ;  /* 0x0000000006047229 */ /* 0x00104c000000000c */
.L_x_787:
[----:B------:R-:W-:Y:S05]  /*4d80*/  BSYNC B3 ;  /* 0x0000000000037941 */ /* 0x000fea0003800000 */
.L_x_786:
[----:B-1---5:R1:W-:Y:S02]  /*4d90*/  STG.E.64 [R18.64], R4 ;  /* 0x0000000412007986 */ /* 0x0223e4000c101b0a */
.L_x_783:
[----:B------:R-:W-:Y:S05]  /*4da0*/  BSYNC B2 ;  /* 0x0000000000027941 */ /* 0x000fea0003800000 */
.L_x_782:
[----:B------:R-:W-:-:S04]  /*4db0*/  IADD3 R3, R3, 0x80, RZ ;  /* 0x0000008003037810 */ /* 0x000fc80007ffe0ff */
[----:B------:R-:W-:-:S13]  /*4dc0*/  ISETP.GE.AND P0, PT, R3, c[0x0][0x160], PT ;  /* 0x0000580003007a0c */ /* 0x000fda0003f06270 */
[----:B------:R-:W-:Y:S05]  /*4dd0*/  @P0 BRA `(.L_x_793) ;  /* 0x00004ce000000947 */ /* 0x000fea0003800000 */
[----:B------:R-:W-:Y:S01]  /*4de0*/  ISETP.NE.AND P0, PT, RZ, c[0x0][0x168], PT ;  /* 0x00005a00ff007a0c */ /* 0x000fe20003f05270 */
[----:B------:R-:W-:Y:S01]  /*4df0*/  IMAD.MOV.U32 R20, RZ, RZ, RZ ;  /* 0x000000ffff147224 */ /* 0x000fe200078e00ff */
[----:B------:R-:W-:Y:S01]  /*4e00*/  MOV R0, RZ ;  /* 0x000000ff00007202 */ /* 0x000fe20000000f00 */
[----:B-1----:R-:W-:-:S10]  /*4e10*/  IMAD.MOV.U32 R18, RZ, RZ, RZ ;  /* 0x000000ffff127224 */ /* 0x002fd400078e00ff */
[----:B------:R-:W-:Y:S05]  /*4e20*/  @!P0 BRA `(.L_x_794) ;  /* 0x00000f8000008947 */ /* 0x000fea0003800000 */
[----:B------:R-:W-:-:S10]  /*4e30*/  HFMA2.MMA R2, -RZ, RZ, 0, 0 ;  /* 0x00000000ff027435 */ /* 0x000fd400000001ff */
[----:B------:R-:W-:-:S04]  /*4e40*/  IMAD.HI.U32 R4, R3, c[0x0][0x170], R2 ;  /* 0x00005c0003047a27 */ /* 0x000fc800078e0002 */
[----:B------:R-:W-:Y:S01]  /*4e50*/  IMAD.MOV.U32 R2, RZ, RZ, c[0x0][0x168] ;  /* 0x00005a00ff027624 */ /* 0x000fe200078e00ff */
[----:B------:R-:W-:-:S04]  /*4e60*/  SHF.R.U32.HI R5, RZ, c[0x0][0x174], R4 ;  /* 0x00005d00ff057a19 */ /* 0x000fc80000011604 */
[----:B------:R-:W-:Y:S01]  /*4e70*/  ISETP.NE.AND P0, PT, R2, 0x1, PT ;  /* 0x000000010200780c */ /* 0x000fe20003f05270 */
        /* <DEDUP_REMOVED lines=8> */
[----:B0-----:R-:W-:-:S05]  /*4f00*/  IMAD.HI.U32 R6, R5, c[0x0][0x17c], R4 ;  /* 0x00005f0005067a27 */ /* 0x001fca00078e0004 */
        /* <DEDUP_REMOVED lines=234> */
.L_x_794:
        /* <DEDUP_REMOVED lines=18> */
[----:B0-----:R-:W-:Y:S05]  /*5ed0*/  CALL.REL.NOINC `($__internal_6_$__cuda_sm20_div_s64) ;  /* 0x0000d61000007944 */ /* 0x001fea0003c00000 */
[----:B------:R-:W-:Y:S01]  /*5ee0*/  IMAD.MOV.U32 R4, RZ, RZ, R2 ;  /* 0x000000ffff047224 */ /* 0x000fe200078e0002 */
[----:B------:R-:W-:Y:S05]  /*5ef0*/  BRA `(.L_x_796) ;  /* 0x0000013000007947 */ /* 0x000fea0003800000 */
.L_x_797:
[----:B------:R-:W1:Y:S01]  /*5f00*/  I2F.U32.RP R2, c[0x0][0x3e8] ;  /* 0x0000fa0000027b06 */ /* 0x000e620000209000 */
[----:B------:R-:W-:Y:S01]  /*5f10*/  HFMA2.MMA R4, -RZ, RZ, 0, 0 ;  /* 0x00000000ff047435 */ /* 0x000fe200000001ff */
[----:B------:R-:W-:-:S06]  /*5f20*/  ISETP.NE.U32.AND P2, PT, RZ, c[0x0][0x3e8], PT ;  /* 0x0000fa00ff007a0c */ /* 0x000fcc0003f45070 */
[----:B-1----:R-:W1:Y:S02]  /*5f30*/  MUFU.RCP R2, R2 ;  /* 0x0000000200027308 */ /* 0x002e640000001000 */
[----:B-1----:R-:W-:-:S06]  /*5f40*/  IADD3 R5, R2, 0xffffffe, RZ ;  /* 0x0ffffffe02057810 */ /* 0x002fcc0007ffe0ff */
[----:B------:R-:W1:Y:S02]  /*5f50*/  F2I.FTZ.U32.TRUNC.NTZ R5, R5 ;  /* 0x0000000500057305 */ /* 0x000e64000021f000 */
[----:B01----:R-:W-:-:S04]  /*5f60*/  IMAD.MOV R7, RZ, RZ, -R5 ;  /* 0x000000ffff077224 */ /* 0x003fc800078e0a05 */
        /* <DEDUP_REMOVED lines=12> */
.L_x_796:
[----:B------:R-:W-:Y:S05]  /*6030*/  BSYNC B2 ;  /* 0x0000000000027941 */ /* 0x000fea0003800000 */
.L_x_795:
        /* <DEDUP_REMOVED lines=25> */
.L_x_799:
        /* <DEDUP_REMOVED lines=19> */
.L_x_800:
[----:B------:R-:W-:Y:S05]  /*6300*/  BSYNC B2 ;  /* 0x0000000000027941 */ /* 0x000fea0003800000 */
.L_x_798:
        /* <DEDUP_REMOVED lines=90> */
.L_x_804:
[----:B0-----:R-:W-:Y:S05]  /*68b0*/  BSYNC B3 ;  /* 0x0000000000037941 */ /* 0x001fea0003800000 */
.L_x_803:
        /* <DEDUP_REMOVED lines=22> */
[----:B------:R-:W-:Y:S02]  /*6a20*/  IMAD R2, R23, c[0x0][0x3f8], RZ ;  /* 0x0000fe0017027a24 */ /* 0x000fe400078e02ff */
[C---:B------:R-:W-:Y:S02]  /*6a30*/  IMAD R15, R16.reuse, c[0x0][0x404], R7 ;  /* 0x00010100100f7a24 */ /* 0x040fe400078e0207 */
[----:B------:R-:W-:Y:S01]  /*6a40*/  IMAD R13, R11, c[0x0][0x3fc], R2 ;  /* 0x0000ff000b0d7a24 */ /* 0x000fe200078e0202 */
[----:B------:R-:W-:Y:S01]  /*6a50*/  IADD3.X R2, R23, -0x1, RZ, P0, !PT ;  /* 0xffffffff17027810 */ /* 0x000fe200007fe4ff */
[----:B------:R-:W-:-:S04]  /*6a60*/  IMAD.WIDE.U32 R16, R16, c[0x0][0x400], RZ ;  /* 0x0001000010107a25 */ /* 0x000fc800078e00ff */
[----:B------:R-:W-:Y:S01]  /*6a70*/  IMAD.X R8, R37, 0x1, ~R2, P2 ;  /* 0x0000000125087824 */ /* 0x000fe200010e0e02 */
[----:B------:R-:W-:Y:S01]  /*6a80*/  SHF.L.U32 R9, R16, 0x3, RZ ;  /* 0x0000000310097819 */ /* 0x000fe200000006ff */
[----:B------:R-:W-:-:S03]  /*6a90*/  IMAD.WIDE.U32 R6, R11, c[0x0][0x3f8], RZ ;  /* 0x0000fe000b067a25 */ /* 0x000fc600078e00ff */
[----:B------:R-:W-:Y:S01]  /*6aa0*/  ISETP.GT.AND.EX P1, PT, R8, RZ, PT, P1 ;  /* 0x000000ff0800720c */ /* 0x000fe20003f24310 */
[----:B------:R-:W-:Y:S01]  /*6ab0*/  IMAD.IADD R17, R17, 0x1, R15 ;  /* 0x0000000111117824 */ /* 0x000fe200078e020f */
[----:B------:R-:W-:Y:S01]  /*6ac0*/  LEA R9, P0, R6, R9, 0x3 ;  /* 0x0000000906097211 */ /* 0x000fe200078018ff */
[----:B------:R-:W-:Y:S02]  /*6ad0*/  IMAD.MOV.U32 R8, RZ, RZ, 0x3 ;  /* 0x00000003ff087424 */ /* 0x000fe400078e00ff */
[----:B------:R-:W-:Y:S01]  /*6ae0*/  IMAD.IADD R7, R7, 0x1, R13 ;  /* 0x0000000107077824 */ /* 0x000fe200078e020d */
[----:B------:R-:W-:Y:S02]  /*6af0*/  SHF.L.U64.HI R17, R16, 0x3, R17 ;  /* 0x0000000310117819 */ /* 0x000fe40000010211 */
[C---:B------:R-:W-:Y:S02]  /*6b00*/  SHF.L.U64.HI R8, R47.reuse, R8, c[0x0][0x3fc] ;  /* 0x0000ff002f087619 */ /* 0x040fe40000010208 */
[----:B------:R-:W-:-:S02]  /*6b10*/  LEA R47, P4, R47, -UR6, 0x3 ;  /* 0x800000062f2f7c11 */ /* 0x000fc4000f8818ff */
        /* <DEDUP_REMOVED lines=9> */
.L_x_809:
[----:B------:R-:W-:Y:S01]  /*6bb0*/  MOV R38, R14 ;  /* 0x0000000e00267202 */ /* 0x000fe20000000f00 */
[----:B------:R-:W-:Y:S01]  /*6bc0*/  IMAD.MOV.U32 R39, RZ, RZ, R15 ;  /* 0x000000ffff277224 */ /* 0x000fe200078e000f */
[----:B0-----:R-:W-:-:S05]  /*6bd0*/  IADD3 R6, P1, R14, R47, RZ ;  /* 0x0000002f0e067210 */ /* 0x001fca0007f3e0ff */
        /* <DEDUP_REMOVED lines=68> */
.L_x_808:
[----:B------:R-:W-:Y:S05]  /*7020*/  BSYNC B4 ;  /* 0x0000000000047941 */ /* 0x000fea0003800000 */
.L_x_807:
        /* <DEDUP_REMOVED lines=39> */
[----:B------:R-:W-:-:S05]  /*72a0*/  IADD3.X R15, R7, R49, RZ, P1, !PT ;  /* 0x00000031070f7210 */ /* 0x000fca0000ffe4ff */
[----:B0-----:R-:W0:-:S06]  /*72b0*/  DADD R8, R8, R20 ;  /* 0x0000000008087229 */ /* 0x001e0c0000000014 */
[----:B0-----:R-:W0:-:S06]  /*72c0*/  DADD R8, R8, R22 ;  /* 0x0000000008087229 */ /* 0x001e0c0000000016 */
[----:B0-----:R0:W1:-:S06]  /*72d0*/  DADD R4, R8, R24 ;  /* 0x0000000008047229 */ /* 0x00104c0000000018 */
.L_x_811:
[----:B------:R-:W-:Y:S05]  /*72e0*/  BSYNC B4 ;  /* 0x0000000000047941 */ /* 0x000fea0003800000 */
.L_x_810:
[----:B------:R-:W-:-:S04]  /*72f0*/  ISETP.LT.U32.AND P1, PT, R45, R0, PT ;  /* 0x000000002d00720c */ /* 0x000fc80003f21070 */
[----:B------:R-:W-:-:S13]  /*7300*/  ISETP.LT.OR.EX P0, PT, R2, R37, P0, P1 ;  /* 0x000000250200720c */ /* 0x000fda0000701710 */
[----:B------:R-:W-:Y:S05]  /*7310*/  @!P0 BRA `(.L_x_806) ;  /* 0x000000e000008947 */ /* 0x000fea0003800000 */
[-C--:B0-----:R-:W-:Y:S01]  /*7320*/  IADD3 R8, P0, R14, R47.reuse, RZ ;  /* 0x0000002f0e087210 */ /* 0x081fe20007f1e0ff */
[----:B------:R-:W2:Y:S04]  /*7330*/  LDG.E.64.CONSTANT R6, [R14.64] ;  /* 0x0000000a0e067981 */ /* 0x000ea8000c1e9b00 */
        /* <DEDUP_REMOVED lines=12> */
.L_x_806:
[----:B------:R-:W-:Y:S05]  /*7400*/  BSYNC B3 ;  /* 0x0000000000037941 */ /* 0x000fea0003800000 */
.L_x_805:
[----:B-1---5:R1:W-:Y:S02]  /*7410*/  STG.E.64 [R18.64], R4 ;  /* 0x0000000412007986 */ /* 0x0223e4000c101b0a */
.L_x_802:
[----:B------:R-:W-:Y:S05]  /*7420*/  BSYNC B2 ;  /* 0x0000000000027941 */ /* 0x000fea0003800000 */
.L_x_801:
[----:B------:R-:W-:-:S04]  /*7430*/  IADD3 R3, R3, 0x80, RZ ;  /* 0x0000008003037810 */ /* 0x000fc80007ffe0ff */
.L_x_774:
[----:B------:R-:W-:-:S13]  /*7440*/  ISETP.GE.AND P0, PT, R3, c[0x0][0x160], PT ;  /* 0x0000580003007a0c */ /* 0x000fda0003f06270 */
[----:B------:R-:W-:Y:S05]  /*7450*/  @P0 BRA `(.L_x_812) ;  /* 0x00004ce000000947 */ /* 0x000fea0003800000 */
[----:B------:R-:W-:Y:S01]  /*7460*/  ISETP.NE.AND P0, PT, RZ, c[0x0][0x168], PT ;  /* 0x00005a00ff007a0c */ /* 0x000fe20003f05270 */
[----:B------:R-:W-:Y:S01]  /*7470*/  IMAD.MOV.U32 R0, RZ, RZ, RZ ;  /* 0x000000ffff007224 */ /* 0x000fe200078e00ff */
[----:B-1----:R-:W-:Y:S01]  /*7480*/  MOV R18, RZ ;  /* 0x000000ff00127202 */ /* 0x002fe20000000f00 */
[----:B------:R-:W-:-:S10]  /*7490*/  IMAD.MOV.U32 R20, RZ, RZ, RZ ;  /* 0x000000ffff147224 */ /* 0x000fd400078e00ff */
[----:B------:R-:W-:Y:S05]  /*74a0*/  @!P0 BRA `(.L_x_813) ;  /* 0x00000f8000008947 */ /* 0x000fea0003800000 */
[----:B------:R-:W-:-:S04]  /*74b0*/  IMAD.MOV.U32 R2, RZ, RZ, RZ ;  /* 0x000000ffff027224 */ /* 0x000fc800078e00ff */
        /* <DEDUP_REMOVED lines=238> */
[----:B------:R-:W-:Y:S01]  /*83a0*/  IMAD R5, R4, c[0x0][0x280], R5 ;  /* 0x0000a00004057a24 */ /* 0x000fe200078e0205 */
[----:B------:R-:W-:-:S03]  /*83b0*/  @P0 IADD3 R6, -R2, RZ, RZ ;  /* 0x000000ff02060210 */ /* 0x000fc60007ffe1ff */
[C---:B------:R-:W-:Y:S02]  /*83c0*/  IMAD R18, R5.reuse, c[0x0][0x3ac], R18 ;  /* 0x0000eb0005127a24 */ /* 0x040fe400078e0212 */
[----:B------:R-:W-:Y:S02]  /*83d0*/  @P0 IMAD R7, R6, c[0x0][0x28c], R7 ;  /* 0x0000a30006070a24 */ /* 0x000fe400078e0207 */
[C---:B------:R-:W-:Y:S02]  /*83e0*/  IMAD R20, R5.reuse, c[0x0][0x3b0], R20 ;  /* 0x0000ec0005147a24 */ /* 0x040fe400078e0214 */
[----:B------:R-:W-:Y:S02]  /*83f0*/  IMAD R0, R5, c[0x0][0x3b4], R0 ;  /* 0x0000ed0005007a24 */ /* 0x000fe400078e0200 */
[C---:B------:R-:W-:Y:S02]  /*8400*/  @P0 IMAD R18, R7.reuse, c[0x0][0x3b8], R18 ;  /* 0x0000ee0007120a24 */ /* 0x040fe400078e0212 */
[----:B------:R-:W-:-:S02]  /*8410*/  @P0 IMAD R20, R7, c[0x0][0x3bc], R20 ;  /* 0x0000ef0007140a24 */ /* 0x000fc400078e0214 */
[----:B------:R-:W-:-:S05]  /*8420*/  @P0 IMAD R0, R7, c[0x0][0x3c0], R0 ;  /* 0x0000f00007000a24 */ /* 0x000fca00078e0200 */
.L_x_813:
        /* <DEDUP_REMOVED lines=18> */
[----:B0-----:R-:W-:Y:S05]  /*8550*/  CALL.REL.NOINC `($__internal_6_$__cuda_sm20_div_s64) ;  /* 0x0000af9000007944 */ /* 0x001fea0003c00000 */
[----:B------:R-:W-:Y:S01]  /*8560*/  IMAD.MOV.U32 R4, RZ, RZ, R2 ;  /* 0x000000ffff047224 */ /* 0x000fe200078e0002 */
[----:B------:R-:W-:Y:S05]  /*8570*/  BRA `(.L_x_815) ;  /* 0x0000013000007947 */ /* 0x000fea0003800000 */
.L_x_816:
[----:B------:R-:W1:Y:S01]  /*8580*/  I2F.U32.RP R2, c[0x0][0x3e8] ;  /* 0x0000fa0000027b06 */ /* 0x000e620000209000 */
[----:B------:R-:W-:Y:S01]  /*8590*/  IMAD.MOV.U32 R4, RZ, RZ, RZ ;  /* 0x000000ffff047224 */ /* 0x000fe200078e00ff */
[----:B------:R-:W-:-:S06]  /*85a0*/  ISETP.NE.U32.AND P2, PT, RZ, c[0x0][0x3e8], PT ;  /* 0x0000fa00ff007a0c */ /* 0x000fcc0003f45070 */
[----:B-1----:R-:W1:Y:S02]  /*85b0*/  MUFU.RCP R2, R2 ;  /* 0x0000000200027308 */ /* 0x002e640000001000 */
[----:B-1----:R-:W-:-:S06]  /*85c0*/  IADD3 R5, R2, 0xffffffe, RZ ;  /* 0x0ffffffe02057810 */ /* 0x002fcc0007ffe0ff */
[----:B------:R-:W1:Y:S02]  /*85d0*/  F2I.FTZ.U32.TRUNC.NTZ R5, R5 ;  /* 0x0000000500057305 */ /* 0x000e64000021f000 */
[----:B01----:R-:W-:-:S05]  /*85e0*/  IADD3 R7, RZ, -R5, RZ ;  /* 0x80000005ff077210 */ /* 0x003fca0007ffe0ff */
        /* <DEDUP_REMOVED lines=12> */
.L_x_815:
[----:B------:R-:W-:Y:S05]  /*86b0*/  BSYNC B2 ;  /* 0x0000000000027941 */ /* 0x000fea0003800000 */
.L_x_814:
[----:B0-----:R-:W-:Y:S01]  /*86c0*/  IMAD R9, R5, c[0x0][0x3e8], RZ ;  /* 0x0000fa0005097a24 */ /* 0x001fe200078e02ff */
        /* <DEDUP_REMOVED lines=21> */
[----:B------:R-:W-:Y:S05]  /*8820*/  CALL.REL.NOINC `($__internal_6_$__cuda_sm20_div_s64) ;  /* 0x0000acc000007944 */ /* 0x000fea0003c00000 */
[----:B------:R-:W-:Y:S01]  /*8830*/  IMAD.MOV.U32 R4, RZ, RZ, R2 ;  /* 0x000000ffff047224 */ /* 0x000fe200078e0002 */
[----:B------:R-:W-:Y:S05]  /*8840*/  BRA `(.L_x_819) ;  /* 0x0000013000007947 */ /* 0x000fea0003800000 */
.L_x_818:
        /* <DEDUP_REMOVED lines=19> */
.L_x_819:
[----:B------:R-:W-:Y:S05]  /*8980*/  BSYNC B2 ;  /* 0x0000000000027941 */ /* 0x000fea0003800000 */
.L_x_817:
        /* <DEDUP_REMOVED lines=36> */
[----:B------:R-:W-:Y:S01]  /*8bd0*/  MOV R8, R6 ;  /* 0x0000000600087202 */ /* 0x000fe20000000f00 */
[----:B------:R-:W-:-:S04]  /*8be0*/  IMAD R9, R9, c[0x0][0x3ec], R2 ;  /* 0x0000fb0009097a24 */ /* 0x000fc800078e0202 */
[----:B------:R-:W-:Y:S02]  /*8bf0*/  IMAD.IADD R2, R11, 0x1, R9 ;  /* 0x000000010b027824 */ /* 0x000fe400078e0209 */
[----:B------:R-:W-:Y:S02]  /*8c00*/  IMAD.IADD R9, R7, 0x1, R13 ;  /* 0x0000000107097824 */ /* 0x000fe400078e020d */
[----:B------:R-:W-:Y:S01]  /*8c10*/  IMAD R11, R2, c[0x0][0x400], RZ ;  /* 0x00010000020b7a24 */ /* 0x000fe200078e02ff */
[----:B------:R-:W-:Y:S01]  /*8c20*/  IADD3 R2, P1, R20, c[0x0][0x3d0], RZ ;  /* 0x0000f40014027a10 */ /* 0x000fe20007f3e0ff */
[----:B------:R-:W-:-:S04]  /*8c30*/  IMAD.WIDE.U32 R12, R10, c[0x0][0x400], R8 ;  /* 0x000100000a0c7a25 */ /* 0x000fc800078e0008 */
[----:B------:R-:W-:Y:S02]  /*8c40*/  IMAD R11, R10, c[0x0][0x404], R11 ;  /* 0x000101000a0b7a24 */ /* 0x000fe400078e020b */
[----:B------:R-:W-:Y:S01]  /*8c50*/  IMAD.X R10, RZ, RZ, c[0x0][0x3d4], P1 ;  /* 0x0000f500ff0a7624 */ /* 0x000fe200008e06ff */
[----:B------:R-:W-:Y:S01]  /*8c60*/  LEA R14, P1, R12, R2, 0x3 ;  /* 0x000000020c0e7211 */ /* 0x000fe200078218ff */
[----:B------:R-:W-:-:S05]  /*8c70*/  IMAD.IADD R11, R13, 0x1, R11 ;  /* 0x000000010d0b7824 */ /* 0x000fca00078e020b */
[----:B------:R-:W-:-:S05]  /*8c80*/  LEA.HI.X R15, R12, R10, R11, 0x3, P1 ;  /* 0x0000000a0c0f7211 */ /* 0x000fca00008f1c0b */
[----:B------:R-:W2:Y:S01]  /*8c90*/  LDG.E.64.CONSTANT R12, [R14.64] ;  /* 0x0000000a0e0c7981 */ /* 0x000ea2000c1e9b00 */
[----:B------:R-:W-:Y:S02]  /*8ca0*/  ISETP.NE.U32.AND P1, PT, R24, 0x1, PT ;  /* 0x000000011800780c */ /* 0x000fe40003f25070 */
[----:B------:R-:W-:Y:S02]  /*8cb0*/  IADD3 R11, P2, R21, 0x1, RZ ;  /* 0x00000001150b7810 */ /* 0x000fe40007f5e0ff */
[----:B------:R-:W-:Y:S02]  /*8cc0*/  ISETP.NE.AND.EX P1, PT, RZ, RZ, PT, P1 ;  /* 0x000000ffff00720c */ /* 0x000fe40003f25310 */
[----:B------:R-:W-:Y:S01]  /*8cd0*/  IADD3.X R23, RZ, R22, RZ, P2, !PT ;  /* 0x00000016ff177210 */ /* 0x000fe200017fe4ff */
[----:B--2--5:R0:W1:-:S10]  /*8ce0*/  DADD R4, R4, R12 ;  /* 0x0000000004047229 */ /* 0x024054000000000c */
[----:B------:R-:W-:Y:S05]  /*8cf0*/  @!P1 BRA `(.L_x_823) ;  /* 0x0000023000009947 */ /* 0x000fea0003800000 */
[----:B------:R-:W-:Y:S01]  /*8d00*/  ISETP.NE.U32.AND P1, PT, R24, 0x2, PT ;  /* 0x000000021800780c */ /* 0x000fe20003f25070 */
[----:B------:R-:W-:Y:S01]  /*8d10*/  IMAD R8, R22, c[0x0][0x3e8], RZ ;  /* 0x0000fa0016087a24 */ /* 0x000fe200078e02ff */
[----:B------:R-:W-:Y:S01]  /*8d20*/  IADD3 R6, P5, R6, c[0x0][0x3f8], RZ ;  /* 0x0000fe0006067a10 */ /* 0x000fe20007fbe0ff */
[----:B0-----:R-:W-:Y:S01]  /*8d30*/  IMAD.MOV.U32 R12, RZ, RZ, c[0x0][0x3e8] ;  /* 0x0000fa00ff0c7624 */ /* 0x001fe200078e00ff */
[----:B------:R-:W-:Y:S01]  /*8d40*/  ISETP.NE.AND.EX P1, PT, RZ, RZ, PT, P1 ;  /* 0x000000ffff00720c */ /* 0x000fe20003f25310 */
[----:B------:R-:W-:Y:S02]  /*8d50*/  IMAD R7, R21, c[0x0][0x3ec], R8 ;  /* 0x0000fb0015077a24 */ /* 0x000fe400078e0208 */
        /* <DEDUP_REMOVED lines=17> */
[----:B------:R-:W-:Y:S02]  /*8e70*/  IMAD.IADD R11, R7, 0x1, R11 ;  /* 0x00000001070b7824 */ /* 0x000fe400078e020b */
[----:B------:R-:W-:-:S03]  /*8e80*/  @P1 IMAD.IADD R7, R9, 0x1, R13 ;  /* 0x0000000109071824 */ /* 0x000fc600078e020d */
[-C--:B------:R-:W-:Y:S02]  /*8e90*/  LEA.HI.X R13, R6, R10.reuse, R11, 0x3, P2 ;  /* 0x0000000a060d7211 */ /* 0x080fe400010f1c0b */
[----:B------:R-:W-:-:S03]  /*8ea0*/  @P1 LEA.HI.X R15, R8, R10, R7, 0x3, P3 ;  /* 0x0000000a080f1211 */ /* 0x000fc600018f1c07 */
[----:B------:R-:W2:Y:S04]  /*8eb0*/  LDG.E.64.CONSTANT R6, [R12.64] ;  /* 0x0000000a0c067981 */ /* 0x000ea8000c1e9b00 */
[----:B------:R-:W3:Y:S01]  /*8ec0*/  @P1 LDG.E.64.CONSTANT R8, [R14.64] ;  /* 0x0000000a0e081981 */ /* 0x000ee2000c1e9b00 */
[C---:B------:R-:W-:Y:S02]  /*8ed0*/  IADD3 R11, P2, R21.reuse, 0x2, RZ ;  /* 0x00000002150b7810 */ /* 0x040fe40007f5e0ff */
[----:B------:R-:W-:Y:S02]  /*8ee0*/  @P1 IADD3 R11, P3, R21, 0x3, RZ ;  /* 0x00000003150b1810 */ /* 0x000fe40007f7e0ff */
[----:B------:R-:W-:-:S03]  /*8ef0*/  IADD3.X R23, RZ, R22, RZ, P2, !PT ;  /* 0x00000016ff177210 */ /* 0x000fc600017fe4ff */
[----:B------:R-:W-:Y:S01]  /*8f00*/  @P1 IMAD.X R23, RZ, RZ, R22, P3 ;  /* 0x000000ffff171224 */ /* 0x000fe200018e0616 */
[----:B-12---:R-:W3:-:S06]  /*8f10*/  DADD R4, R4, R6 ;  /* 0x0000000004047229 */ /* 0x006ecc0000000006 */
[----:B---3--:R0:W1:-:S06]  /*8f20*/  @P1 DADD R4, R4, R8 ;  /* 0x0000000004041229 */ /* 0x00804c0000000008 */
.L_x_823:
[----:B0-----:R-:W-:Y:S05]  /*8f30*/  BSYNC B3 ;  /* 0x0000000000037941 */ /* 0x001fea0003800000 */
.L_x_822:
        /* <DEDUP_REMOVED lines=26> */
[----:B------:R-:W-:-:S04]  /*90e0*/  IMAD.WIDE.U32 R16, R16, c[0x0][0x400], RZ ;  /* 0x0001000010107a25 */ /* 0x000fc800078e00ff */
[----:B------:R-:W-:Y:S01]  /*90f0*/  IMAD.X R8, R37, 0x1, ~R2, P2 ;  /* 0x0000000125087824 */ /* 0x000fe200010e0e02 */
[----:B------:R-:W-:Y:S01]  /*9100*/  SHF.L.U32 R9, R16, 0x3, RZ ;  /* 0x0000000310097819 */ /* 0x000fe200000006ff */
[----:B------:R-:W-:Y:S01]  /*9110*/  IMAD.WIDE.U32 R6, R11, c[0x0][0x3f8], RZ ;  /* 0x0000fe000b067a25 */ /* 0x000fe200078e00ff */
[----:B------:R-:W-:Y:S02]  /*9120*/  IADD3 R17, R17, R15, RZ ;  /* 0x0000000f11117210 */ /* 0x000fe40007ffe0ff */
[----:B------:R-:W-:Y:S01]  /*9130*/  ISETP.GT.AND.EX P1, PT, R8, RZ, PT, P1 ;  /* 0x000000ff0800720c */ /* 0x000fe20003f24310 */
[----:B------:R-:W-:Y:S01]  /*9140*/  IMAD.IADD R7, R7, 0x1, R13 ;  /* 0x0000000107077824 */ /* 0x000fe200078e020d */
[----:B------:R-:W-:Y:S02]  /*9150*/  MOV R8, 0x3 ;  /* 0x0000000300087802 */ /* 0x000fe40000000f00 */
[----:B------:R-:W-:Y:S02]  /*9160*/  LEA R9, P0, R6, R9, 0x3 ;  /* 0x0000000906097211 */ /* 0x000fe400078018ff */
[----:B------:R-:W-:-:S02]  /*9170*/  SHF.L.U64.HI R17, R16, 0x3, R17 ;  /* 0x0000000310117819 */ /* 0x000fc40000010211 */
[C---:B------:R-:W-:Y:S02]  /*9180*/  SHF.L.U64.HI R8, R47.reuse, R8, c[0x0][0x3fc] ;  /* 0x0000ff002f087619 */ /* 0x040fe40000010208 */
[----:B------:R-:W-:Y:S02]  /*9190*/  LEA R47, P4, R47, -UR6, 0x3 ;  /* 0x800000062f2f7c11 */ /* 0x000fe4000f8818ff */
[----:B------:R-:W-:Y:S02]  /*91a0*/  IADD3 R14, P2, P3, R9, c[0x0][0x3d0], R20 ;  /* 0x0000f400090e7a10 */ /* 0x000fe40007b5e014 */
        /* <DEDUP_REMOVED lines=8> */
.L_x_828:
[----:B------:R-:W-:Y:S01]  /*9230*/  MOV R38, R14 ;  /* 0x0000000e00267202 */ /* 0x000fe20000000f00 */
[----:B------:R-:W-:Y:S01]  /*9240*/  IMAD.MOV.U32 R39, RZ, RZ, R15 ;  /* 0x000000ffff277224 */ /* 0x000fe200078e000f */
[----:B0-----:R-:W-:-:S04]  /*9250*/  IADD3 R6, P1, R14, R47, RZ ;  /* 0x0000002f0e067210 */ /* 0x001fc80007f3e0ff */
[----:B------:R-:W-:Y:S01]  /*9260*/  IADD3.X R7, R15, R49, RZ, P1, !PT ;  /* 0x000000310f077210 */ /* 0x000fe20000ffe4ff */
[----:B------:R-:W2:Y:S01]  /*9270*/  LDG.E.64.CONSTANT R38, [R38.64] ;  /* 0x0000000a26267981 */ /* 0x000ea2000c1e9b00 */
[----:B------:R-:W-:-:S05]  /*9280*/  IADD3 R8, P1, R6, R47, RZ ;  /* 0x0000002f06087210 */ /* 0x000fca0007f3e0ff */
[--C-:B------:R-:W-:Y:S01]  /*9290*/  IMAD.X R9, R7, 0x1, R49.reuse, P1 ;  /* 0x0000000107097824 */ /* 0x100fe200008e0631 */
[----:B------:R-:W-:Y:S01]  /*92a0*/  IADD3 R10, P1, R8, R47, RZ ;  /* 0x0000002f080a7210 */ /* 0x000fe20007f3e0ff */
[----:B------:R-:W3:Y:S03]  /*92b0*/  LDG.E.64.CONSTANT R6, [R6.64] ;  /* 0x0000000a06067981 */ /* 0x000ee6000c1e9b00 */
[----:B------:R-:W-:Y:S02]  /*92c0*/  IADD3.X R11, R9, R49, RZ, P1, !PT ;  /* 0x00000031090b7210 */ /* 0x000fe40000ffe4ff */
        /* <DEDUP_REMOVED lines=32> */
[----:B------:R-:W-:Y:S01]  /*94d0*/  IMAD.X R41, R33, 0x1, R49, P1 ;  /* 0x0000000121297824 */ /* 0x000fe200008e0631 */
[----:B------:R-:W-:Y:S01]  /*94e0*/  IADD3 R34, P1, R40, R47, RZ ;  /* 0x0000002f28227210 */ /* 0x000fe20007f3e0ff */
[----:B------:R-:W4:Y:S03]  /*94f0*/  LDG.E.64.CONSTANT R32, [R32.64] ;  /* 0x0000000a20207981 */ /* 0x000f26000c1e9b00 */
[----:B------:R-:W-:Y:S02]  /*9500*/  IADD3.X R35, R41, R49, RZ, P1, !PT ;  /* 0x0000003129237210 */ /* 0x000fe40000ffe4ff */
        /* <DEDUP_REMOVED lines=25> */
.L_x_827:
[----:B------:R-:W-:Y:S05]  /*96a0*/  BSYNC B4 ;  /* 0x0000000000047941 */ /* 0x000fea0003800000 */
.L_x_826:
[----:B0-----:R-:W-:Y:S01]  /*96b0*/  IADD3 R6, P2, -R45, R0, RZ ;  /* 0x000000002d067210 */ /* 0x001fe20007f5e1ff */
[----:B------:R-:W-:Y:S03]  /*96c0*/  BSSY B4, `(.L_x_829) ;  /* 0x000002a000047945 */ /* 0x000fe60003800000 */
[----:B------:R-:W-:Y:S01]  /*96d0*/  ISETP.GT.U32.AND P1, PT, R6, 0x4, PT ;  /* 0x000000040600780c */ /* 0x000fe20003f24070 */
[----:B------:R-:W-:-:S05]  /*96e0*/  IMAD.X R6, R37, 0x1, ~R2, P2 ;  /* 0x0000000125067824 */ /* 0x000fca00010e0e02 */
[----:B------:R-:W-:-:S13]  /*96f0*/  ISETP.GT.AND.EX P1, PT, R6, RZ, PT, P1 ;  /* 0x000000ff0600720c */ /* 0x000fda0003f24310 */
[----:B------:R-:W-:Y:S05]  /*9700*/  @!P1 BRA `(.L_x_830) ;  /* 0x0000025000009947 */ /* 0x000fea0003800000 */
[----:B------:R-:W-:Y:S01]  /*9710*/  MOV R8, R14 ;  /* 0x0000000e00087202 */ /* 0x000fe20000000f00 */
[----:B------:R-:W-:Y:S01]  /*9720*/  IMAD.MOV.U32 R9, RZ, RZ, R15 ;  /* 0x000000ffff097224 */ /* 0x000fe200078e000f */
[----:B------:R-:W-:-:S04]  /*9730*/  IADD3 R10, P0, R14, R47, RZ ;  /* 0x0000002f0e0a7210 */ /* 0x000fc80007f1e0ff */
        /* <DEDUP_REMOVED lines=21> */
[----:B------:R-:W-:-:S02]  /*9890*/  IADD3 R45, P2, R45, 0x8, RZ ;  /* 0x000000082d2d7810 */ /* 0x000fc40007f5e0ff */
        /* <DEDUP_REMOVED lines=12> */
.L_x_830:
[----:B------:R-:W-:Y:S05]  /*9960*/  BSYNC B4 ;  /* 0x0000000000047941 */ /* 0x000fea0003800000 */
.L_x_829:
[----:B------:R-:W-:-:S04]  /*9970*/  ISETP.LT.U32.AND P1, PT, R45, R0, PT ;  /* 0x000000002d00720c */ /* 0x000fc80003f21070 */
[----:B------:R-:W-:-:S13]  /*9980*/  ISETP.LT.OR.EX P0, PT, R2, R37, P0, P1 ;  /* 0x000000250200720c */ /* 0x000fda0000701710 */
[----:B------:R-:W-:Y:S05]  /*9990*/  @!P0 BRA `(.L_x_825) ;  /* 0x000000e000008947 */ /* 0x000fea0003800000 */
[-C--:B0-----:R-:W-:Y:S01]  /*99a0*/  IADD3 R8, P0, R14, R47.reuse, RZ ;  /* 0x0000002f0e087210 */ /* 0x081fe20007f1e0ff */
[----:B------:R-:W2:Y:S04]  /*99b0*/  LDG.E.64.CONSTANT R6, [R14.64] ;  /* 0x0000000a0e067981 */ /* 0x000ea8000c1e9b00 */
[----:B------:R-:W-:Y:S01]  /*99c0*/  IMAD.X R9, R15, 0x1, R49, P0 ;  /* 0x000000010f097824 */ /* 0x000fe200000e0631 */
[----:B------:R-:W-:-:S04]  /*99d0*/  IADD3 R10, P0, R8, R47, RZ ;  /* 0x0000002f080a7210 */ /* 0x000fc80007f1e0ff */
[----:B------:R-:W-:Y:S02]  /*99e0*/  IADD3.X R11, R9, R49, RZ, P0, !PT ;  /* 0x00000031090b7210 */ /* 0x000fe400007fe4ff */
        /* <DEDUP_REMOVED lines=9> */
.L_x_825:
[----:B------:R-:W-:Y:S05]  /*9a80*/  BSYNC B3 ;  /* 0x0000000000037941 */ /* 0x000fea0003800000 */
.L_x_824:
[----:B-1---5:R1:W-:Y:S02]  /*9a90*/  STG.E.64 [R18.64], R4 ;  /* 0x0000000412007986 */ /* 0x0223e4000c101b0a */
.L_x_821:
[----:B------:R-:W-:Y:S05]  /*9aa0*/  BSYNC B2 ;  /* 0x0000000000027941 */ /* 0x000fea0003800000 */
.L_x_820:
[----:B------:R-:W-:-:S04]  /*9ab0*/  IADD3 R3, R3, 0x80, RZ ;  /* 0x0000008003037810 */ /* 0x000fc80007ffe0ff */
.L_x_793:
[----:B------:R-:W-:-:S13]  /*9ac0*/  ISETP.GE.AND P0, PT, R3, c[0x0][0x160], PT ;  /* 0x0000580003007a0c */ /* 0x000fda0003f06270 */
[----:B------:R-:W-:Y:S05]  /*9ad0*/  @P0 BRA `(.L_x_831) ;  /* 0x00004cf000000947 */ /* 0x000fea0003800000 */
[----:B------:R-:W-:Y:S01]  /*9ae0*/  ISETP.NE.AND P0, PT, RZ, c[0x0][0x168], PT ;  /* 0x00005a00ff007a0c */ /* 0x000fe20003f05270 */
[----:B-1----:R-:W-:Y:S01]  /*9af0*/  HFMA2.MMA R18, -RZ, RZ, 0, 0 ;  /* 0x00000000ff127435 */ /* 0x002fe200000001ff */
        /* <DEDUP_REMOVED lines=251> */
.L_x_832:
        /* <DEDUP_REMOVED lines=19> */
[----:B------:R-:W-:Y:S01]  /*abe0*/  MOV R4, R2 ;  /* 0x0000000200047202 */ /* 0x000fe20000000f00 */
[----:B------:R-:W-:Y:S05]  /*abf0*/  BRA `(.L_x_834) ;  /* 0x0000013000007947 */ /* 0x000fea0003800000 */
.L_x_835:
        /* <DEDUP_REMOVED lines=19> */
.L_x_834:
[----:B------:R-:W-:Y:S05]  /*ad30*/  BSYNC B2 ;  /* 0x0000000000027941 */ /* 0x000fea0003800000 */
.L_x_833:
        /* <DEDUP_REMOVED lines=22> */
[----:B------:R-:W-:Y:S05]  /*aea0*/  CALL.REL.NOINC `($__internal_6_$__cuda_sm20_div_s64) ;  /* 0x0000864000007944 */ /* 0x000fea0003c00000 */
[----:B------:R-:W-:Y:S01]  /*aeb0*/  IMAD.MOV.U32 R4, RZ, RZ, R2 ;  /* 0x000000ffff047224 */ /* 0x000fe200078e0002 */
[----:B------:R-:W-:Y:S05]  /*aec0*/  BRA `(.L_x_838) ;  /* 0x0000013000007947 */ /* 0x000fea0003800000 */
.L_x_837:
        /* <DEDUP_REMOVED lines=19> */
.L_x_838:
[----:B------:R-:W-:Y:S05]  /*b000*/  BSYNC B2 ;  /* 0x0000000000027941 */ /* 0x000fea0003800000 */
.L_x_836:
        /* <DEDUP_REMOVED lines=35> */
[----:B------:R-:W-:Y:S01]  /*b240*/  IMAD R13, R21, c[0x0][0x3fc], R8 ;  /* 0x0000ff00150d7a24 */ /* 0x000fe200078e0208 */
[----:B------:R-:W-:Y:S01]  /*b250*/  MOV R8, R6 ;  /* 0x0000000600087202 */ /* 0x000fe20000000f00 */
        /* <DEDUP_REMOVED lines=53> */
.L_x_842:
[----:B0-----:R-:W-:Y:S05]  /*b5b0*/  BSYNC B3 ;  /* 0x0000000000037941 */ /* 0x001fea0003800000 */
.L_x_841:
        /* <DEDUP_REMOVED lines=24> */
[----:B------:R-:W-:Y:S01]  /*b740*/  IMAD R13, R11, c[0x0][0x3fc], R2 ;  /* 0x0000ff000b0d7a24 */ /* 0x000fe200078e0202 */
[----:B------:R-:W-:Y:S01]  /*b750*/  IADD3.X R2, R23, -0x1, RZ, P0, !PT ;  /* 0xffffffff17027810 */ /* 0x000fe200007fe4ff */
[----:B------:R-:W-:-:S03]  /*b760*/  IMAD.WIDE.U32 R16, R16, c[0x0][0x400], RZ ;  /* 0x0001000010107a25 */ /* 0x000fc600078e00ff */
[----:B------:R-:W-:Y:S01]  /*b770*/  IADD3.X R8, ~R2, R37, RZ, P2, !PT ;  /* 0x0000002502087210 */ /* 0x000fe200017fe5ff */
[----:B------:R-:W-:-:S03]  /*b780*/  IMAD.WIDE.U32 R6, R11, c[0x0][0x3f8], RZ ;  /* 0x0000fe000b067a25 */ /* 0x000fc600078e00ff */
[----:B------:R-:W-:Y:S01]  /*b790*/  ISETP.GT.AND.EX P1, PT, R8, RZ, PT, P1 ;  /* 0x000000ff0800720c */ /* 0x000fe20003f24310 */
[----:B------:R-:W-:Y:S01]  /*b7a0*/  IMAD.SHL.U32 R9, R16, 0x8, RZ ;  /* 0x0000000810097824 */ /* 0x000fe200078e00ff */
[----:B------:R-:W-:Y:S01]  /*b7b0*/  IADD3 R7, R7, R13, RZ ;  /* 0x0000000d07077210 */ /* 0x000fe20007ffe0ff */
[----:B------:R-:W-:Y:S02]  /*b7c0*/  IMAD.IADD R17, R17, 0x1, R15 ;  /* 0x0000000111117824 */ /* 0x000fe400078e020f */
[----:B------:R-:W-:Y:S01]  /*b7d0*/  IMAD.MOV.U32 R8, RZ, RZ, 0x3 ;  /* 0x00000003ff087424 */ /* 0x000fe200078e00ff */
        /* <DEDUP_REMOVED lines=13> */
.L_x_847:
[----:B------:R-:W-:Y:S01]  /*b8b0*/  IMAD.MOV.U32 R38, RZ, RZ, R14 ;  /* 0x000000ffff267224 */ /* 0x000fe200078e000e */
[----:B------:R-:W-:Y:S02]  /*b8c0*/  MOV R39, R15 ;  /* 0x0000000f00277202 */ /* 0x000fe40000000f00 */
[----:B0-----:R-:W-:-:S04]  /*b8d0*/  IADD3 R6, P1, R14, R47, RZ ;  /* 0x0000002f0e067210 */ /* 0x001fc80007f3e0ff */
[----:B------:R-:W2:Y:S01]  /*b8e0*/  LDG.E.64.CONSTANT R38, [R38.64] ;  /* 0x0000000a26267981 */ /* 0x000ea2000c1e9b00 */
[----:B------:R-:W-:Y:S01]  /*b8f0*/  IMAD.X R7, R15, 0x1, R49, P1 ;  /* 0x000000010f077824 */ /* 0x000fe200008e0631 */
[----:B------:R-:W-:-:S04]  /*b900*/  IADD3 R8, P1, R6, R47, RZ ;  /* 0x0000002f06087210 */ /* 0x000fc80007f3e0ff */
[----:B------:R-:W-:Y:S02]  /*b910*/  IADD3.X R9, R7, R49, RZ, P1, !PT ;  /* 0x0000003107097210 */ /* 0x000fe40000ffe4ff */
[-C--:B------:R-:W-:Y:S01]  /*b920*/  IADD3 R10, P1, R8, R47.reuse, RZ ;  /* 0x0000002f080a7210 */ /* 0x080fe20007f3e0ff */
[----:B------:R-:W3:Y:S04]  /*b930*/  LDG.E.64.CONSTANT R6, [R6.64] ;  /* 0x0000000a06067981 */ /* 0x000ee8000c1e9b00 */
        /* <DEDUP_REMOVED lines=34> */
[----:B------:R-:W4:Y:S01]  /*bb60*/  LDG.E.64.CONSTANT R32, [R32.64] ;  /* 0x0000000a20207981 */ /* 0x000f22000c1e9b00 */
[----:B------:R-:W-:-:S05]  /*bb70*/  IADD3 R34, P1, R40, R47, RZ ;  /* 0x0000002f28227210 */ /* 0x000fca0007f3e0ff */
[----:B------:R-:W-:Y:S02]  /*bb80*/  IMAD.X R35, R41, 0x1, R49, P1 ;  /* 0x0000000129237824 */ /* 0x000fe400008e0631 */
[----:B------:R-:W4:Y:S04]  /*bb90*/  LDG.E.64.CONSTANT R40, [R40.64] ;  /* 0x0000000a28287981 */ /* 0x000f28000c1e9b00 */
[----:B------:R-:W4:Y:S01]  /*bba0*/  LDG.E.64.CONSTANT R42, [R34.64] ;  /* 0x0000000a222a7981 */ /* 0x000f22000c1e9b00 */
[----:B------:R-:W-:-:S04]  /*bbb0*/  IADD3 R45, P1, R45, 0x10, RZ ;  /* 0x000000102d2d7810 */ /* 0x000fc80007f3e0ff */
[----:B------:R-:W-:Y:S02]  /*bbc0*/  IADD3.X R2, RZ, R2, RZ, P1, !PT ;  /* 0x00000002ff027210 */ /* 0x000fe40000ffe4ff */
[----:B------:R-:W-:-:S04]  /*bbd0*/  ISETP.GE.U32.AND P1, PT, R45, R36, PT ;  /* 0x000000242d00720c */ /* 0x000fc80003f26070 */
[----:B------:R-:W-:Y:S01]  /*bbe0*/  ISETP.GE.AND.EX P1, PT, R2, R51, PT, P1 ;  /* 0x000000330200720c */ /* 0x000fe20003f26310 */
[----:B-12--5:R-:W3:-:S06]  /*bbf0*/  DADD R38, R38, R4 ;  /* 0x0000000026267229 */ /* 0x026ecc0000000004 */
[----:B---3--:R-:W4:-:S06]  /*bc00*/  DADD R6, R38, R6 ;  /* 0x0000000026067229 */ /* 0x008f0c0000000006 */
[----:B----4-:R-:W0:-:S06]  /*bc10*/  DADD R6, R6, R8 ;  /* 0x0000000006067229 */ /* 0x010e0c0000000008 */
        /* <DEDUP_REMOVED lines=10> */
[----:B0-----:R-:W0:Y:S01]  /*bcc0*/  DADD R6, R6, R32 ;  /* 0x0000000006067229 */ /* 0x001e220000000020 */
[----:B------:R-:W-:-:S05]  /*bcd0*/  IADD3 R14, P2, R34, R47, RZ ;  /* 0x0000002f220e7210 */ /* 0x000fca0007f5e0ff */
[----:B0-----:R-:W0:Y:S01]  /*bce0*/  DADD R6, R6, R40 ;  /* 0x0000000006067229 */ /* 0x001e220000000028 */
[----:B------:R-:W-:-:S05]  /*bcf0*/  IMAD.X R15, R35, 0x1, R49, P2 ;  /* 0x00000001230f7824 */ /* 0x000fca00010e0631 */
[----:B0-----:R0:W1:Y:S01]  /*bd00*/  DADD R4, R6, R42 ;  /* 0x0000000006047229 */ /* 0x001062000000002a */
[----:B------:R-:W-:Y:S05]  /*bd10*/  @!P1 BRA `(.L_x_847) ;  /* 0xfffffb9000009947 */ /* 0x000fea000383ffff */
.L_x_846:
[----:B------:R-:W-:Y:S05]  /*bd20*/  BSYNC B4 ;  /* 0x0000000000047941 */ /* 0x000fea0003800000 */
.L_x_845:
[----:B0-----:R-:W-:Y:S01]  /*bd30*/  IADD3 R6, P2, -R45, R0, RZ ;  /* 0x000000002d067210 */ /* 0x001fe20007f5e1ff */
[----:B------:R-:W-:Y:S03]  /*bd40*/  BSSY B4, `(.L_x_848) ;  /* 0x000002a000047945 */ /* 0x000fe60003800000 */
[----:B------:R-:W-:Y:S02]  /*bd50*/  ISETP.GT.U32.AND P1, PT, R6, 0x4, PT ;  /* 0x000000040600780c */ /* 0x000fe40003f24070 */
[----:B------:R-:W-:-:S04]  /*bd60*/  IADD3.X R6, ~R2, R37, RZ, P2, !PT ;  /* 0x0000002502067210 */ /* 0x000fc800017fe5ff */
[----:B------:R-:W-:-:S13]  /*bd70*/  ISETP.GT.AND.EX P1, PT, R6, RZ, PT, P1 ;  /* 0x000000ff0600720c */ /* 0x000fda0003f24310 */
[----:B------:R-:W-:Y:S05]  /*bd80*/  @!P1 BRA `(.L_x_849) ;  /* 0x0000025000009947 */ /* 0x000fea0003800000 */
[----:B------:R-:W-:Y:S01]  /*bd90*/  IMAD.MOV.U32 R8, RZ, RZ, R14 ;  /* 0x000000ffff087224 */ /* 0x000fe200078e000e */
[----:B------:R-:W-:Y:S02]  /*bda0*/  MOV R9, R15 ;  /* 0x0000000f00097202 */ /* 0x000fe40000000f00 */
[----:B------:R-:W-:-:S04]  /*bdb0*/  IADD3 R10, P0, R14, R47, RZ ;  /* 0x0000002f0e0a7210 */ /* 0x000fc80007f1e0ff */
        /* <DEDUP_REMOVED lines=21> */
[----:B------:R-:W-:Y:S02]  /*bf10*/  IADD3 R45, P2, R45, 0x8, RZ ;  /* 0x000000082d2d7810 */ /* 0x000fe40007f5e0ff */
[----:B------:R-:W-:Y:S02]  /*bf20*/  PLOP3.LUT P0, PT, PT, PT, PT, 0x8, 0x0 ;  /* 0x000000000000781c */ /* 0x000fe40003f0e170 */
[----:B------:R-:W-:Y:S01]  /*bf30*/  IADD3.X R2, RZ, R2, RZ, P2, !PT ;  /* 0x00000002ff027210 */ /* 0x000fe200017fe4ff */
[----:B-12--5:R-:W3:-:S06]  /*bf40*/  DADD R8, R4, R8 ;  /* 0x0000000004087229 */ /* 0x026ecc0000000008 */
[----:B---3--:R-:W4:-:S06]  /*bf50*/  DADD R8, R8, R10 ;  /* 0x0000000008087229 */ /* 0x008f0c000000000a */
[----:B----4-:R-:W0:-:S06]  /*bf60*/  DADD R8, R8, R12 ;  /* 0x0000000008087229 */ /* 0x010e0c000000000c */
[----:B0-----:R-:W0:-:S06]  /*bf70*/  DADD R8, R8, R14 ;  /* 0x0000000008087229 */ /* 0x001e0c000000000e */
[----:B0-----:R-:W0:-:S06]  /*bf80*/  DADD R8, R8, R16 ;  /* 0x0000000008087229 */ /* 0x001e0c0000000010 */
[----:B0-----:R-:W0:Y:S01]  /*bf90*/  DADD R8, R8, R20 ;  /* 0x0000000008087229 */ /* 0x001e220000000014 */
[----:B------:R-:W-:-:S05]  /*bfa0*/  IADD3 R14, P1, R6, R47, RZ ;  /* 0x0000002f060e7210 */ /* 0x000fca0007f3e0ff */
[----:B0-----:R-:W0:Y:S01]  /*bfb0*/  DADD R8, R8, R22 ;  /* 0x0000000008087229 */ /* 0x001e220000000016 */
[----:B------:R-:W-:-:S05]  /*bfc0*/  IMAD.X R15, R7, 0x1, R49, P1 ;  /* 0x00000001070f7824 */ /* 0x000fca00008e0631 */
[----:B0-----:R0:W1:-:S06]  /*bfd0*/  DADD R4, R8, R24 ;  /* 0x0000000008047229 */ /* 0x00104c0000000018 */
.L_x_849:
[----:B------:R-:W-:Y:S05]  /*bfe0*/  BSYNC B4 ;  /* 0x0000000000047941 */ /* 0x000fea0003800000 */
.L_x_848:
[----:B------:R-:W-:-:S04]  /*bff0*/  ISETP.LT.U32.AND P1, PT, R45, R0, PT ;  /* 0x000000002d00720c */ /* 0x000fc80003f21070 */
[----:B------:R-:W-:-:S13]  /*c000*/  ISETP.LT.OR.EX P0, PT, R2, R37, P0, P1 ;  /* 0x000000250200720c */ /* 0x000fda0000701710 */
[----:B------:R-:W-:Y:S05]  /*c010*/  @!P0 BRA `(.L_x_844) ;  /* 0x000000e000008947 */ /* 0x000fea0003800000 */
[----:B0-----:R-:W-:Y:S01]  /*c020*/  IADD3 R8, P0, R14, R47, RZ ;  /* 0x0000002f0e087210 */ /* 0x001fe20007f1e0ff */
[----:B------:R-:W2:Y:S03]  /*c030*/  LDG.E.64.CONSTANT R6, [R14.64] ;  /* 0x0000000a0e067981 */ /* 0x000ea6000c1e9b00 */
[----:B------:R-:W-:Y:S02]  /*c040*/  IADD3.X R9, R15, R49, RZ, P0, !PT ;  /* 0x000000310f097210 */ /* 0x000fe400007fe4ff */
        /* <DEDUP_REMOVED lines=11> */
.L_x_844:
[----:B------:R-:W-:Y:S05]  /*c100*/  BSYNC B3 ;  /* 0x0000000000037941 */ /* 0x000fea0003800000 */
.L_x_843:
[----:B-1---5:R1:W-:Y:S02]  /*c110*/  STG.E.64 [R18.64], R4 ;  /* 0x0000000412007986 */ /* 0x0223e4000c101b0a */
.L_x_840:
[----:B------:R-:W-:Y:S05]  /*c120*/  BSYNC B2 ;  /* 0x0000000000027941 */ /* 0x000fea0003800000 */
.L_x_839:
[----:B------:R-:W-:-:S04]  /*c130*/  IADD3 R3, R3, 0x80, RZ ;  /* 0x0000008003037810 */ /* 0x000fc80007ffe0ff */
.L_x_812:
[----:B------:R-:W-:-:S13]  /*c140*/  ISETP.GE.AND P0, PT, R3, c[0x0][0x160], PT ;  /* 0x0000580003007a0c */ /* 0x000fda0003f06270 */
[----:B------:R-:W-:Y:S01]  /*c150*/  @P0 BREAK B0 ;  /* 0x0000000000000942 */ /* 0x000fe20003800000 */
[----:B------:R-:W-:Y:S05]  /*c160*/  @P0 BRA `(.L_x_850) ;  /* 0x00004d0000000947 */ /* 0x000fea0003800000 */
[----:B------:R-:W-:Y:S01]  /*c170*/  ISETP.NE.AND P0, PT, RZ, c[0x0][0x168], PT ;  /* 0x00005a00ff007a0c */ /* 0x000fe20003f05270 */
[----:B------:R-:W-:Y:S01]  /*c180*/  IMAD.MOV.U32 R0, RZ, RZ, RZ ;  /* 0x000000ffff007224 */ /* 0x000fe200078e00ff */
[----:B-1----:R-:W-:Y:S01]  /*c190*/  MOV R20, RZ ;  /* 0x000000ff00147202 */ /* 0x002fe20000000f00 */
        /* <DEDUP_REMOVED lines=250> */
.L_x_851:
        /* <DEDUP_REMOVED lines=21> */
.L_x_854:
        /* <DEDUP_REMOVED lines=19> */
.L_x_853:
[----:B------:R-:W-:Y:S05]  /*d3c0*/  BSYNC B2 ;  /* 0x0000000000027941 */ /* 0x000fea0003800000 */
.L_x_852:
        /* <DEDUP_REMOVED lines=23> */
[----:B------:R-:W-:Y:S01]  /*d540*/  MOV R4, R2 ;  /* 0x0000000200047202 */ /* 0x000fe20000000f00 */
[----:B------:R-:W-:Y:S05]  /*d550*/  BRA `(.L_x_857) ;  /* 0x0000013000007947 */ /* 0x000fea0003800000 */
.L_x_856:
        /* <DEDUP_REMOVED lines=19> */
.L_x_857:
[----:B------:R-:W-:Y:S05]  /*d690*/  BSYNC B2 ;  /* 0x0000000000027941 */ /* 0x000fea0003800000 */
.L_x_855:
        /* <DEDUP_REMOVED lines=90> */
.L_x_861:
[----:B0-----:R-:W-:Y:S05]  /*dc40*/  BSYNC B3 ;  /* 0x0000000000037941 */ /* 0x001fea0003800000 */
.L_x_860:
        /* <DEDUP_REMOVED lines=47> */
.L_x_866:
        /* <DEDUP_REMOVED lines=71> */
.L_x_865:
[----:B------:R-:W-:Y:S05]  /*e3b0*/  BSYNC B4 ;  /* 0x0000000000047941 */ /* 0x000fea0003800000 */
.L_x_864:
        /* <DEDUP_REMOVED lines=43> */
.L_x_868:
[----:B------:R-:W-:Y:S05]  /*e670*/  BSYNC B4 ;  /* 0x0000000000047941 */ /* 0x000fea0003800000 */
.L_x_867:
        /* <DEDUP_REMOVED lines=17> */
.L_x_863:
[----:B------:R-:W-:Y:S05]  /*e790*/  BSYNC B3 ;  /* 0x0000000000037941 */ /* 0x000fea0003800000 */
.L_x_862:
[----:B-1---5:R1:W-:Y:S02]  /*e7a0*/  STG.E.64 [R18.64], R4 ;  /* 0x0000000412007986 */ /* 0x0223e4000c101b0a */
.L_x_859:
[----:B------:R-:W-:Y:S05]  /*e7b0*/  BSYNC B2 ;  /* 0x0000000000027941 */ /* 0x000fea0003800000 */
.L_x_858:
[----:B------:R-:W-:-:S04]  /*e7c0*/  IADD3 R3, R3, 0x80, RZ ;  /* 0x0000008003037810 */ /* 0x000fc80007ffe0ff */
.L_x_831:
[----:B------:R-:W-:-:S13]  /*e7d0*/  ISETP.GE.AND P0, PT, R3, c[0x0][0x160], PT ;  /* 0x0000580003007a0c */ /* 0x000fda0003f06270 */
[----:B------:R-:W-:Y:S01]  /*e7e0*/  @P0 BREAK B0 ;  /* 0x0000000000000942 */ /* 0x000fe20003800000 */
[----:B------:R-:W-:Y:S05]  /*e7f0*/  @P0 BRA `(.L_x_850) ;  /* 0x0000267000000947 */ /* 0x000fea0003800000 */
[----:B------:R-:W-:Y:S05]  /*e800*/  BSYNC B0 ;  /* 0x0000000000007941 */ /* 0x000fea0003800000 */
.L_x_773:
        /* <DEDUP_REMOVED lines=253> */
.L_x_869:
        /* <DEDUP_REMOVED lines=21> */
.L_x_872:
        /* <DEDUP_REMOVED lines=19> */
.L_x_871:
[----:B------:R-:W-:Y:S05]  /*fa60*/  BSYNC B2 ;  /* 0x0000000000027941 */ /* 0x000fea0003800000 */
.L_x_870:
        /* <DEDUP_REMOVED lines=25> */
.L_x_874:
        /* <DEDUP_REMOVED lines=19> */
.L_x_875:
[----:B------:R-:W-:Y:S05]  /*fd30*/  BSYNC B2 ;  /* 0x0000000000027941 */ /* 0x000fea0003800000 */
.L_x_873:
        /* <DEDUP_REMOVED lines=90> */
.L_x_879:
[----:B0-----:R-:W-:Y:S05]  /*102e0*/  BSYNC B3 ;  /* 0x0000000000037941 */ /* 0x001fea0003800000 */
.L_x_878:
        /* <DEDUP_REMOVED lines=47> */
.L_x_884:
        /* <DEDUP_REMOVED lines=71> */
.L_x_883:
[----:B------:R-:W-:Y:S05]  /*10a50*/  BSYNC B4 ;  /* 0x0000000000047941 */ /* 0x000fea0003800000 */
.L_x_882:
        /* <DEDUP_REMOVED lines=43> */
.L_x_886:
[----:B------:R-:W-:Y:S05]  /*10d10*/  BSYNC B4 ;  /* 0x0000000000047941 */ /* 0x000fea0003800000 */
.L_x_885:
        /* <DEDUP_REMOVED lines=17> */
.L_x_881:
[----:B------:R-:W-:Y:S05]  /*10e30*/  BSYNC B3 ;  /* 0x0000000000037941 */ /* 0x000fea0003800000 */
.L_x_880:
[----:B-1---5:R1:W-:Y:S02]  /*10e40*/  STG.E.64 [R18.64], R4 ;  /* 0x0000000412007986 */ /* 0x0223e4000c101b0a */
.L_x_877:
[----:B------:R-:W-:Y:S05]  /*10e50*/  BSYNC B2 ;  /* 0x0000000000027941 */ /* 0x000fea0003800000 */
.L_x_876:
[----:B------:R-:W-:Y:S02]  /*10e60*/  IADD3 R3, R3, 0x80, RZ ;  /* 0x0000008003037810 */ /* 0x000fe40007ffe0ff */
.L_x_850:
[----:B------:R-:W-:Y:S05]  /*10e70*/  BSYNC B1 ;  /* 0x0000000000017941 */ /* 0x000fea0003800000 */
.L_x_772:
[----:B------:R-:W-:Y:S01]  /*10e80*/  WARPSYNC 0xffffffff ;  /* 0xffffffff00007948 */ /* 0x000fe20003800000 */
[----:B------:R-:W-:-:S13]  /*10e90*/  ISETP.GE.AND P0, PT, R3, c[0x0][0x160], PT ;  /* 0x0000580003007a0c */ /* 0x000fda0003f06270 */
[----:B------:R-:W-:Y:S05]  /*10ea0*/  @P0 EXIT ;  /* 0x000000000000094d */ /* 0x000fea0003800000 */
[----:B------:R-:W-:Y:S01]  /*10eb0*/  ISETP.NE.AND P0, PT, RZ, c[0x0][0x168], PT ;  /* 0x00005a00ff007a0c */ /* 0x000fe20003f05270 */
[----:B------:R-:W-:Y:S01]  /*10ec0*/  IMAD.MOV.U32 R0, RZ, RZ, RZ ;  /* 0x000000ffff007224 */ /* 0x000fe200078e00ff */
[----:B------:R-:W-:Y:S01]  /*10ed0*/  MOV R16, RZ ;  /* 0x000000ff00107202 */ /* 0x000fe20000000f00 */
[----:B-1----:R-:W-:-:S10]  /*10ee0*/  IMAD.MOV.U32 R20, RZ, RZ, RZ ;  /* 0x000000ffff147224 */ /* 0x002fd400078e00ff */
[----:B------:R-:W-:Y:S05]  /*10ef0*/  @!P0 BRA `(.L_x_887) ;  /* 0x00000f8000008947 */ /* 0x000fea0003800000 */
[----:B------:R-:W-:Y:S01]  /*10f00*/  HFMA2.MMA R2, -RZ, RZ, 0, 0 ;  /* 0x00000000ff027435 */ /* 0x000fe200000001ff */
[----:B0-----:R-:W-:-:S05]  /*10f10*/  IMAD.MOV.U32 R6, RZ, RZ, c[0x0][0x168] ;  /* 0x00005a00ff067624 */ /* 0x001fca00078e00ff */
[----:B------:R-:W-:-:S04]  /*10f20*/  ISETP.NE.AND P0, PT, R6, 0x1, PT ;  /* 0x000000010600780c */ /* 0x000fc80003f05270 */
        /* <DEDUP_REMOVED lines=245> */
.L_x_887:
        /* <DEDUP_REMOVED lines=21> */
.L_x_890:
[----:B------:R-:W1:Y:S01]  /*11fd0*/  I2F.U32.RP R5, c[0x0][0x3e8] ;  /* 0x0000fa0000057b06 */ /* 0x000e620000209000 */
[----:B------:R-:W-:-:S07]  /*11fe0*/  ISETP.NE.U32.AND P2, PT, RZ, c[0x0][0x3e8], PT ;  /* 0x0000fa00ff007a0c */ /* 0x000fce0003f45070 */
[----:B-1----:R-:W1:Y:S02]  /*11ff0*/  MUFU.RCP R5, R5 ;  /* 0x0000000500057308 */ /* 0x002e640000001000 */
[----:B-1----:R-:W-:Y:S01]  /*12000*/  IADD3 R2, R5, 0xffffffe, RZ ;  /* 0x0ffffffe05027810 */ /* 0x002fe20007ffe0ff */
[----:B------:R-:W-:-:S05]  /*12010*/  IMAD.MOV.U32 R5, RZ, RZ, RZ ;  /* 0x000000ffff057224 */ /* 0x000fca00078e00ff */
[----:B------:R1:W2:Y:S02]  /*12020*/  F2I.FTZ.U32.TRUNC.NTZ R3, R2 ;  /* 0x0000000200037305 */ /* 0x0002a4000021f000 */
[----:B-1----:R-:W-:Y:S01]  /*12030*/  IMAD.MOV.U32 R2, RZ, RZ, RZ ;  /* 0x000000ffff027224 */ /* 0x002fe200078e00ff */
[----:B0-2---:R-:W-:-:S05]  /*12040*/  IADD3 R7, RZ, -R3, RZ ;  /* 0x80000003ff077210 */ /* 0x005fca0007ffe0ff */
        /* <DEDUP_REMOVED lines=11> */
.L_x_889:
[----:B------:R-:W-:Y:S05]  /*12100*/  BSYNC B1 ;  /* 0x0000000000017941 */ /* 0x000fea0003800000 */
.L_x_888:
        /* <DEDUP_REMOVED lines=25> */
.L_x_892:
        /* <DEDUP_REMOVED lines=19> */
.L_x_893:
[----:B------:R-:W-:Y:S05]  /*123d0*/  BSYNC B1 ;  /* 0x0000000000017941 */ /* 0x000fea0003800000 */
.L_x_891:
        /* <DEDUP_REMOVED lines=89> */
.L_x_895:
[----:B0-----:R-:W-:Y:S05]  /*12970*/  BSYNC B1 ;  /* 0x0000000000017941 */ /* 0x001fea0003800000 */
.L_x_894:
        /* <DEDUP_REMOVED lines=21> */
[C---:B------:R-:W-:Y:S01]  /*12ad0*/  IMAD R2, R45.reuse, c[0x0][0x3f8], RZ ;  /* 0x0000fe002d027a24 */ /* 0x040fe200078e02ff */
[----:B------:R-:W-:Y:S01]  /*12ae0*/  IADD3.X R45, R45, -0x1, RZ, P0, !PT ;  /* 0xffffffff2d2d7810 */ /* 0x000fe200007fe4ff */
[C---:B------:R-:W-:Y:S01]  /*12af0*/  IMAD R13, R18.reuse, c[0x0][0x404], R3 ;  /* 0x00010100120d7a24 */ /* 0x040fe200078e0203 */
[----:B------:R-:W-:Y:S01]  /*12b00*/  USHF.L.U64.HI UR7, UR4, 0x3, UR7 ;  /* 0x0000000304077899 */ /* 0x000fe20008010207 */
[----:B------:R-:W-:-:S04]  /*12b10*/  IMAD.WIDE.U32 R18, R18, c[0x0][0x400], RZ ;  /* 0x0001000012127a25 */ /* 0x000fc800078e00ff */
[----:B------:R-:W-:Y:S01]  /*12b20*/  IMAD.X R6, R0, 0x1, ~R45, P2 ;  /* 0x0000000100067824 */ /* 0x000fe200010e0e2d */
[----:B------:R-:W-:Y:S01]  /*12b30*/  SHF.L.U32 R7, R18, 0x3, RZ ;  /* 0x0000000312077819 */ /* 0x000fe200000006ff */
[----:B------:R-:W-:Y:S01]  /*12b40*/  IMAD R9, R11, c[0x0][0x3fc], R2 ;  /* 0x0000ff000b097a24 */ /* 0x000fe200078e0202 */
[----:B------:R-:W-:Y:S01]  /*12b50*/  IADD3 R19, R19, R13, RZ ;  /* 0x0000000d13137210 */ /* 0x000fe20007ffe0ff */
[----:B------:R-:W-:Y:S01]  /*12b60*/  IMAD.WIDE.U32 R2, R11, c[0x0][0x3f8], RZ ;  /* 0x0000fe000b027a25 */ /* 0x000fe200078e00ff */
[----:B------:R-:W-:Y:S02]  /*12b70*/  ISETP.GT.AND.EX P1, PT, R6, RZ, PT, P1 ;  /* 0x000000ff0600720c */ /* 0x000fe40003f24310 */
[----:B------:R-:W-:Y:S01]  /*12b80*/  MOV R6, 0x3 ;  /* 0x0000000300067802 */ /* 0x000fe20000000f00 */
[----:B------:R-:W-:Y:S01]  /*12b90*/  IMAD.IADD R3, R3, 0x1, R9 ;  /* 0x0000000103037824 */ /* 0x000fe200078e0209 */
        /* <DEDUP_REMOVED lines=13> */
.L_x_900:
[----:B0-----:R-:W-:Y:S01]  /*12c70*/  MOV R2, R12 ;  /* 0x0000000c00027202 */ /* 0x001fe20000000f00 */
        /* <DEDUP_REMOVED lines=70> */
.L_x_899:
[----:B------:R-:W-:Y:S05]  /*130e0*/  BSYNC B2 ;  /* 0x0000000000027941 */ /* 0x000fea0003800000 */
.L_x_898:
        /* <DEDUP_REMOVED lines=39> */
[----:B------:R-:W-:Y:S01]  /*13360*/  IADD3.X R13, R23, R41, RZ, P1, !PT ;  /* 0x00000029170d7210 */ /* 0x000fe20000ffe4ff */
[----:B-1----:R-:W0:-:S06]  /*13370*/  DADD R2, R2, R14 ;  /* 0x0000000002027229 */ /* 0x002e0c000000000e */
[----:B0-----:R-:W0:-:S06]  /*13380*/  DADD R2, R2, R16 ;  /* 0x0000000002027229 */ /* 0x001e0c0000000010 */
[----:B0-----:R0:W1:-:S06]  /*13390*/  DADD R4, R2, R18 ;  /* 0x0000000002047229 */ /* 0x00104c0000000012 */
.L_x_902:
[----:B------:R-:W-:Y:S05]  /*133a0*/  BSYNC B2 ;  /* 0x0000000000027941 */ /* 0x000fea0003800000 */
.L_x_901:
[----:B------:R-:W-:-:S04]  /*133b0*/  ISETP.LT.U32.AND P1, PT, R47, R40, PT ;  /* 0x000000282f00720c */ /* 0x000fc80003f21070 */
[----:B------:R-:W-:-:S13]  /*133c0*/  ISETP.LT.OR.EX P0, PT, R45, R0, P0, P1 ;  /* 0x000000002d00720c */ /* 0x000fda0000701710 */
[----:B------:R-:W-:Y:S05]  /*133d0*/  @!P0 BRA `(.L_x_897) ;  /* 0x000000e000008947 */ /* 0x000fea0003800000 */
[-C--:B------:R-:W-:Y:S01]  /*133e0*/  IADD3 R6, P0, R12, R43.reuse, RZ ;  /* 0x0000002b0c067210 */ /* 0x080fe20007f1e0ff */
[----:B0-----:R-:W2:Y:S04]  /*133f0*/  LDG.E.64.CONSTANT R2, [R12.64] ;  /* 0x0000000a0c027981 */ /* 0x001ea8000c1e9b00 */
        /* <DEDUP_REMOVED lines=12> */
.L_x_897:
[----:B------:R-:W-:Y:S05]  /*134c0*/  BSYNC B1 ;  /* 0x0000000000017941 */ /* 0x000fea0003800000 */
.L_x_896:
[----:B-1---5:R-:W-:Y:S01]  /*134d0*/  STG.E.64 [R20.64], R4 ;  /* 0x0000000414007986 */ /* 0x022fe2000c101b0a */
[----:B------:R-:W-:Y:S05]  /*134e0*/  EXIT ;  /* 0x000000000000794d */ /* 0x000fea0003800000 */
        .weak           $__internal_6_$__cuda_sm20_div_s64
        .type           $__internal_6_$__cuda_sm20_div_s64,@function
        .size           $__internal_6_$__cuda_sm20_div_s64,(.L_x_1676 - $__internal_6_$__cuda_sm20_div_s64)
$__internal_6_$__cuda_sm20_div_s64:
[----:B------:R-:W-:Y:S01]  /*134f0*/  IADD3 R15, P1, RZ, -R4, RZ ;  /* 0x80000004ff0f7210 */ /* 0x000fe20007f3e0ff */
[----:B------:R-:W-:Y:S01]  /*13500*/  IMAD.MOV.U32 R11, RZ, RZ, RZ ;  /* 0x000000ffff0b7224 */ /* 0x000fe200078e00ff */
[----:B------:R-:W-:Y:S02]  /*13510*/  ISETP.GE.AND P0, PT, R2, RZ, PT ;  /* 0x000000ff0200720c */ /* 0x000fe40003f06270 */
[----:B------:R-:W-:Y:S02]  /*13520*/  IADD3.X R7, RZ, ~R2, RZ, P1, !PT ;  /* 0x80000002ff077210 */ /* 0x000fe40000ffe4ff */
        /* <DEDUP_REMOVED lines=9> */
[----:B------:R-:W-:Y:S02]  /*135c0*/  IADD3 R9, P0, RZ, -R12, RZ ;  /* 0x8000000cff097210 */ /* 0x000fe40007f1e0ff */
[----:B------:R-:W-:Y:S01]  /*135d0*/  MOV R13, R24 ;  /* 0x00000018000d7202 */ /* 0x000fe20000000f00 */
        /* <DEDUP_REMOVED lines=8> */
[----:B------:R-:W-:Y:S02]  /*13660*/  IMAD.X R7, R7, 0x1, R25, P0 ;  /* 0x0000000107077824 */ /* 0x000fe400000e0619 */
        /* <DEDUP_REMOVED lines=31> */
[----:B------:R-:W-:-:S05]  /*13860*/  IMAD R9, R7, R14, R9 ;  /* 0x0000000e07097224 */ /* 0x000fca00078e0209 */
        /* <DEDUP_REMOVED lines=13> */
[----:B------:R-:W-:Y:S01]  /*13940*/  ISETP.GE.AND P1, PT, R5, RZ, PT ;  /* 0x000000ff0500720c */ /* 0x000fe20003f26270 */
[----:B------:R-:W-:Y:S01]  /*13950*/  IMAD.X R7, RZ, RZ, R12, P2 ;  /* 0x000000ffff077224 */ /* 0x000fe200010e060c */
[----:B------:R-:W-:-:S04]  /*13960*/  SEL R6, R6, R9, P0 ;  /* 0x0000000906067207 */ /* 0x000fc80000000000 */
[----:B------:R-:W-:Y:S02]  /*13970*/  SEL R12, R7, R12, P0 ;  /* 0x0000000c070c7207 */ /* 0x000fe40000000000 */
[-C--:B------:R-:W-:Y:S02]  /*13980*/  IADD3 R7, P2, RZ, -R6.reuse, RZ ;  /* 0x80000006ff077210 */ /* 0x080fe40007f5e0ff */
[----:B------:R-:W-:Y:S02]  /*13990*/  ISETP.NE.U32.AND P0, PT, R4, RZ, PT ;  /* 0x000000ff0400720c */ /* 0x000fe40003f05070 */
[----:B------:R-:W-:Y:S01]  /*139a0*/  SEL R7, R7, R6, !P1 ;  /* 0x0000000607077207 */ /* 0x000fe20004800000 */
[----:B------:R-:W-:Y:S01]  /*139b0*/  IMAD.MOV.U32 R6, RZ, RZ, R0 ;  /* 0x000000ffff067224 */ /* 0x000fe200078e0000 */
[----:B------:R-:W-:Y:S02]  /*139c0*/  ISETP.NE.AND.EX P0, PT, R2, RZ, PT, P0 ;  /* 0x000000ff0200720c */ /* 0x000fe40003f05300 */
[----:B------:R-:W-:-:S02]  /*139d0*/  IADD3.X R5, RZ, ~R12, RZ, P2, !PT ;  /* 0x8000000cff057210 */ /* 0x000fc400017fe4ff */
[----:B------:R-:W-:Y:S01]  /*139e0*/  SEL R2, R7, 0xffffffff, P0 ;  /* 0xffffffff07027807 */ /* 0x000fe20000000000 */
[----:B------:R-:W-:Y:S01]  /*139f0*/  HFMA2.MMA R7, -RZ, RZ, 0, 0 ;  /* 0x00000000ff077435 */ /* 0x000fe200000001ff */
[----:B------:R-:W-:-:S04]  /*13a00*/  SEL R5, R5, R12, !P1 ;  /* 0x0000000c05057207 */ /* 0x000fc80004800000 */
[----:B------:R-:W-:Y:S01]  /*13a10*/  SEL R5, R5, 0xffffffff, P0 ;  /* 0xffffffff05057807 */ /* 0x000fe20000000000 */
[----:B------:R-:W-:Y:S06]  /*13a20*/  RET.REL.NODEC R6 `(_ZN2at6native61_GLOBAL__N__2cc7adc6_23_UnfoldBackwardKernel_cu_9e10b42f_333535_unfold_backward_elementwise_kernelILi128ELi8EZNS1_32_unfold_backward_internal_kernelIdEEvRNS_14TensorIteratorEllllllEUliE_EEviT1_) ;  /* 0xfffec5d006007950 */ /* 0x000fec0003c3ffff */
.L_x_903:
        /* <DEDUP_REMOVED lines=13> */
.L_x_1676:


//--------------------- .text._ZN2at6native61_GLOBAL__N__2cc7adc6_23_UnfoldBackwardKernel_cu_9e10b42f_333535_unfold_backward_elementwise_kernelILi128ELi8EZNS1_32_unfold_backward_internal_kernelIsEEvRNS_14TensorIteratorEllllllEUliE_EEviT1_ --------------------------
	.section	.text._ZN2at6native61_GLOBAL__N__2cc7adc6_23_UnfoldBackwardKernel_cu_9e10b42f_333535_unfold_backward_elementwise_kernelILi128ELi8EZNS1_32_unfold_backward_internal_kernelIsEEvRNS_14TensorIteratorEllllllEUliE_EEviT1_,"ax",@progbits
	.sectioninfo	@"SHI_REGISTERS=40"
	.align	128
.text._ZN2at6native61_GLOBAL__N__2cc7adc6_23_UnfoldBackwardKernel_cu_9e10b42f_333535_unfold_backward_elementwise_kernelILi128ELi8EZNS1_32_unfold_backward_internal_kernelIsEEvRNS_14TensorIteratorEllllllEUliE_EEviT1_:
        .type           _ZN2at6native61_GLOBAL__N__2cc7adc6_23_UnfoldBackwardKernel_cu_9e10b42f_333535_unfold_backward_elementwise_kernelILi128ELi8EZNS1_32_unfold_backward_internal_kernelIsEEvRNS_14TensorIteratorEllllllEUliE_EEviT1_,@function
        .size           _ZN2at6native61_GLOBAL__N__2cc7adc6_23_UnfoldBackwardKernel_cu_9e10b42f_333535_unfold_backward_elementwise_kernelILi128ELi8EZNS1_32_unfold_backward_internal_kernelIsEEvRNS_14TensorIteratorEllllllEUliE_EEviT1_,(.L_x_1678 - _ZN2at6native61_GLOBAL__N__2cc7adc6_23_UnfoldBackwardKernel_cu_9e10b42f_333535_unfold_backward_elementwise_kernelILi128ELi8EZNS1_32_unfold_backward_internal_kernelIsEEvRNS_14TensorIteratorEllllllEUliE_EEviT1_)
        .other          _ZN2at6native61_GLOBAL__N__2cc7adc6_23_UnfoldBackwardKernel_cu_9e10b42f_333535_unfold_backward_elementwise_kernelILi128ELi8EZNS1_32_unfold_backward_internal_kernelIsEEvRNS_14TensorIteratorEllllllEUliE_EEviT1_,@"STO_CUDA_ENTRY STV_DEFAULT"
_ZN2at6native61_GLOBAL__N__2cc7adc6_23_UnfoldBackwardKernel_cu_9e10b42f_333535_unfold_backward_elementwise_kernelILi128ELi8EZNS1_32_unfold_backward_internal_kernelIsEEvRNS_14TensorIteratorEllllllEUliE_EEviT1_:
        /* <DEDUP_REMOVED lines=261> */
.L_x_906:
        /* <DEDUP_REMOVED lines=18> */
[----:B------:R-:W-:Y:S05]  /*1170*/  CALL.REL.NOINC `($__internal_7_$__cuda_sm20_div_s64) ;  /* 0x00011c2000007944 */ /* 0x000fea0003c00000 */
[----:B------:R-:W-:Y:S05]  /*1180*/  BRA `(.L_x_908) ;  /* 0x0000013000007947 */ /* 0x000fea0003800000 */
.L_x_909:
        /* <DEDUP_REMOVED lines=19> */
.L_x_908:
[----:B------:R-:W-:Y:S05]  /*12c0*/  BSYNC B1 ;  /* 0x0000000000017941 */ /* 0x000fea0003800000 */
.L_x_907:
        /* <DEDUP_REMOVED lines=22> */
[----:B------:R-:W-:Y:S05]  /*1430*/  CALL.REL.NOINC `($__internal_7_$__cuda_sm20_div_s64) ;  /* 0x0001196000007944 */ /* 0x000fea0003c00000 */
[----:B------:R-:W-:Y:S01]  /*1440*/  IMAD.MOV.U32 R4, RZ, RZ, R2 ;  /* 0x000000ffff047224 */ /* 0x000fe200078e0002 */
[----:B------:R-:W-:Y:S01]  /*1450*/  MOV R5, R3 ;  /* 0x0000000300057202 */ /* 0x000fe20000000f00 */
[----:B------:R-:W-:Y:S05]  /*1460*/  BRA `(.L_x_912) ;  /* 0x0000013000007947 */ /* 0x000fea0003800000 */
.L_x_911:
        /* <DEDUP_REMOVED lines=19> */
.L_x_912:
[----:B------:R-:W-:Y:S05]  /*15a0*/  BSYNC B1 ;  /* 0x0000000000017941 */ /* 0x000fea0003800000 */
.L_x_910:
        /* <DEDUP_REMOVED lines=12> */
[----:B------:R0:W5:Y:S01]  /*1670*/  LDG.E.U16 R5, [R18.64] ;  /* 0x0000000a12057981 */ /* 0x000162000c1e1500 */
        /* <DEDUP_REMOVED lines=29> */
[----:B------:R-:W-:-:S03]  /*1850*/  IMAD.WIDE.U32 R14, R20, c[0x0][0x400], R6 ;  /* 0x00010000140e7a25 */ /* 0x000fc600078e0006 */
[----:B------:R-:W-:Y:S01]  /*1860*/  IADD3.X R4, RZ, c[0x0][0x3d4], RZ, P1, !PT ;  /* 0x0000f500ff047a10 */ /* 0x000fe20000ffe4ff */
[----:B------:R-:W-:Y:S01]  /*1870*/  IMAD R21, R20, c[0x0][0x404], R21 ;  /* 0x0001010014157a24 */ /* 0x000fe200078e0215 */
[----:B------:R-:W-:-:S03]  /*1880*/  LEA R20, P1, R14, R2, 0x1 ;  /* 0x000000020e147211 */ /* 0x000fc600078208ff */
[----:B------:R-:W-:-:S05]  /*1890*/  IMAD.IADD R15, R15, 0x1, R21 ;  /* 0x000000010f0f7824 */ /* 0x000fca00078e0215 */
[----:B------:R-:W-:-:S05]  /*18a0*/  LEA.HI.X R21, R14, R4, R15, 0x1, P1 ;  /* 0x000000040e157211 */ /* 0x000fca00008f0c0f */
[----:B------:R-:W2:Y:S01]  /*18b0*/  LDG.E.U16.CONSTANT R20, [R20.64] ;  /* 0x0000000a14147981 */ /* 0x000ea2000c1e9500 */
[----:B------:R-:W-:Y:S02]  /*18c0*/  ISETP.NE.U32.AND P1, PT, R13, 0x1, PT ;  /* 0x000000010d00780c */ /* 0x000fe40003f25070 */
[----:B------:R-:W-:Y:S02]  /*18d0*/  IADD3 R25, P2, R22, 0x1, RZ ;  /* 0x0000000116197810 */ /* 0x000fe40007f5e0ff */
[----:B------:R-:W-:Y:S02]  /*18e0*/  ISETP.NE.AND.EX P1, PT, RZ, RZ, PT, P1 ;  /* 0x000000ffff00720c */ /* 0x000fe40003f25310 */
[----:B------:R-:W-:Y:S01]  /*18f0*/  IADD3.X R24, RZ, R23, RZ, P2, !PT ;  /* 0x00000017ff187210 */ /* 0x000fe200017fe4ff */
[----:B--2--5:R-:W-:-:S10]  /*1900*/  IMAD.IADD R5, R5, 0x1, R20 ;  /* 0x0000000105057824 */ /* 0x024fd400078e0214 */
[----:B------:R-:W-:Y:S05]  /*1910*/  @!P1 BRA `(.L_x_916) ;  /* 0x0000024000009947 */ /* 0x000fea0003800000 */
[----:B------:R-:W-:Y:S01]  /*1920*/  ISETP.NE.U32.AND P1, PT, R13, 0x2, PT ;  /* 0x000000020d00780c */ /* 0x000fe20003f25070 */
[----:B------:R-:W-:Y:S01]  /*1930*/  IMAD R9, R23, c[0x0][0x3e8], RZ ;  /* 0x0000fa0017097a24 */ /* 0x000fe200078e02ff */
[----:B------:R-:W-:Y:S01]  /*1940*/  IADD3 R14, P3, R8, c[0x0][0x3f8], RZ ;  /* 0x0000fe00080e7a10 */ /* 0x000fe20007f7e0ff */
[----:B------:R-:W-:Y:S01]  /*1950*/  IMAD.MOV.U32 R21, RZ, RZ, c[0x0][0x3e8] ;  /* 0x0000fa00ff157624 */ /* 0x000fe200078e00ff */
[----:B------:R-:W-:Y:S01]  /*1960*/  ISETP.NE.AND.EX P1, PT, RZ, RZ, PT, P1 ;  /* 0x000000ffff00720c */ /* 0x000fe20003f25310 */
[----:B------:R-:W-:Y:S01]  /*1970*/  IMAD R9, R22, c[0x0][0x3ec], R9 ;  /* 0x0000fb0016097a24 */ /* 0x000fe200078e0209 */
[----:B------:R-:W-:Y:S01]  /*1980*/  IADD3.X R15, R7, c[0x0][0x3fc], RZ, P3, !PT ;  /* 0x0000ff00070f7a10 */ /* 0x000fe20001ffe4ff */
[----:B------:R-:W-:-:S04]  /*1990*/  IMAD.WIDE.U32 R20, R21, R22, c[0x0][0x3e8] ;  /* 0x0000fa0015147625 */ /* 0x000fc800078e0016 */
        /* <DEDUP_REMOVED lines=9> */
[----:B------:R-:W-:Y:S02]  /*1a30*/  IMAD R7, R13, c[0x0][0x404], R20 ;  /* 0x000101000d077a24 */ /* 0x000fe400078e0214 */
[----:B------:R-:W-:Y:S01]  /*1a40*/  @P1 IMAD R20, R6, c[0x0][0x400], RZ ;  /* 0x0001000006141a24 */ /* 0x000fe200078e02ff */
[----:B------:R-:W-:Y:S01]  /*1a50*/  LEA R6, P2, R14, R2, 0x1 ;  /* 0x000000020e067211 */ /* 0x000fe200078408ff */
[----:B------:R-:W-:Y:S02]  /*1a60*/  IMAD.IADD R7, R15, 0x1, R7 ;  /* 0x000000010f077824 */ /* 0x000fe400078e0207 */
[----:B------:R-:W-:-:S03]  /*1a70*/  @P1 IMAD.WIDE.U32 R8, R21, c[0x0][0x400], R8 ;  /* 0x0001000015081a25 */ /* 0x000fc600078e0008 */
[----:B------:R-:W-:Y:S01]  /*1a80*/  LEA.HI.X R7, R14, R4, R7, 0x1, P2 ;  /* 0x000000040e077211 */ /* 0x000fe200010f0c07 */
[----:B------:R-:W-:Y:S01]  /*1a90*/  @P1 IMAD R21, R21, c[0x0][0x404], R20 ;  /* 0x0001010015151a24 */ /* 0x000fe200078e0214 */
[----:B------:R-:W-:-:S03]  /*1aa0*/  @P1 LEA R14, P2, R8, R2, 0x1 ;  /* 0x00000002080e1211 */ /* 0x000fc600078408ff */
[----:B------:R-:W-:Y:S01]  /*1ab0*/  @P1 IMAD.IADD R9, R9, 0x1, R21 ;  /* 0x0000000109091824 */ /* 0x000fe200078e0215 */
[----:B------:R-:W2:Y:S04]  /*1ac0*/  LDG.E.U16.CONSTANT R6, [R6.64] ;  /* 0x0000000a06067981 */ /* 0x000ea8000c1e9500 */
[----:B------:R-:W-:-:S05]  /*1ad0*/  @P1 LEA.HI.X R15, R8, R4, R9, 0x1, P2 ;  /* 0x00000004080f1211 */ /* 0x000fca00010f0c09 */
[----:B------:R-:W3:Y:S01]  /*1ae0*/  @P1 LDG.E.U16.CONSTANT R14, [R14.64] ;  /* 0x0000000a0e0e1981 */ /* 0x000ee2000c1e9500 */
[C---:B------:R-:W-:Y:S02]  /*1af0*/  IADD3 R25, P2, R22.reuse, 0x2, RZ ;  /* 0x0000000216197810 */ /* 0x040fe40007f5e0ff */
[----:B------:R-:W-:-:S03]  /*1b00*/  @P1 IADD3 R25, P3, R22, 0x3, RZ ;  /* 0x0000000316191810 */ /* 0x000fc60007f7e0ff */
[----:B------:R-:W-:Y:S01]  /*1b10*/  IMAD.X R24, RZ, RZ, R23, P2 ;  /* 0x000000ffff187224 */ /* 0x000fe200010e0617 */
[----:B------:R-:W-:Y:S02]  /*1b20*/  @P1 IADD3.X R24, RZ, R23, RZ, P3, !PT ;  /* 0x00000017ff181210 */ /* 0x000fe40001ffe4ff */
[----:B--2---:R-:W-:-:S05]  /*1b30*/  IADD3 R5, R5, R6, RZ ;  /* 0x0000000605057210 */ /* 0x004fca0007ffe0ff */
[----:B---3--:R-:W-:-:S05]  /*1b40*/  @P1 IMAD.IADD R2, R5, 0x1, R14 ;  /* 0x0000000105021824 */ /* 0x008fca00078e020e */
[----:B------:R-:W-:Y:S02]  /*1b50*/  @P1 PRMT R5, R2, 0x7610, R5 ;  /* 0x0000761002051816 */ /* 0x000fe40000000005 */
.L_x_916:
[----:B0-----:R-:W-:Y:S05]  /*1b60*/  BSYNC B2 ;  /* 0x0000000000027941 */ /* 0x001fea0003800000 */
.L_x_915:
        /* <DEDUP_REMOVED lines=17> */
[----:B------:R-:W-:Y:S01]  /*1c80*/  USHF.L.U64.HI UR4, UR4, 0x1, UR5 ;  /* 0x0000000104047899 */ /* 0x000fe20008010205 */
[----:B------:R-:W-:Y:S01]  /*1c90*/  IMAD.IADD R4, R15, 0x1, R7 ;  /* 0x000000010f047824 */ /* 0x000fe200078e0207 */
        /* <DEDUP_REMOVED lines=8> */
[----:B------:R-:W-:Y:S01]  /*1d20*/  IMAD R17, R25, c[0x0][0x3fc], R4 ;  /* 0x0000ff0019117a24 */ /* 0x000fe200078e0204 */
[----:B------:R-:W-:Y:S01]  /*1d30*/  SHF.L.U32 R13, R14, 0x1, RZ ;  /* 0x000000010e0d7819 */ /* 0x000fe200000006ff */
[----:B------:R-:W-:Y:S02]  /*1d40*/  IMAD.X R4, R0, 0x1, ~R7, P2 ;  /* 0x0000000100047824 */ /* 0x000fe400010e0e07 */
[----:B------:R-:W-:Y:S01]  /*1d50*/  IMAD.IADD R15, R15, 0x1, R21 ;  /* 0x000000010f0f7824 */ /* 0x000fe200078e0215 */
[----:B------:R-:W-:Y:S01]  /*1d60*/  LEA R13, P0, R8, R13, 0x1 ;  /* 0x0000000d080d7211 */ /* 0x000fe200078008ff */
[----:B------:R-:W-:Y:S01]  /*1d70*/  IMAD.IADD R9, R9, 0x1, R17 ;  /* 0x0000000109097824 */ /* 0x000fe200078e0211 */
[----:B------:R-:W-:Y:S02]  /*1d80*/  ISETP.GT.AND.EX P1, PT, R4, RZ, PT, P1 ;  /* 0x000000ff0400720c */ /* 0x000fe40003f24310 */
[----:B------:R-:W-:Y:S01]  /*1d90*/  IADD3 R28, P2, P3, R13, c[0x0][0x3d0], R12 ;  /* 0x0000f4000d1c7a10 */ /* 0x000fe20007b5e00c */
[----:B------:R-:W-:Y:S01]  /*1da0*/  IMAD.MOV.U32 R13, RZ, RZ, 0x1 ;  /* 0x00000001ff0d7424 */ /* 0x000fe200078e00ff */
[----:B------:R-:W-:-:S04]  /*1db0*/  SHF.L.U64.HI R15, R14, 0x1, R15 ;  /* 0x000000010e0f7819 */ /* 0x000fc8000001020f */
[C---:B------:R-:W-:Y:S02]  /*1dc0*/  SHF.L.U64.HI R4, R6.reuse, R13, c[0x0][0x3fc] ;  /* 0x0000ff0006047619 */ /* 0x040fe4000001020d */
[----:B------:R-:W-:Y:S02]  /*1dd0*/  LEA R6, P4, R6, -UR7, 0x1 ;  /* 0x8000000706067c11 */ /* 0x000fe4000f8808ff */
        /* <DEDUP_REMOVED lines=8> */
.L_x_921:
[----:B------:R-:W-:Y:S02]  /*1e60*/  IADD3 R36, P1, R28, R6, RZ ;  /* 0x000000061c247210 */ /* 0x000fe40007f3e0ff */
[----:B------:R0:W2:Y:S02]  /*1e70*/  LDG.E.U16.CONSTANT R28, [R28.64] ;  /* 0x0000000a1c1c7981 */ /* 0x0000a4000c1e9500 */
[----:B------:R-:W-:Y:S02]  /*1e80*/  IADD3.X R37, R29, R8, RZ, P1, !PT ;  /* 0x000000081d257210 */ /* 0x000fe40000ffe4ff */
[----:B------:R-:W-:-:S03]  /*1e90*/  IADD3 R34, P1, R36, R6, RZ ;  /* 0x0000000624227210 */ /* 0x000fc60007f3e0ff */
[----:B------:R1:W2:Y:S02]  /*1ea0*/  LDG.E.U16.CONSTANT R36, [R36.64] ;  /* 0x0000000a24247981 */ /* 0x0002a4000c1e9500 */
[----:B------:R-:W-:Y:S01]  /*1eb0*/  IMAD.X R35, R37, 0x1, R8, P1 ;  /* 0x0000000125237824 */ /* 0x000fe200008e0608 */
[----:B------:R-:W-:-:S05]  /*1ec0*/  IADD3 R12, P1, R34, R6, RZ ;  /* 0x00000006220c7210 */ /* 0x000fca0007f3e0ff */
[----:B------:R-:W-:Y:S01]  /*1ed0*/  IMAD.X R13, R35, 0x1, R8, P1 ;  /* 0x00000001230d7824 */ /* 0x000fe200008e0608 */
[----:B------:R-:W-:Y:S01]  /*1ee0*/  IADD3 R26, P1, R12, R6, RZ ;  /* 0x000000060c1a7210 */ /* 0x000fe20007f3e0ff */
[----:B------:R3:W4:Y:S03]  /*1ef0*/  LDG.E.U16.CONSTANT R35, [R34.64] ;  /* 0x0000000a22237981 */ /* 0x000726000c1e9500 */
[----:B------:R-:W-:Y:S02]  /*1f00*/  IADD3.X R27, R13, R8, RZ, P1, !PT ;  /* 0x000000080d1b7210 */ /* 0x000fe40000ffe4ff */
[----:B------:R-:W-:-:S03]  /*1f10*/  IADD3 R16, P1, R26, R6, RZ ;  /* 0x000000061a107210 */ /* 0x000fc60007f3e0ff */
[----:B------:R0:W4:Y:S02]  /*1f20*/  LDG.E.U16.CONSTANT R33, [R26.64] ;  /* 0x0000000a1a217981 */ /* 0x000124000c1e9500 */
[--C-:B------:R-:W-:Y:S01]  /*1f30*/  IMAD.X R17, R27, 0x1, R8.reuse, P1 ;  /* 0x000000011b117824 */ /* 0x100fe200008e0608 */
[-C--:B------:R-:W-:Y:S01]  /*1f40*/  IADD3 R30, P1, R16, R6.reuse, RZ ;  /* 0x00000006101e7210 */ /* 0x080fe20007f3e0ff */
[----:B---3--:R3:W4:Y:S04]  /*1f50*/  LDG.E.U16.CONSTANT R34, [R12.64] ;  /* 0x0000000a0c227981 */ /* 0x008728000c1e9500 */
[----:B------:R-:W-:Y:S01]  /*1f60*/  IMAD.X R31, R17, 0x1, R8, P1 ;  /* 0x00000001111f7824 */ /* 0x000fe200008e0608 */
[----:B------:R-:W-:Y:S01]  /*1f70*/  IADD3 R24, P1, R30, R6, RZ ;  /* 0x000000061e187210 */ /* 0x000fe20007f3e0ff */
[----:B------:R3:W4:Y:S03]  /*1f80*/  LDG.E.U16.CONSTANT R32, [R16.64] ;  /* 0x0000000a10207981 */ /* 0x000726000c1e9500 */
[----:B------:R-:W-:Y:S01]  /*1f90*/  IADD3.X R25, R31, R8, RZ, P1, !PT ;  /* 0x000000081f197210 */ /* 0x000fe20000ffe4ff */
[----:B0-----:R0:W4:Y:S01]  /*1fa0*/  LDG.E.U16.CONSTANT R29, [R30.64] ;  /* 0x0000000a1e1d7981 */ /* 0x001122000c1e9500 */
[----:B------:R-:W-:-:S03]  /*1fb0*/  IADD3 R22, P1, R24, R6, RZ ;  /* 0x0000000618167210 */ /* 0x000fc60007f3e0ff */
[----:B-1----:R1:W4:Y:S02]  /*1fc0*/  LDG.E.U16.CONSTANT R37, [R24.64] ;  /* 0x0000000a18257981 */ /* 0x002324000c1e9500 */
[----:B------:R-:W-:Y:S01]  /*1fd0*/  IMAD.X R23, R25, 0x1, R8, P1 ;  /* 0x0000000119177824 */ /* 0x000fe200008e0608 */
[----:B------:R-:W-:-:S04]  /*1fe0*/  IADD3 R20, P1, R22, R6, RZ ;  /* 0x0000000616147210 */ /* 0x000fc80007f3e0ff */
[----:B------:R0:W4:Y:S01]  /*1ff0*/  LDG.E.U16.CONSTANT R22, [R22.64] ;  /* 0x0000000a16167981 */ /* 0x000122000c1e9500 */
[----:B------:R-:W-:Y:S01]  /*2000*/  IMAD.X R21, R23, 0x1, R8, P1 ;  /* 0x0000000117157824 */ /* 0x000fe200008e0608 */
[----:B------:R-:W-:-:S04]  /*2010*/  IADD3 R14, P1, R20, R6, RZ ;  /* 0x00000006140e7210 */ /* 0x000fc80007f3e0ff */
[----:B------:R-:W-:Y:S02]  /*2020*/  IADD3.X R15, R21, R8, RZ, P1, !PT ;  /* 0x00000008150f7210 */ /* 0x000fe40000ffe4ff */
[-C--:B---3--:R-:W-:Y:S01]  /*2030*/  IADD3 R12, P1, R14, R6.reuse, RZ ;  /* 0x000000060e0c7210 */ /* 0x088fe20007f3e0ff */
[----:B------:R-:W3:Y:S04]  /*2040*/  LDG.E.U16.CONSTANT R21, [R20.64] ;  /* 0x0000000a14157981 */ /* 0x000ee8000c1e9500 */
[--C-:B------:R-:W-:Y:S01]  /*2050*/  IMAD.X R13, R15, 0x1, R8.reuse, P1 ;  /* 0x000000010f0d7824 */ /* 0x100fe200008e0608 */
[-C--:B------:R-:W-:Y:S01]  /*2060*/  IADD3 R16, P1, R12, R6.reuse, RZ ;  /* 0x000000060c107210 */ /* 0x080fe20007f3e0ff */
[----:B------:R-:W3:Y:S04]  /*2070*/  LDG.E.U16.CONSTANT R14, [R14.64] ;  /* 0x0000000a0e0e7981 */ /* 0x000ee8000c1e9500 */
[----:B------:R-:W-:Y:S01]  /*2080*/  IMAD.X R17, R13, 0x1, R8, P1 ;  /* 0x000000010d117824 */ /* 0x000fe200008e0608 */
[----:B------:R-:W-:Y:S01]  /*2090*/  IADD3 R26, P1, R16, R6, RZ ;  /* 0x00000006101a7210 */ /* 0x000fe20007f3e0ff */
[----:B------:R-:W3:Y:S03]  /*20a0*/  LDG.E.U16.CONSTANT R13, [R12.64] ;  /* 0x0000000a0c0d7981 */ /* 0x000ee6000c1e9500 */
[----:B------:R-:W-:Y:S01]  /*20b0*/  IADD3.X R27, R17, R8, RZ, P1, !PT ;  /* 0x00000008111b7210 */ /* 0x000fe20000ffe4ff */
[----:B------:R-:W3:Y:S01]  /*20c0*/  LDG.E.U16.CONSTANT R16, [R16.64] ;  /* 0x0000000a10107981 */ /* 0x000ee2000c1e9500 */
[----:B0-----:R-:W-:-:S05]  /*20d0*/  IADD3 R30, P1, R26, R6, RZ ;  /* 0x000000061a1e7210 */ /* 0x001fca0007f3e0ff */
[--C-:B------:R-:W-:Y:S01]  /*20e0*/  IMAD.X R31, R27, 0x1, R8.reuse, P1 ;  /* 0x000000011b1f7824 */ /* 0x100fe200008e0608 */
[----:B-1----:R-:W-:Y:S01]  /*20f0*/  IADD3 R24, P1, R30, R6, RZ ;  /* 0x000000061e187210 */ /* 0x002fe20007f3e0ff */
[----:B------:R-:W3:Y:S04]  /*2100*/  LDG.E.U16.CONSTANT R27, [R26.64] ;  /* 0x0000000a1a1b7981 */ /* 0x000ee8000c1e9500 */
[----:B------:R-:W-:Y:S01]  /*2110*/  IMAD.X R25, R31, 0x1, R8, P1 ;  /* 0x000000011f197824 */ /* 0x000fe200008e0608 */
[----:B------:R-:W3:Y:S04]  /*2120*/  LDG.E.U16.CONSTANT R30, [R30.64] ;  /* 0x0000000a1e1e7981 */ /* 0x000ee8000c1e9500 */
[----:B------:R-:W3:Y:S01]  /*2130*/  LDG.E.U16.CONSTANT R23, [R24.64] ;  /* 0x0000000a18177981 */ /* 0x000ee2000c1e9500 */
[----:B------:R-:W-:-:S04]  /*2140*/  IADD3 R2, P1, R2, 0x10, RZ ;  /* 0x0000001002027810 */ /* 0x000fc80007f3e0ff */
[----:B------:R-:W-:Y:S02]  /*2150*/  IADD3.X R7, RZ, R7, RZ, P1, !PT ;  /* 0x00000007ff077210 */ /* 0x000fe40000ffe4ff */
[----:B------:R-:W-:-:S04]  /*2160*/  ISETP.GE.U32.AND P1, PT, R2, R9, PT ;  /* 0x000000090200720c */ /* 0x000fc80003f26070 */
[----:B------:R-:W-:Y:S02]  /*2170*/  ISETP.GE.AND.EX P1, PT, R7, R4, PT, P1 ;  /* 0x000000040700720c */ /* 0x000fe40003f26310 */
[----:B--2--5:R-:W-:-:S04]  /*2180*/  IADD3 R28, R36, R5, R28 ;  /* 0x00000005241c7210 */ /* 0x024fc80007ffe01c */
[----:B----4-:R-:W-:-:S04]  /*2190*/  IADD3 R28, R34, R28, R35 ;  /* 0x0000001c221c7210 */ /* 0x010fc80007ffe023 */
[----:B------:R-:W-:-:S04]  /*21a0*/  IADD3 R28, R32, R28, R33 ;  /* 0x0000001c201c7210 */ /* 0x000fc80007ffe021 */
[----:B------:R-:W-:-:S04]  /*21b0*/  IADD3 R28, R37, R28, R29 ;  /* 0x0000001c251c7210 */ /* 0x000fc80007ffe01d */
[----:B---3--:R-:W-:Y:S02]  /*21c0*/  IADD3 R21, R21, R28, R22 ;  /* 0x0000001c15157210 */ /* 0x008fe40007ffe016 */
[----:B------:R-:W-:Y:S02]  /*21d0*/  IADD3 R28, P2, R24, R6, RZ ;  /* 0x00000006181c7210 */ /* 0x000fe40007f5e0ff */
[----:B------:R-:W-:-:S03]  /*21e0*/  IADD3 R13, R13, R21, R14 ;  /* 0x000000150d0d7210 */ /* 0x000fc60007ffe00e */
[----:B------:R-:W-:Y:S01]  /*21f0*/  IMAD.X R29, R25, 0x1, R8, P2 ;  /* 0x00000001191d7824 */ /* 0x000fe200010e0608 */
[----:B------:R-:W-:-:S04]  /*2200*/  IADD3 R13, R27, R13, R16 ;  /* 0x0000000d1b0d7210 */ /* 0x000fc80007ffe010 */
[----:B------:R-:W-:-:S04]  /*2210*/  IADD3 R13, R23, R13, R30 ;  /* 0x0000000d170d7210 */ /* 0x000fc80007ffe01e */
[----:B------:R-:W-:Y:S01]  /*2220*/  PRMT R5, R13, 0x7610, R5 ;  /* 0x000076100d057816 */ /* 0x000fe20000000005 */
[----:B------:R-:W-:Y:S05]  /*2230*/  @!P1 BRA `(.L_x_921) ;  /* 0xfffffc2000009947 */ /* 0x000fea000383ffff */
.L_x_920:
[----:B------:R-:W-:Y:S05]  /*2240*/  BSYNC B3 ;  /* 0x0000000000037941 */ /* 0x000fea0003800000 */
.L_x_919:
[----:B------:R-:W-:Y:S01]  /*2250*/  IADD3 R4, P2, -R2, R3, RZ ;  /* 0x0000000302047210 */ /* 0x000fe20007f5e1ff */
[----:B------:R-:W-:Y:S03]  /*2260*/  BSSY B3, `(.L_x_922) ;  /* 0x0000025000037945 */ /* 0x000fe60003800000 */
[----:B------:R-:W-:Y:S01]  /*2270*/  ISETP.GT.U32.AND P1, PT, R4, 0x4, PT ;  /* 0x000000040400780c */ /* 0x000fe20003f24070 */
[----:B------:R-:W-:-:S05]  /*2280*/  IMAD.X R4, R0, 0x1, ~R7, P2 ;  /* 0x0000000100047824 */ /* 0x000fca00010e0e07 */
[----:B------:R-:W-:-:S13]  /*2290*/  ISETP.GT.AND.EX P1, PT, R4, RZ, PT, P1 ;  /* 0x000000ff0400720c */ /* 0x000fda0003f24310 */
[----:B------:R-:W-:Y:S05]  /*22a0*/  @!P1 BRA `(.L_x_923) ;  /* 0x0000020000009947 */ /* 0x000fea0003800000 */
[----:B------:R-:W-:Y:S02]  /*22b0*/  IADD3 R20, P0, R28, R6, RZ ;  /* 0x000000061c147210 */ /* 0x000fe40007f1e0ff */
[----:B------:R-:W2:Y:S02]  /*22c0*/  LDG.E.U16.CONSTANT R28, [R28.64] ;  /* 0x0000000a1c1c7981 */ /* 0x000ea4000c1e9500 */
[----:B------:R-:W-:Y:S02]  /*22d0*/  IADD3.X R21, R29, R8, RZ, P0, !PT ;  /* 0x000000081d157210 */ /* 0x000fe400007fe4ff */
[----:B------:R-:W-:-:S03]  /*22e0*/  IADD3 R16, P0, R20, R6, RZ ;  /* 0x0000000614107210 */ /* 0x000fc60007f1e0ff */
[----:B------:R-:W2:Y:S02]  /*22f0*/  LDG.E.U16.CONSTANT R20, [R20.64] ;  /* 0x0000000a14147981 */ /* 0x000ea4000c1e9500 */
[----:B------:R-:W-:Y:S01]  /*2300*/  IMAD.X R17, R21, 0x1, R8, P0 ;  /* 0x0000000115117824 */ /* 0x000fe200000e0608 */
[----:B------:R-:W-:-:S05]  /*2310*/  IADD3 R14, P0, R16, R6, RZ ;  /* 0x00000006100e7210 */ /* 0x000fca0007f1e0ff */
[----:B------:R-:W-:Y:S01]  /*2320*/  IMAD.X R15, R17, 0x1, R8, P0 ;  /* 0x00000001110f7824 */ /* 0x000fe200000e0608 */
[----:B------:R-:W-:Y:S01]  /*2330*/  IADD3 R12, P0, R14, R6, RZ ;  /* 0x000000060e0c7210 */ /* 0x000fe20007f1e0ff */
[----:B------:R-:W3:Y:S03]  /*2340*/  LDG.E.U16.CONSTANT R17, [R16.64] ;  /* 0x0000000a10117981 */ /* 0x000ee6000c1e9500 */
[----:B------:R-:W-:Y:S01]  /*2350*/  IADD3.X R13, R15, R8, RZ, P0, !PT ;  /* 0x000000080f0d7210 */ /* 0x000fe200007fe4ff */
[----:B------:R-:W3:Y:S01]  /*2360*/  LDG.E.U16.CONSTANT R14, [R14.64] ;  /* 0x0000000a0e0e7981 */ /* 0x000ee2000c1e9500 */
[----:B------:R-:W-:-:S05]  /*2370*/  IADD3 R22, P0, R12, R6, RZ ;  /* 0x000000060c167210 */ /* 0x000fca0007f1e0ff */
[--C-:B------:R-:W-:Y:S01]  /*2380*/  IMAD.X R23, R13, 0x1, R8.reuse, P0 ;  /* 0x000000010d177824 */ /* 0x100fe200000e0608 */
[-C--:B------:R-:W-:Y:S01]  /*2390*/  IADD3 R24, P0, R22, R6.reuse, RZ ;  /* 0x0000000616187210 */ /* 0x080fe20007f1e0ff */
[----:B------:R-:W4:Y:S04]  /*23a0*/  LDG.E.U16.CONSTANT R13, [R12.64] ;  /* 0x0000000a0c0d7981 */ /* 0x000f28000c1e9500 */
[----:B------:R-:W-:Y:S01]  /*23b0*/  IMAD.X R25, R23, 0x1, R8, P0 ;  /* 0x0000000117197824 */ /* 0x000fe200000e0608 */
[----:B------:R-:W-:Y:S01]  /*23c0*/  IADD3 R26, P0, R24, R6, RZ ;  /* 0x00000006181a7210 */ /* 0x000fe20007f1e0ff */
[----:B------:R-:W4:Y:S03]  /*23d0*/  LDG.E.U16.CONSTANT R22, [R22.64] ;  /* 0x0000000a16167981 */ /* 0x000f26000c1e9500 */
[----:B------:R-:W-:-:S02]  /*23e0*/  IADD3.X R27, R25, R8, RZ, P0, !PT ;  /* 0x00000008191b7210 */ /* 0x000fc400007fe4ff */
[----:B------:R-:W4:Y:S04]  /*23f0*/  LDG.E.U16.CONSTANT R25, [R24.64] ;  /* 0x0000000a18197981 */ /* 0x000f28000c1e9500 */
[----:B------:R-:W4:Y:S01]  /*2400*/  LDG.E.U16.CONSTANT R4, [R26.64] ;  /* 0x0000000a1a047981 */ /* 0x000f22000c1e9500 */
[----:B------:R-:W-:Y:S02]  /*2410*/  IADD3 R2, P2, R2, 0x8, RZ ;  /* 0x0000000802027810 */ /* 0x000fe40007f5e0ff */
[----:B------:R-:W-:-:S03]  /*2420*/  PLOP3.LUT P0, PT, PT, PT, PT, 0x8, 0x0 ;  /* 0x000000000000781c */ /* 0x000fc60003f0e170 */
[----:B------:R-:W-:Y:S01]  /*2430*/  IMAD.X R7, RZ, RZ, R7, P2 ;  /* 0x000000ffff077224 */ /* 0x000fe200010e0607 */
[----:B--2--5:R-:W-:Y:S02]  /*2440*/  IADD3 R20, R20, R5, R28 ;  /* 0x0000000514147210 */ /* 0x024fe40007ffe01c */
[----:B------:R-:W-:Y:S02]  /*2450*/  IADD3 R28, P1, R26, R6, RZ ;  /* 0x000000061a1c7210 */ /* 0x000fe40007f3e0ff */
[----:B---3--:R-:W-:-:S03]  /*2460*/  IADD3 R20, R14, R20, R17 ;  /* 0x000000140e147210 */ /* 0x008fc60007ffe011 */
[----:B------:R-:W-:Y:S01]  /*2470*/  IMAD.X R29, R27, 0x1, R8, P1 ;  /* 0x000000011b1d7824 */ /* 0x000fe200008e0608 */
[----:B----4-:R-:W-:-:S04]  /*2480*/  IADD3 R20, R22, R20, R13 ;  /* 0x0000001416147210 */ /* 0x010fc80007ffe00d */
[----:B------:R-:W-:-:S04]  /*2490*/  IADD3 R4, R4, R20, R25 ;  /* 0x0000001404047210 */ /* 0x000fc80007ffe019 */
[----:B------:R-:W-:Y:S02]  /*24a0*/  PRMT R5, R4, 0x7610, R5 ;  /* 0x0000761004057816 */ /* 0x000fe40000000005 */
.L_x_923:
[----:B------:R-:W-:Y:S05]  /*24b0*/  BSYNC B3 ;  /* 0x0000000000037941 */ /* 0x000fea0003800000 */
.L_x_922:
[----:B------:R-:W-:-:S04]  /*24c0*/  ISETP.LT.U32.AND P1, PT, R2, R3, PT ;  /* 0x000000030200720c */ /* 0x000fc80003f21070 */
[----:B------:R-:W-:-:S13]  /*24d0*/  ISETP.LT.OR.EX P0, PT, R7, R0, P0, P1 ;  /* 0x000000000700720c */ /* 0x000fda0000701710 */
[----:B------:R-:W-:Y:S05]  /*24e0*/  @!P0 BRA `(.L_x_918) ;  /* 0x000000c000008947 */ /* 0x000fea0003800000 */
[-C--:B------:R-:W-:Y:S02]  /*24f0*/  IADD3 R2, P0, R28, R6.reuse, RZ ;  /* 0x000000061c027210 */ /* 0x080fe40007f1e0ff */
[----:B------:R-:W2:Y:S02]  /*2500*/  LDG.E.U16.CONSTANT R28, [R28.64] ;  /* 0x0000000a1c1c7981 */ /* 0x000ea4000c1e9500 */
[----:B------:R-:W-:Y:S02]  /*2510*/  IADD3 R12, P1, R2, R6, RZ ;  /* 0x00000006020c7210 */ /* 0x000fe40007f3e0ff */
[----:B------:R-:W-:Y:S02]  /*2520*/  IADD3.X R3, R29, R8, RZ, P0, !PT ;  /* 0x000000081d037210 */ /* 0x000fe400007fe4ff */
[----:B------:R-:W-:-:S03]  /*2530*/  IADD3 R6, P0, R12, R6, RZ ;  /* 0x000000060c067210 */ /* 0x000fc60007f1e0ff */
[--C-:B------:R-:W-:Y:S01]  /*2540*/  IMAD.X R13, R3, 0x1, R8.reuse, P1 ;  /* 0x00000001030d7824 */ /* 0x100fe200008e0608 */
[----:B------:R-:W2:Y:S03]  /*2550*/  LDG.E.U16.CONSTANT R2, [R2.64] ;  /* 0x0000000a02027981 */ /* 0x000ea6000c1e9500 */
[----:B------:R-:W-:Y:S01]  /*2560*/  IMAD.X R7, R13, 0x1, R8, P0 ;  /* 0x000000010d077824 */ /* 0x000fe200000e0608 */
[----:B------:R-:W3:Y:S04]  /*2570*/  LDG.E.U16.CONSTANT R12, [R12.64] ;  /* 0x0000000a0c0c7981 */ /* 0x000ee8000c1e9500 */
[----:B------:R-:W3:Y:S01]  /*2580*/  LDG.E.U16.CONSTANT R6, [R6.64] ;  /* 0x0000000a06067981 */ /* 0x000ee2000c1e9500 */
[----:B--2--5:R-:W-:-:S04]  /*2590*/  IADD3 R5, R2, R5, R28 ;  /* 0x0000000502057210 */ /* 0x024fc80007ffe01c */
[----:B---3--:R-:W-:Y:S02]  /*25a0*/  IADD3 R5, R6, R5, R12 ;  /* 0x0000000506057210 */ /* 0x008fe40007ffe00c */
.L_x_918:
[----:B------:R-:W-:Y:S05]  /*25b0*/  BSYNC B2 ;  /* 0x0000000000027941 */ /* 0x000fea0003800000 */
.L_x_917:
[----:B-----5:R0:W-:Y:S02]  /*25c0*/  STG.E.U16 [R18.64], R5 ;  /* 0x0000000512007986 */ /* 0x0201e4000c10150a */
.L_x_914:
[----:B------:R-:W-:Y:S05]  /*25d0*/  BSYNC B1 ;  /* 0x0000000000017941 */ /* 0x000fea0003800000 */
.L_x_913:
[----:B------:R-:W-:-:S04]  /*25e0*/  LEA R10, R10, R11, 0xa ;  /* 0x0000000b0a0a7211 */ /* 0x000fc800078e50ff */
[----:B------:R-:W-:Y:S02]  /*25f0*/  IADD3 R17, R10, 0x80, RZ ;  /* 0x000000800a117810 */ /* 0x000fe40007ffe0ff */
.L_x_905:
[----:B------:R-:W-:Y:S05]  /*2600*/  BSYNC B0 ;  /* 0x0000000000007941 */ /* 0x000fea0003800000 */
.L_x_904:
        /* <DEDUP_REMOVED lines=10> */
[----:B------:R-:W-:Y:S02]  /*26b0*/  IMAD.MOV.U32 R4, RZ, RZ, 0x1 ;  /* 0x00000001ff047424 */ /* 0x000fe400078e00ff */
[----:B------:R-:W-:-:S03]  /*26c0*/  IMAD.HI.U32 R2, R17, c[0x0][0x170], R16 ;  /* 0x00005c0011027a27 */ /* 0x000fc600078e0010 */
[----:B------:R-:W-:Y:S02]  /*26d0*/  ISETP.NE.AND P0, PT, R4, c[0x0][0x168], PT ;  /* 0x00005a0004007a0c */ /* 0x000fe40003f05270 */
[----:B------:R-:W-:-:S04]  /*26e0*/  SHF.R.U32.HI R3, RZ, c[0x0][0x174], R2 ;  /* 0x00005d00ff037a19 */ /* 0x000fc80000011602 */
[----:B------:R-:W-:-:S05]  /*26f0*/  IADD3 R0, -R3, RZ, RZ ;  /* 0x000000ff03007210 */ /* 0x000fca0007ffe1ff */
[----:B------:R-:W-:-:S04]  /*2700*/  IMAD R0, R0, c[0x0][0x16c], R17 ;  /* 0x00005b0000007a24 */ /* 0x000fc800078e0211 */
[C---:B------:R-:W-:Y:S02]  /*2710*/  IMAD R22, R0.reuse, c[0x0][0x298], RZ ;  /* 0x0000a60000167a24 */ /* 0x040fe400078e02ff */
[C---:B------:R-:W-:Y:S02]  /*2720*/  IMAD R12, R0.reuse, c[0x0][0x29c], RZ ;  /* 0x0000a700000c7a24 */ /* 0x040fe400078e02ff */
[----:B------:R-:W-:Y:S01]  /*2730*/  IMAD R0, R0, c[0x0][0x2a0], RZ ;  /* 0x0000a80000007a24 */ /* 0x000fe200078e02ff */
[----:B------:R-:W-:Y:S05]  /*2740*/  @!P0 BRA `(.L_x_927) ;  /* 0x00000ee000008947 */ /* 0x000fea0003800000 */
[----:B------:R-:W-:Y:S02]  /*2750*/  IMAD.MOV.U32 R2, RZ, RZ, RZ ;  /* 0x000000ffff027224 */ /* 0x000fe400078e00ff */
[----:B------:R-:W-:Y:S02]  /*2760*/  IMAD.MOV.U32 R6, RZ, RZ, c[0x0][0x168] ;  /* 0x00005a00ff067624 */ /* 0x000fe400078e00ff */
[----:B------:R-:W-:-:S03]  /*2770*/  IMAD.HI.U32 R4, R3, c[0x0][0x17c], R2 ;  /* 0x00005f0003047a27 */ /* 0x000fc600078e0002 */
[----:B------:R-:W-:Y:S02]  /*2780*/  ISETP.NE.AND P0, PT, R6, 0x2, PT ;  /* 0x000000020600780c */ /* 0x000fe40003f05270 */
        /* <DEDUP_REMOVED lines=234> */
.L_x_927:
        /* <DEDUP_REMOVED lines=18> */
[----:B------:R-:W-:Y:S05]  /*3750*/  CALL.REL.NOINC `($__internal_7_$__cuda_sm20_div_s64) ;  /* 0x0000f64000007944 */ /* 0x000fea0003c00000 */
[----:B------:R-:W-:Y:S05]  /*3760*/  BRA `(.L_x_929) ;  /* 0x0000013000007947 */ /* 0x000fea0003800000 */
.L_x_930:
        /* <DEDUP_REMOVED lines=19> */
.L_x_929:
[----:B------:R-:W-:Y:S05]  /*38a0*/  BSYNC B2 ;  /* 0x0000000000027941 */ /* 0x000fea0003800000 */
.L_x_928:
        /* <DEDUP_REMOVED lines=22> */
[----:B------:R-:W-:Y:S05]  /*3a10*/  CALL.REL.NOINC `($__internal_7_$__cuda_sm20_div_s64) ;  /* 0x0000f38000007944 */ /* 0x000fea0003c00000 */
[----:B------:R-:W-:Y:S05]  /*3a20*/  BRA `(.L_x_933) ;  /* 0x0000013000007947 */ /* 0x000fea0003800000 */
.L_x_932:
        /* <DEDUP_REMOVED lines=19> */
.L_x_933:
[----:B------:R-:W-:Y:S05]  /*3b60*/  BSYNC B2 ;  /* 0x0000000000027941 */ /* 0x000fea0003800000 */
.L_x_931:
        /* <DEDUP_REMOVED lines=91> */
.L_x_937:
[----:B0-----:R-:W-:Y:S05]  /*4120*/  BSYNC B3 ;  /* 0x0000000000037941 */ /* 0x001fea0003800000 */
.L_x_936:
        /* <DEDUP_REMOVED lines=19> */
[----:B------:R-:W-:Y:S01]  /*4260*/  UIADD3 UR7, UR5, UR7, URZ ;  /* 0x0000000705077290 */ /* 0x000fe2000fffe03f */
[C---:B------:R-:W-:Y:S02]  /*4270*/  IMAD R9, R15.reuse, c[0x0][0x3f8], RZ ;  /* 0x0000fe000f097a24 */ /* 0x040fe400078e02ff */
[----:B------:R-:W-:Y:S01]  /*4280*/  IMAD R11, R2, c[0x0][0x400], RZ ;  /* 0x00010000020b7a24 */ /* 0x000fe200078e02ff */
[----:B------:R-:W-:Y:S01]  /*4290*/  IADD3.X R2, R15, -0x1, RZ, P0, !PT ;  /* 0xffffffff0f027810 */ /* 0x000fe200007fe4ff */
[----:B------:R-:W-:Y:S01]  /*42a0*/  IMAD R19, R14, c[0x0][0x3fc], R9 ;  /* 0x0000ff000e137a24 */ /* 0x000fe200078e0209 */
[----:B------:R-:W-:Y:S01]  /*42b0*/  USHF.L.U64.HI UR7, UR4, 0x1, UR7 ;  /* 0x0000000104077899 */ /* 0x000fe20008010207 */
[----:B------:R-:W-:-:S02]  /*42c0*/  IMAD R21, R10, c[0x0][0x404], R11 ;  /* 0x000101000a157a24 */ /* 0x000fc400078e020b */
[----:B------:R-:W-:-:S04]  /*42d0*/  IMAD.WIDE.U32 R10, R10, c[0x0][0x400], RZ ;  /* 0x000100000a0a7a25 */ /* 0x000fc800078e00ff */
[----:B------:R-:W-:Y:S01]  /*42e0*/  IMAD.WIDE.U32 R8, R14, c[0x0][0x3f8], RZ ;  /* 0x0000fe000e087a25 */ /* 0x000fe200078e00ff */
[----:B------:R-:W-:-:S03]  /*42f0*/  SHF.L.U32 R13, R10, 0x1, RZ ;  /* 0x000000010a0d7819 */ /* 0x000fc600000006ff */
[----:B------:R-:W-:Y:S01]  /*4300*/  IMAD.X R4, R3, 0x1, ~R2, P2 ;  /* 0x0000000103047824 */ /* 0x000fe200010e0e02 */
[----:B------:R-:W-:Y:S01]  /*4310*/  LEA R13, P0, R8, R13, 0x1 ;  /* 0x0000000d080d7211 */ /* 0x000fe200078008ff */
[----:B------:R-:W-:Y:S02]  /*4320*/  IMAD.IADD R11, R11, 0x1, R21 ;  /* 0x000000010b0b7824 */ /* 0x000fe400078e0215 */
        /* <DEDUP_REMOVED lines=15> */
.L_x_942:
[----:B------:R-:W-:Y:S02]  /*4420*/  IADD3 R26, P1, R32, R6, RZ ;  /* 0x00000006201a7210 */ /* 0x000fe40007f3e0ff */
[----:B------:R0:W2:Y:S02]  /*4430*/  LDG.E.U16.CONSTANT R32, [R32.64] ;  /* 0x0000000a20207981 */ /* 0x0000a4000c1e9500 */
[----:B------:R-:W-:Y:S02]  /*4440*/  IADD3.X R27, R33, R8, RZ, P1, !PT ;  /* 0x00000008211b7210 */ /* 0x000fe40000ffe4ff */
[----:B------:R-:W-:-:S03]  /*4450*/  IADD3 R28, P1, R26, R6, RZ ;  /* 0x000000061a1c7210 */ /* 0x000fc60007f3e0ff */
[----:B------:R1:W2:Y:S02]  /*4460*/  LDG.E.U16.CONSTANT R4, [R26.64] ;  /* 0x0000000a1a047981 */ /* 0x0002a4000c1e9500 */
[----:B------:R-:W-:Y:S01]  /*4470*/  IMAD.X R29, R27, 0x1, R8, P1 ;  /* 0x000000011b1d7824 */ /* 0x000fe200008e0608 */
[----:B------:R-:W-:-:S04]  /*4480*/  IADD3 R30, P1, R28, R6, RZ ;  /* 0x000000061c1e7210 */ /* 0x000fc80007f3e0ff */
[----:B0-----:R0:W3:Y:S01]  /*4490*/  LDG.E.U16.CONSTANT R33, [R28.64] ;  /* 0x0000000a1c217981 */ /* 0x0010e2000c1e9500 */
[----:B------:R-:W-:Y:S01]  /*44a0*/  IMAD.X R31, R29, 0x1, R8, P1 ;  /* 0x000000011d1f7824 */ /* 0x000fe200008e0608 */
[----:B------:R-:W-:-:S04]  /*44b0*/  IADD3 R34, P1, R30, R6, RZ ;  /* 0x000000061e227210 */ /* 0x000fc80007f3e0ff */
[----:B------:R-:W-:Y:S01]  /*44c0*/  IADD3.X R35, R31, R8, RZ, P1, !PT ;  /* 0x000000081f237210 */ /* 0x000fe20000ffe4ff */
[----:B------:R4:W3:Y:S01]  /*44d0*/  LDG.E.U16.CONSTANT R36, [R30.64] ;  /* 0x0000000a1e247981 */ /* 0x0008e2000c1e9500 */
[----:B------:R-:W-:-:S03]  /*44e0*/  IADD3 R10, P1, R34, R6, RZ ;  /* 0x00000006220a7210 */ /* 0x000fc60007f3e0ff */
[----:B------:R0:W3:Y:S02]  /*44f0*/  LDG.E.U16.CONSTANT R37, [R34.64] ;  /* 0x0000000a22257981 */ /* 0x0000e4000c1e9500 */
[----:B------:R-:W-:Y:S01]  /*4500*/  IMAD.X R11, R35, 0x1, R8, P1 ;  /* 0x00000001230b7824 */ /* 0x000fe200008e0608 */
[----:B------:R-:W-:-:S04]  /*4510*/  IADD3 R12, P1, R10, R6, RZ ;  /* 0x000000060a0c7210 */ /* 0x000fc80007f3e0ff */
[----:B------:R0:W3:Y:S01]  /*4520*/  LDG.E.U16.CONSTANT R10, [R10.64] ;  /* 0x0000000a0a0a7981 */ /* 0x0000e2000c1e9500 */
[----:B------:R-:W-:Y:S01]  /*4530*/  IMAD.X R13, R11, 0x1, R8, P1 ;  /* 0x000000010b0d7824 */ /* 0x000fe200008e0608 */
[----:B------:R-:W-:-:S04]  /*4540*/  IADD3 R14, P1, R12, R6, RZ ;  /* 0x000000060c0e7210 */ /* 0x000fc80007f3e0ff */
[----:B------:R-:W-:Y:S02]  /*4550*/  IADD3.X R15, R13, R8, RZ, P1, !PT ;  /* 0x000000080d0f7210 */ /* 0x000fe40000ffe4ff */
[-C--:B------:R-:W-:Y:S01]  /*4560*/  IADD3 R18, P1, R14, R6.reuse, RZ ;  /* 0x000000060e127210 */ /* 0x080fe20007f3e0ff */
[----:B0-----:R0:W3:Y:S04]  /*4570*/  LDG.E.U16.CONSTANT R11, [R12.64] ;  /* 0x0000000a0c0b7981 */ /* 0x0010e8000c1e9500 */
[--C-:B------:R-:W-:Y:S01]  /*4580*/  IMAD.X R19, R15, 0x1, R8.reuse, P1 ;  /* 0x000000010f137824 */ /* 0x100fe200008e0608 */
[-C--:B------:R-:W-:Y:S01]  /*4590*/  IADD3 R20, P1, R18, R6.reuse, RZ ;  /* 0x0000000612147210 */ /* 0x080fe20007f3e0ff */
[----:B------:R0:W3:Y:S04]  /*45a0*/  LDG.E.U16.CONSTANT R14, [R14.64] ;  /* 0x0000000a0e0e7981 */ /* 0x0000e8000c1e9500 */
[----:B------:R-:W-:Y:S01]  /*45b0*/  IMAD.X R21, R19, 0x1, R8, P1 ;  /* 0x0000000113157824 */ /* 0x000fe200008e0608 */
[----:B------:R-:W-:Y:S01]  /*45c0*/  IADD3 R24, P1, R20, R6, RZ ;  /* 0x0000000614187210 */ /* 0x000fe20007f3e0ff */
[----:B------:R-:W3:Y:S03]  /*45d0*/  LDG.E.U16.CONSTANT R18, [R18.64] ;  /* 0x0000000a12127981 */ /* 0x000ee6000c1e9500 */
[----:B------:R-:W-:-:S02]  /*45e0*/  IADD3.X R25, R21, R8, RZ, P1, !PT ;  /* 0x0000000815197210 */ /* 0x000fc40000ffe4ff */
[-C--:B-1----:R-:W-:Y:S01]  /*45f0*/  IADD3 R26, P1, R24, R6.reuse, RZ ;  /* 0x00000006181a7210 */ /* 0x082fe20007f3e0ff */
[----:B------:R-:W3:Y:S04]  /*4600*/  LDG.E.U16.CONSTANT R21, [R20.64] ;  /* 0x0000000a14157981 */ /* 0x000ee8000c1e9500 */
[--C-:B------:R-:W-:Y:S01]  /*4610*/  IMAD.X R27, R25, 0x1, R8.reuse, P1 ;  /* 0x00000001191b7824 */ /* 0x100fe200008e0608 */
[-C--:B------:R-:W-:Y:S01]  /*4620*/  IADD3 R28, P1, R26, R6.reuse, RZ ;  /* 0x000000061a1c7210 */ /* 0x080fe20007f3e0ff */
[----:B------:R-:W3:Y:S04]  /*4630*/  LDG.E.U16.CONSTANT R24, [R24.64] ;  /* 0x0000000a18187981 */ /* 0x000ee8000c1e9500 */
[----:B------:R-:W-:Y:S01]  /*4640*/  IMAD.X R29, R27, 0x1, R8, P1 ;  /* 0x000000011b1d7824 */ /* 0x000fe200008e0608 */
[----:B----4-:R-:W-:Y:S01]  /*4650*/  IADD3 R30, P1, R28, R6, RZ ;  /* 0x000000061c1e7210 */ /* 0x010fe20007f3e0ff */
[----:B------:R-:W4:Y:S03]  /*4660*/  LDG.E.U16.CONSTANT R27, [R26.64] ;  /* 0x0000000a1a1b7981 */ /* 0x000f26000c1e9500 */
[----:B------:R-:W-:Y:S01]  /*4670*/  IADD3.X R31, R29, R8, RZ, P1, !PT ;  /* 0x000000081d1f7210 */ /* 0x000fe20000ffe4ff */
[----:B------:R-:W4:Y:S01]  /*4680*/  LDG.E.U16.CONSTANT R28, [R28.64] ;  /* 0x0000000a1c1c7981 */ /* 0x000f22000c1e9500 */
[----:B------:R-:W-:-:S05]  /*4690*/  IADD3 R34, P1, R30, R6, RZ ;  /* 0x000000061e227210 */ /* 0x000fca0007f3e0ff */
[--C-:B------:R-:W-:Y:S01]  /*46a0*/  IMAD.X R35, R31, 0x1, R8.reuse, P1 ;  /* 0x000000011f237824 */ /* 0x100fe200008e0608 */
[----:B0-----:R-:W-:Y:S01]  /*46b0*/  IADD3 R12, P1, R34, R6, RZ ;  /* 0x00000006220c7210 */ /* 0x001fe20007f3e0ff */
[----:B------:R-:W4:Y:S04]  /*46c0*/  LDG.E.U16.CONSTANT R31, [R30.64] ;  /* 0x0000000a1e1f7981 */ /* 0x000f28000c1e9500 */
[----:B------:R-:W-:Y:S01]  /*46d0*/  IMAD.X R13, R35, 0x1, R8, P1 ;  /* 0x00000001230d7824 */ /* 0x000fe200008e0608 */
[----:B------:R-:W4:Y:S04]  /*46e0*/  LDG.E.U16.CONSTANT R34, [R34.64] ;  /* 0x0000000a22227981 */ /* 0x000f28000c1e9500 */
[----:B------:R-:W4:Y:S01]  /*46f0*/  LDG.E.U16.CONSTANT R15, [R12.64] ;  /* 0x0000000a0c0f7981 */ /* 0x000f22000c1e9500 */
[----:B------:R-:W-:-:S04]  /*4700*/  IADD3 R7, P1, R7, 0x10, RZ ;  /* 0x0000001007077810 */ /* 0x000fc80007f3e0ff */
[----:B------:R-:W-:Y:S02]  /*4710*/  IADD3.X R2, RZ, R2, RZ, P1, !PT ;  /* 0x00000002ff027210 */ /* 0x000fe40000ffe4ff */
[----:B------:R-:W-:-:S04]  /*4720*/  ISETP.GE.U32.AND P1, PT, R7, R16, PT ;  /* 0x000000100700720c */ /* 0x000fc80003f26070 */
[----:B------:R-:W-:Y:S02]  /*4730*/  ISETP.GE.AND.EX P1, PT, R2, R9, PT, P1 ;  /* 0x000000090200720c */ /* 0x000fe40003f26310 */
[----:B--2--5:R-:W-:-:S04]  /*4740*/  IADD3 R4, R4, R5, R32 ;  /* 0x0000000504047210 */ /* 0x024fc80007ffe020 */
[----:B---3--:R-:W-:-:S04]  /*4750*/  IADD3 R4, R36, R4, R33 ;  /* 0x0000000424047210 */ /* 0x008fc80007ffe021 */
[----:B------:R-:W-:-:S04]  /*4760*/  IADD3 R4, R10, R4, R37 ;  /* 0x000000040a047210 */ /* 0x000fc80007ffe025 */
[----:B------:R-:W-:-:S04]  /*4770*/  IADD3 R4, R14, R4, R11 ;  /* 0x000000040e047210 */ /* 0x000fc80007ffe00b */
[----:B------:R-:W-:Y:S02]  /*4780*/  IADD3 R4, R21, R4, R18 ;  /* 0x0000000415047210 */ /* 0x000fe40007ffe012 */
[----:B------:R-:W-:Y:S02]  /*4790*/  IADD3 R32, P2, R12, R6, RZ ;  /* 0x000000060c207210 */ /* 0x000fe40007f5e0ff */
[----:B----4-:R-:W-:-:S03]  /*47a0*/  IADD3 R4, R27, R4, R24 ;  /* 0x000000041b047210 */ /* 0x010fc60007ffe018 */
[----:B------:R-:W-:Y:S01]  /*47b0*/  IMAD.X R33, R13, 0x1, R8, P2 ;  /* 0x000000010d217824 */ /* 0x000fe200010e0608 */
[----:B------:R-:W-:-:S04]  /*47c0*/  IADD3 R4, R31, R4, R28 ;  /* 0x000000041f047210 */ /* 0x000fc80007ffe01c */
[----:B------:R-:W-:-:S04]  /*47d0*/  IADD3 R4, R15, R4, R34 ;  /* 0x000000040f047210 */ /* 0x000fc80007ffe022 */
[----:B------:R-:W-:Y:S01]  /*47e0*/  PRMT R5, R4, 0x7610, R5 ;  /* 0x0000761004057816 */ /* 0x000fe20000000005 */
[----:B------:R-:W-:Y:S05]  /*47f0*/  @!P1 BRA `(.L_x_942) ;  /* 0xfffffc2000009947 */ /* 0x000fea000383ffff */
.L_x_941:
[----:B------:R-:W-:Y:S05]  /*4800*/  BSYNC B4 ;  /* 0x0000000000047941 */ /* 0x000fea0003800000 */
.L_x_940:
        /* <DEDUP_REMOVED lines=38> */
.L_x_944:
[----:B------:R-:W-:Y:S05]  /*4a70*/  BSYNC B4 ;  /* 0x0000000000047941 */ /* 0x000fea0003800000 */
.L_x_943:
        /* <DEDUP_REMOVED lines=15> */
.L_x_939:
[----:B------:R-:W-:Y:S05]  /*4b70*/  BSYNC B3 ;  /* 0x0000000000037941 */ /* 0x000fea0003800000 */
.L_x_938:
[----:B-----5:R0:W-:Y:S02]  /*4b80*/  STG.E.U16 [R22.64], R5 ;  /* 0x0000000516007986 */ /* 0x0201e4000c10150a */
.L_x_935:
[----:B------:R-:W-:Y:S05]  /*4b90*/  BSYNC B2 ;  /* 0x0000000000027941 */ /* 0x000fea0003800000 */
.L_x_934:
        /* <DEDUP_REMOVED lines=9> */
[----:B------:R-:W-:-:S04]  /*4c30*/  IMAD.MOV.U32 R4, RZ, RZ, 0x1 ;  /* 0x00000001ff047424 */ /* 0x000fc800078e00ff */
        /* <DEDUP_REMOVED lines=247> */
.L_x_946:
        /* <DEDUP_REMOVED lines=18> */
[----:B------:R-:W-:Y:S05]  /*5cd0*/  CALL.REL.NOINC `($__internal_7_$__cuda_sm20_div_s64) ;  /* 0x0000d0c000007944 */ /* 0x000fea0003c00000 */
[----:B------:R-:W-:Y:S05]  /*5ce0*/  BRA `(.L_x_948) ;  /* 0x0000013000007947 */ /* 0x000fea0003800000 */
.L_x_949:
        /* <DEDUP_REMOVED lines=19> */
.L_x_948:
[----:B------:R-:W-:Y:S05]  /*5e20*/  BSYNC B2 ;  /* 0x0000000000027941 */ /* 0x000fea0003800000 */
.L_x_947:
        /* <DEDUP_REMOVED lines=22> */
[----:B------:R-:W-:Y:S05]  /*5f90*/  CALL.REL.NOINC `($__internal_7_$__cuda_sm20_div_s64) ;  /* 0x0000ce0000007944 */ /* 0x000fea0003c00000 */
[----:B------:R-:W-:Y:S05]  /*5fa0*/  BRA `(.L_x_952) ;  /* 0x0000013000007947 */ /* 0x000fea0003800000 */
.L_x_951:
        /* <DEDUP_REMOVED lines=19> */
.L_x_952:
[----:B------:R-:W-:Y:S05]  /*60e0*/  BSYNC B2 ;  /* 0x0000000000027941 */ /* 0x000fea0003800000 */
.L_x_950:
        /* <DEDUP_REMOVED lines=48> */
[----:B------:R-:W2:Y:S01]  /*63f0*/  LDG.E.U16.CONSTANT R24, [R24.64] ;  /* 0x0000000a18187981 */ /* 0x000ea2000c1e9500 */
[----:B------:R-:W-:Y:S02]  /*6400*/  ISETP.NE.U32.AND P1, PT, R13, 0x1, PT ;  /* 0x000000010d00780c */ /* 0x000fe40003f25070 */
[----:B------:R-:W-:Y:S02]  /*6410*/  IADD3 R14, P2, R11, 0x1, RZ ;  /* 0x000000010b0e7810 */ /* 0x000fe40007f5e0ff */
[----:B------:R-:W-:-:S03]  /*6420*/  ISETP.NE.AND.EX P1, PT, RZ, RZ, PT, P1 ;  /* 0x000000ffff00720c */ /* 0x000fc60003f25310 */
[----:B------:R-:W-:Y:S02]  /*6430*/  IMAD.X R15, RZ, RZ, R10, P2 ;  /* 0x000000ffff0f7224 */ /* 0x000fe400010e060a */
[----:B--2--5:R-:W-:-:S08]  /*6440*/  IMAD.IADD R5, R5, 0x1, R24 ;  /* 0x0000000105057824 */ /* 0x024fd000078e0218 */
        /* <DEDUP_REMOVED lines=10> */
[----:B------:R-:W-:-:S05]  /*64f0*/  IADD3 R13, P2, R18, -R20, RZ ;  /* 0x80000014120d7210 */ /* 0x000fca0007f5e0ff */
[C-C-:B------:R-:W-:Y:S01]  /*6500*/  IMAD.X R6, R19.reuse, 0x1, ~R9.reuse, P2 ;  /* 0x0000000113067824 */ /* 0x140fe200010e0e09 */
        /* <DEDUP_REMOVED lines=15> */
[----:B------:R-:W2:Y:S03]  /*6600*/  LDG.E.U16.CONSTANT R6, [R6.64] ;  /* 0x0000000a06067981 */ /* 0x000ea6000c1e9500 */
[----:B------:R-:W-:-:S05]  /*6610*/  @P1 LEA.HI.X R21, R8, R4, R9, 0x1, P2 ;  /* 0x0000000408151211 */ /* 0x000fca00010f0c09 */
[----:B------:R-:W3:Y:S01]  /*6620*/  @P1 LDG.E.U16.CONSTANT R20, [R20.64] ;  /* 0x0000000a14141981 */ /* 0x000ee2000c1e9500 */
[C---:B------:R-:W-:Y:S02]  /*6630*/  IADD3 R14, P2, R11.reuse, 0x2, RZ ;  /* 0x000000020b0e7810 */ /* 0x040fe40007f5e0ff */
[----:B------:R-:W-:Y:S02]  /*6640*/  @P1 IADD3 R14, P3, R11, 0x3, RZ ;  /* 0x000000030b0e1810 */ /* 0x000fe40007f7e0ff */
[----:B------:R-:W-:-:S03]  /*6650*/  IADD3.X R15, RZ, R10, RZ, P2, !PT ;  /* 0x0000000aff0f7210 */ /* 0x000fc600017fe4ff */
[----:B------:R-:W-:Y:S02]  /*6660*/  @P1 IMAD.X R15, RZ, RZ, R10, P3 ;  /* 0x000000ffff0f1224 */ /* 0x000fe400018e060a */
[----:B--2---:R-:W-:-:S04]  /*6670*/  IMAD.IADD R5, R5, 0x1, R6 ;  /* 0x0000000105057824 */ /* 0x004fc800078e0206 */
[----:B---3--:R-:W-:-:S05]  /*6680*/  @P1 IMAD.IADD R2, R5, 0x1, R20 ;  /* 0x0000000105021824 */ /* 0x008fca00078e0214 */
[----:B------:R-:W-:Y:S02]  /*6690*/  @P1 PRMT R5, R2, 0x7610, R5 ;  /* 0x0000761002051816 */ /* 0x000fe40000000005 */
.L_x_956:
[----:B0-----:R-:W-:Y:S05]  /*66a0*/  BSYNC B3 ;  /* 0x0000000000037941 */ /* 0x001fea0003800000 */
.L_x_955:
        /* <DEDUP_REMOVED lines=19> */
[C---:B------:R-:W-:Y:S01]  /*67e0*/  IMAD R9, R15.reuse, c[0x0][0x3f8], RZ ;  /* 0x0000fe000f097a24 */ /* 0x040fe200078e02ff */
[----:B------:R-:W-:Y:S01]  /*67f0*/  UIADD3 UR7, UR5, UR7, URZ ;  /* 0x0000000705077290 */ /* 0x000fe2000fffe03f */
        /* <DEDUP_REMOVED lines=9> */
[----:B------:R-:W-:Y:S02]  /*6890*/  IMAD.SHL.U32 R13, R10, 0x2, RZ ;  /* 0x000000020a0d7824 */ /* 0x000fe400078e00ff */
[----:B------:R-:W-:Y:S02]  /*68a0*/  IMAD.IADD R11, R11, 0x1, R21 ;  /* 0x000000010b0b7824 */ /* 0x000fe400078e0215 */
[----:B------:R-:W-:Y:S01]  /*68b0*/  IMAD.IADD R9, R9, 0x1, R19 ;  /* 0x0000000109097824 */ /* 0x000fe200078e0213 */
[----:B------:R-:W-:Y:S02]  /*68c0*/  LEA R13, P0, R8, R13, 0x1 ;  /* 0x0000000d080d7211 */ /* 0x000fe400078008ff */
[----:B------:R-:W-:Y:S02]  /*68d0*/  SHF.L.U64.HI R11, R10, 0x1, R11 ;  /* 0x000000010a0b7819 */ /* 0x000fe4000001020b */
[----:B------:R-:W-:Y:S01]  /*68e0*/  IADD3 R32, P2, P3, R13, c[0x0][0x3d0], R12 ;  /* 0x0000f4000d207a10 */ /* 0x000fe20007b5e00c */
[----:B------:R-:W-:Y:S01]  /*68f0*/  HFMA2.MMA R13, -RZ, RZ, 0, 5.9604644775390625e-08 ;  /* 0x00000001ff0d7435 */ /* 0x000fe200000001ff */
[----:B------:R-:W-:-:S02]  /*6900*/  LEA.HI.X R9, R8, R11, R9, 0x1, P0 ;  /* 0x0000000b08097211 */ /* 0x000fc400000f0c09 */
[----:B------:R-:W-:Y:S02]  /*6910*/  PLOP3.LUT P0, PT, PT, PT, PT, 0x80, 0x0 ;  /* 0x000000000000781c */ /* 0x000fe40003f0f070 */
[----:B------:R-:W-:-:S05]  /*6920*/  IADD3.X R33, R9, c[0x0][0x3d4], RZ, P2, P3 ;  /* 0x0000f50009217a10 */ /* 0x000fca00017e64ff */
[C---:B------:R-:W-:Y:S02]  /*6930*/  SHF.L.U64.HI R13, R6.reuse, R13, c[0x0][0x3fc] ;  /* 0x0000ff00060d7619 */ /* 0x040fe4000001020d */
[----:B------:R-:W-:-:S04]  /*6940*/  LEA R6, P4, R6, -UR6, 0x1 ;  /* 0x8000000606067c11 */ /* 0x000fc8000f8808ff */
[----:B------:R-:W-:Y:S01]  /*6950*/  IADD3.X R8, R13, ~UR7, RZ, P4, !PT ;  /* 0x800000070d087c10 */ /* 0x000fe2000a7fe4ff */
[----:B------:R-:W-:Y:S05]  /*6960*/  @!P1 BRA `(.L_x_960) ;  /* 0x0000041000009947 */ /* 0x000fea0003800000 */
[----:B------:R-:W-:Y:S02]  /*6970*/  IADD3 R16, P1, R0, -0xc, RZ ;  /* 0xfffffff400107810 */ /* 0x000fe40007f3e0ff */
[----:B------:R-:W-:Y:S02]  /*6980*/  PLOP3.LUT P0, PT, PT, PT, PT, 0x8, 0x0 ;  /* 0x000000000000781c */ /* 0x000fe40003f0e170 */
[----:B------:R-:W-:Y:S02]  /*6990*/  IADD3.X R9, R3, -0x1, RZ, P1, !PT ;  /* 0xffffffff03097810 */ /* 0x000fe40000ffe4ff */
.L_x_961:
[-C--:B------:R-:W-:Y:S02]  /*69a0*/  IADD3 R26, P1, R32, R6.reuse, RZ ;  /* 0x00000006201a7210 */ /* 0x080fe40007f3e0ff */
[----:B------:R0:W2:Y:S03]  /*69b0*/  LDG.E.U16.CONSTANT R32, [R32.64] ;  /* 0x0000000a20207981 */ /* 0x0000a6000c1e9500 */
[----:B------:R-:W-:Y:S01]  /*69c0*/  IMAD.X R27, R33, 0x1, R8, P1 ;  /* 0x00000001211b7824 */ /* 0x000fe200008e0608 */
[----:B------:R-:W-:-:S04]  /*69d0*/  IADD3 R28, P1, R26, R6, RZ ;  /* 0x000000061a1c7210 */ /* 0x000fc80007f3e0ff */
[----:B------:R-:W-:Y:S01]  /*69e0*/  IADD3.X R29, R27, R8, RZ, P1, !PT ;  /* 0x000000081b1d7210 */ /* 0x000fe20000ffe4ff */
[----:B------:R1:W2:Y:S01]  /*69f0*/  LDG.E.U16.CONSTANT R4, [R26.64] ;  /* 0x0000000a1a047981 */ /* 0x0002a2000c1e9500 */
[----:B------:R-:W-:-:S03]  /*6a00*/  IADD3 R30, P1, R28, R6, RZ ;  /* 0x000000061c1e7210 */ /* 0x000fc60007f3e0ff */
[----:B0-----:R0:W3:Y:S02]  /*6a10*/  LDG.E.U16.CONSTANT R33, [R28.64] ;  /* 0x0000000a1c217981 */ /* 0x0010e4000c1e9500 */
[----:B------:R-:W-:Y:S01]  /*6a20*/  IMAD.X R31, R29, 0x1, R8, P1 ;  /* 0x000000011d1f7824 */ /* 0x000fe200008e0608 */
[----:B------:R-:W-:-:S04]  /*6a30*/  IADD3 R34, P1, R30, R6, RZ ;  /* 0x000000061e227210 */ /* 0x000fc80007f3e0ff */
[----:B------:R4:W3:Y:S01]  /*6a40*/  LDG.E.U16.CONSTANT R36, [R30.64] ;  /* 0x0000000a1e247981 */ /* 0x0008e2000c1e9500 */
[----:B------:R-:W-:Y:S01]  /*6a50*/  IMAD.X R35, R31, 0x1, R8, P1 ;  /* 0x000000011f237824 */ /* 0x000fe200008e0608 */
[----:B------:R-:W-:-:S04]  /*6a60*/  IADD3 R10, P1, R34, R6, RZ ;  /* 0x00000006220a7210 */ /* 0x000fc80007f3e0ff */
[----:B------:R-:W-:Y:S01]  /*6a70*/  IADD3.X R11, R35, R8, RZ, P1, !PT ;  /* 0x00000008230b7210 */ /* 0x000fe20000ffe4ff */
[----:B------:R0:W3:Y:S01]  /*6a80*/  LDG.E.U16.CONSTANT R37, [R34.64] ;  /* 0x0000000a22257981 */ /* 0x0000e2000c1e9500 */
[----:B------:R-:W-:-:S03]  /*6a90*/  IADD3 R12, P1, R10, R6, RZ ;  /* 0x000000060a0c7210 */ /* 0x000fc60007f3e0ff */
[----:B------:R0:W3:Y:S02]  /*6aa0*/  LDG.E.U16.CONSTANT R10, [R10.64] ;  /* 0x0000000a0a0a7981 */ /* 0x0000e4000c1e9500 */
[----:B------:R-:W-:Y:S01]  /*6ab0*/  IMAD.X R13, R11, 0x1, R8, P1 ;  /* 0x000000010b0d7824 */ /* 0x000fe200008e0608 */
[----:B------:R-:W-:-:S05]  /*6ac0*/  IADD3 R14, P1, R12, R6, RZ ;  /* 0x000000060c0e7210 */ /* 0x000fca0007f3e0ff */
[----:B------:R-:W-:Y:S01]  /*6ad0*/  IMAD.X R15, R13, 0x1, R8, P1 ;  /* 0x000000010d0f7824 */ /* 0x000fe200008e0608 */
[----:B------:R-:W-:Y:S01]  /*6ae0*/  IADD3 R18, P1, R14, R6, RZ ;  /* 0x000000060e127210 */ /* 0x000fe20007f3e0ff */
[----:B0-----:R0:W3:Y:S03]  /*6af0*/  LDG.E.U16.CONSTANT R11, [R12.64] ;  /* 0x0000000a0c0b7981 */ /* 0x0010e6000c1e9500 */
[----:B------:R-:W-:Y:S01]  /*6b00*/  IADD3.X R19, R15, R8, RZ, P1, !PT ;  /* 0x000000080f137210 */ /* 0x000fe20000ffe4ff */
[----:B------:R0:W3:Y:S01]  /*6b10*/  LDG.E.U16.CONSTANT R14, [R14.64] ;  /* 0x0000000a0e0e7981 */ /* 0x0000e2000c1e9500 */
[----:B------:R-:W-:-:S03]  /*6b20*/  IADD3 R20, P1, R18, R6, RZ ;  /* 0x0000000612147210 */ /* 0x000fc60007f3e0ff */
[----:B------:R-:W3:Y:S02]  /*6b30*/  LDG.E.U16.CONSTANT R18, [R18.64] ;  /* 0x0000000a12127981 */ /* 0x000ee4000c1e9500 */
[----:B------:R-:W-:Y:S01]  /*6b40*/  IMAD.X R21, R19, 0x1, R8, P1 ;  /* 0x0000000113157824 */ /* 0x000fe200008e0608 */
[----:B------:R-:W-:-:S05]  /*6b50*/  IADD3 R24, P1, R20, R6, RZ ;  /* 0x0000000614187210 */ /* 0x000fca0007f3e0ff */
[----:B------:R-:W-:Y:S01]  /*6b60*/  IMAD.X R25, R21, 0x1, R8, P1 ;  /* 0x0000000115197824 */ /* 0x000fe200008e0608 */
[----:B-1----:R-:W-:Y:S01]  /*6b70*/  IADD3 R26, P1, R24, R6, RZ ;  /* 0x00000006181a7210 */ /* 0x002fe20007f3e0ff */
[----:B------:R-:W3:Y:S03]  /*6b80*/  LDG.E.U16.CONSTANT R21, [R20.64] ;  /* 0x0000000a14157981 */ /* 0x000ee6000c1e9500 */
[----:B------:R-:W-:Y:S01]  /*6b90*/  IADD3.X R27, R25, R8, RZ, P1, !PT ;  /* 0x00000008191b7210 */ /* 0x000fe20000ffe4ff */
[----:B------:R-:W3:Y:S01]  /*6ba0*/  LDG.E.U16.CONSTANT R24, [R24.64] ;  /* 0x0000000a18187981 */ /* 0x000ee2000c1e9500 */
[----:B------:R-:W-:-:S05]  /*6bb0*/  IADD3 R28, P1, R26, R6, RZ ;  /* 0x000000061a1c7210 */ /* 0x000fca0007f3e0ff */
[--C-:B------:R-:W-:Y:S01]  /*6bc0*/  IMAD.X R29, R27, 0x1, R8.reuse, P1 ;  /* 0x000000011b1d7824 */ /* 0x100fe200008e0608 */
[-C--:B----4-:R-:W-:Y:S01]  /*6bd0*/  IADD3 R30, P1, R28, R6.reuse, RZ ;  /* 0x000000061c1e7210 */ /* 0x090fe20007f3e0ff */
[----:B------:R-:W4:Y:S04]  /*6be0*/  LDG.E.U16.CONSTANT R27, [R26.64] ;  /* 0x0000000a1a1b7981 */ /* 0x000f28000c1e9500 */
[----:B------:R-:W-:Y:S01]  /*6bf0*/  IMAD.X R31, R29, 0x1, R8, P1 ;  /* 0x000000011d1f7824 */ /* 0x000fe200008e0608 */
[----:B------:R-:W-:Y:S01]  /*6c00*/  IADD3 R34, P1, R30, R6, RZ ;  /* 0x000000061e227210 */ /* 0x000fe20007f3e0ff */
[----:B------:R-:W4:Y:S03]  /*6c10*/  LDG.E.U16.CONSTANT R28, [R28.64] ;  /* 0x0000000a1c1c7981 */ /* 0x000f26000c1e9500 */
[----:B------:R-:W-:-:S02]  /*6c20*/  IADD3.X R35, R31, R8, RZ, P1, !PT ;  /* 0x000000081f237210 */ /* 0x000fc40000ffe4ff */
[----:B0-----:R-:W-:Y:S01]  /*6c30*/  IADD3 R12, P1, R34, R6, RZ ;  /* 0x00000006220c7210 */ /* 0x001fe20007f3e0ff */
[----:B------:R-:W4:Y:S04]  /*6c40*/  LDG.E.U16.CONSTANT R31, [R30.64] ;  /* 0x0000000a1e1f7981 */ /* 0x000f28000c1e9500 */
[----:B------:R-:W-:Y:S01]  /*6c50*/  IMAD.X R13, R35, 0x1, R8, P1 ;  /* 0x00000001230d7824 */ /* 0x000fe200008e0608 */
[----:B------:R-:W4:Y:S04]  /*6c60*/  LDG.E.U16.CONSTANT R34, [R34.64] ;  /* 0x0000000a22227981 */ /* 0x000f28000c1e9500 */
[----:B------:R-:W4:Y:S01]  /*6c70*/  LDG.E.U16.CONSTANT R15, [R12.64] ;  /* 0x0000000a0c0f7981 */ /* 0x000f22000c1e9500 */
[----:B------:R-:W-:-:S05]  /*6c80*/  IADD3 R7, P1, R7, 0x10, RZ ;  /* 0x0000001007077810 */ /* 0x000fca0007f3e0ff */
[----:B------:R-:W-:Y:S01]  /*6c90*/  IMAD.X R2, RZ, RZ, R2, P1 ;  /* 0x000000ffff027224 */ /* 0x000fe200008e0602 */
[----:B------:R-:W-:-:S04]  /*6ca0*/  ISETP.GE.U32.AND P1, PT, R7, R16, PT ;  /* 0x000000100700720c */ /* 0x000fc80003f26070 */
[----:B------:R-:W-:Y:S02]  /*6cb0*/  ISETP.GE.AND.EX P1, PT, R2, R9, PT, P1 ;  /* 0x000000090200720c */ /* 0x000fe40003f26310 */
[----:B--2--5:R-:W-:-:S04]  /*6cc0*/  IADD3 R4, R4, R5, R32 ;  /* 0x0000000504047210 */ /* 0x024fc80007ffe020 */
[----:B---3--:R-:W-:-:S04]  /*6cd0*/  IADD3 R4, R36, R4, R33 ;  /* 0x0000000424047210 */ /* 0x008fc80007ffe021 */
[----:B------:R-:W-:-:S04]  /*6ce0*/  IADD3 R4, R10, R4, R37 ;  /* 0x000000040a047210 */ /* 0x000fc80007ffe025 */
[----:B------:R-:W-:Y:S02]  /*6cf0*/  IADD3 R4, R14, R4, R11 ;  /* 0x000000040e047210 */ /* 0x000fe40007ffe00b */
[----:B------:R-:W-:Y:S02]  /*6d00*/  IADD3 R32, P2, R12, R6, RZ ;  /* 0x000000060c207210 */ /* 0x000fe40007f5e0ff */
[----:B------:R-:W-:-:S04]  /*6d10*/  IADD3 R4, R21, R4, R18 ;  /* 0x0000000415047210 */ /* 0x000fc80007ffe012 */
[----:B----4-:R-:W-:Y:S02]  /*6d20*/  IADD3 R4, R27, R4, R24 ;  /* 0x000000041b047210 */ /* 0x010fe40007ffe018 */
[----:B------:R-:W-:Y:S02]  /*6d30*/  IADD3.X R33, R13, R8, RZ, P2, !PT ;  /* 0x000000080d217210 */ /* 0x000fe400017fe4ff */
[----:B------:R-:W-:-:S04]  /*6d40*/  IADD3 R4, R31, R4, R28 ;  /* 0x000000041f047210 */ /* 0x000fc80007ffe01c */
[----:B------:R-:W-:-:S04]  /*6d50*/  IADD3 R4, R15, R4, R34 ;  /* 0x000000040f047210 */ /* 0x000fc80007ffe022 */
[----:B------:R-:W-:Y:S01]  /*6d60*/  PRMT R5, R4, 0x7610, R5 ;  /* 0x0000761004057816 */ /* 0x000fe20000000005 */
[----:B------:R-:W-:Y:S05]  /*6d70*/  @!P1 BRA `(.L_x_961) ;  /* 0xfffffc2000009947 */ /* 0x000fea000383ffff */
.L_x_960:
[----:B------:R-:W-:Y:S05]  /*6d80*/  BSYNC B4 ;  /* 0x0000000000047941 */ /* 0x000fea0003800000 */
.L_x_959:
[----:B------:R-:W-:Y:S01]  /*6d90*/  IADD3 R4, P2, -R7, R0, RZ ;  /* 0x0000000007047210 */ /* 0x000fe20007f5e1ff */
[----:B------:R-:W-:Y:S03]  /*6da0*/  BSSY B4, `(.L_x_962) ;  /* 0x0000025000047945 */ /* 0x000fe60003800000 */
[----:B------:R-:W-:Y:S01]  /*6db0*/  ISETP.GT.U32.AND P1, PT, R4, 0x4, PT ;  /* 0x000000040400780c */ /* 0x000fe20003f24070 */
[----:B------:R-:W-:-:S05]  /*6dc0*/  IMAD.X R4, R3, 0x1, ~R2, P2 ;  /* 0x0000000103047824 */ /* 0x000fca00010e0e02 */
[----:B------:R-:W-:-:S13]  /*6dd0*/  ISETP.GT.AND.EX P1, PT, R4, RZ, PT, P1 ;  /* 0x000000ff0400720c */ /* 0x000fda0003f24310 */
[----:B------:R-:W-:Y:S05]  /*6de0*/  @!P1 BRA `(.L_x_963) ;  /* 0x0000020000009947 */ /* 0x000fea0003800000 */
[-C--:B------:R-:W-:Y:S02]  /*6df0*/  IADD3 R26, P0, R32, R6.reuse, RZ ;  /* 0x00000006201a7210 */ /* 0x080fe40007f1e0ff */
[----:B------:R-:W2:Y:S03]  /*6e00*/  LDG.E.U16.CONSTANT R32, [R32.64] ;  /* 0x0000000a20207981 */ /* 0x000ea6000c1e9500 */
[----:B------:R-:W-:Y:S01]  /*6e10*/  IMAD.X R27, R33, 0x1, R8, P0 ;  /* 0x00000001211b7824 */ /* 0x000fe200000e0608 */
[----:B------:R-:W-:-:S04]  /*6e20*/  IADD3 R12, P0, R26, R6, RZ ;  /* 0x000000061a0c7210 */ /* 0x000fc80007f1e0ff */
[----:B------:R-:W-:Y:S01]  /*6e30*/  IADD3.X R13, R27, R8, RZ, P0, !PT ;  /* 0x000000081b0d7210 */ /* 0x000fe200007fe4ff */
[----:B------:R-:W2:Y:S01]  /*6e40*/  LDG.E.U16.CONSTANT R26, [R26.64] ;  /* 0x0000000a1a1a7981 */ /* 0x000ea2000c1e9500 */
[----:B------:R-:W-:-:S05]  /*6e50*/  IADD3 R14, P0, R12, R6, RZ ;  /* 0x000000060c0e7210 */ /* 0x000fca0007f1e0ff */
[--C-:B------:R-:W-:Y:S01]  /*6e60*/  IMAD.X R15, R13, 0x1, R8.reuse, P0 ;  /* 0x000000010d0f7824 */ /* 0x100fe200000e0608 */
[-C--:B------:R-:W-:Y:S01]  /*6e70*/  IADD3 R10, P0, R14, R6.reuse, RZ ;  /* 0x000000060e0a7210 */ /* 0x080fe20007f1e0ff */
[----:B------:R-:W3:Y:S04]  /*6e80*/  LDG.E.U16.CONSTANT R13, [R12.64] ;  /* 0x0000000a0c0d7981 */ /* 0x000ee8000c1e9500 */
[----:B------:R-:W-:Y:S01]  /*6e90*/  IMAD.X R11, R15, 0x1, R8, P0 ;  /* 0x000000010f0b7824 */ /* 0x000fe200000e0608 */
[----:B------:R-:W-:Y:S01]  /*6ea0*/  IADD3 R18, P0, R10, R6, RZ ;  /* 0x000000060a127210 */ /* 0x000fe20007f1e0ff */
[----:B------:R-:W3:Y:S03]  /*6eb0*/  LDG.E.U16.CONSTANT R14, [R14.64] ;  /* 0x0000000a0e0e7981 */ /* 0x000ee6000c1e9500 */
[----:B------:R-:W-:-:S02]  /*6ec0*/  IADD3.X R19, R11, R8, RZ, P0, !PT ;  /* 0x000000080b137210 */ /* 0x000fc400007fe4ff */
[-C--:B------:R-:W-:Y:S01]  /*6ed0*/  IADD3 R20, P0, R18, R6.reuse, RZ ;  /* 0x0000000612147210 */ /* 0x080fe20007f1e0ff */
[----:B------:R-:W4:Y:S04]  /*6ee0*/  LDG.E.U16.CONSTANT R11, [R10.64] ;  /* 0x0000000a0a0b7981 */ /* 0x000f28000c1e9500 */
[--C-:B------:R-:W-:Y:S01]  /*6ef0*/  IMAD.X R21, R19, 0x1, R8.reuse, P0 ;  /* 0x0000000113157824 */ /* 0x100fe200000e0608 */
[----:B------:R-:W-:Y:S01]  /*6f00*/  IADD3 R24, P0, R20, R6, RZ ;  /* 0x0000000614187210 */ /* 0x000fe20007f1e0ff */
[----:B------:R-:W4:Y:S04]  /*6f10*/  LDG.E.U16.CONSTANT R18, [R18.64] ;  /* 0x0000000a12127981 */ /* 0x000f28000c1e9500 */
[----:B------:R-:W-:-:S02]  /*6f20*/  IMAD.X R25, R21, 0x1, R8, P0 ;  /* 0x0000000115197824 */ /* 0x000fc400000e0608 */
[----:B------:R-:W4:Y:S04]  /*6f30*/  LDG.E.U16.CONSTANT R21, [R20.64] ;  /* 0x0000000a14157981 */ /* 0x000f28000c1e9500 */
[----:B------:R-:W4:Y:S01]  /*6f40*/  LDG.E.U16.CONSTANT R4, [R24.64] ;  /* 0x0000000a18047981 */ /* 0x000f22000c1e9500 */
[----:B------:R-:W-:Y:S02]  /*6f50*/  IADD3 R7, P2, R7, 0x8, RZ ;  /* 0x0000000807077810 */ /* 0x000fe40007f5e0ff */
[----:B------:R-:W-:Y:S02]  /*6f60*/  PLOP3.LUT P0, PT, PT, PT, PT, 0x8, 0x0 ;  /* 0x000000000000781c */ /* 0x000fe40003f0e170 */
[----:B------:R-:W-:Y:S02]  /*6f70*/  IADD3.X R2, RZ, R2, RZ, P2, !PT ;  /* 0x00000002ff027210 */ /* 0x000fe400017fe4ff */
[----:B--2--5:R-:W-:-:S02]  /*6f80*/  IADD3 R26, R26, R5, R32 ;  /* 0x000000051a1a7210 */ /* 0x024fc40007ffe020 */
[----:B------:R-:W-:Y:S02]  /*6f90*/  IADD3 R32, P1, R24, R6, RZ ;  /* 0x0000000618207210 */ /* 0x000fe40007f3e0ff */
[----:B---3--:R-:W-:-:S03]  /*6fa0*/  IADD3 R26, R14, R26, R13 ;  /* 0x0000001a0e1a7210 */ /* 0x008fc60007ffe00d */
[----:B------:R-:W-:Y:S01]  /*6fb0*/  IMAD.X R33, R25, 0x1, R8, P1 ;  /* 0x0000000119217824 */ /* 0x000fe200008e0608 */
[----:B----4-:R-:W-:-:S04]  /*6fc0*/  IADD3 R26, R18, R26, R11 ;  /* 0x0000001a121a7210 */ /* 0x010fc80007ffe00b */
[----:B------:R-:W-:-:S04]  /*6fd0*/  IADD3 R4, R4, R26, R21 ;  /* 0x0000001a04047210 */ /* 0x000fc80007ffe015 */
[----:B------:R-:W-:Y:S02]  /*6fe0*/  PRMT R5, R4, 0x7610, R5 ;  /* 0x0000761004057816 */ /* 0x000fe40000000005 */
.L_x_963:
[----:B------:R-:W-:Y:S05]  /*6ff0*/  BSYNC B4 ;  /* 0x0000000000047941 */ /* 0x000fea0003800000 */
.L_x_962:
[----:B------:R-:W-:-:S04]  /*7000*/  ISETP.LT.U32.AND P1, PT, R7, R0, PT ;  /* 0x000000000700720c */ /* 0x000fc80003f21070 */
[----:B------:R-:W-:-:S13]  /*7010*/  ISETP.LT.OR.EX P0, PT, R2, R3, P0, P1 ;  /* 0x000000030200720c */ /* 0x000fda0000701710 */
[----:B------:R-:W-:Y:S05]  /*7020*/  @!P0 BRA `(.L_x_958) ;  /* 0x000000c000008947 */ /* 0x000fea0003800000 */
[-C--:B------:R-:W-:Y:S02]  /*7030*/  IADD3 R2, P0, R32, R6.reuse, RZ ;  /* 0x0000000620027210 */ /* 0x080fe40007f1e0ff */
[----:B------:R-:W2:Y:S02]  /*7040*/  LDG.E.U16.CONSTANT R32, [R32.64] ;  /* 0x0000000a20207981 */ /* 0x000ea4000c1e9500 */
[----:B------:R-:W-:Y:S01]  /*7050*/  IADD3 R10, P1, R2, R6, RZ ;  /* 0x00000006020a7210 */ /* 0x000fe20007f3e0ff */
[----:B------:R-:W-:-:S03]  /*7060*/  IMAD.X R3, R33, 0x1, R8, P0 ;  /* 0x0000000121037824 */ /* 0x000fc600000e0608 */
[----:B------:R-:W-:Y:S02]  /*7070*/  IADD3 R6, P0, R10, R6, RZ ;  /* 0x000000060a067210 */ /* 0x000fe40007f1e0ff */
[----:B------:R-:W-:Y:S01]  /*7080*/  IADD3.X R11, R3, R8, RZ, P1, !PT ;  /* 0x00000008030b7210 */ /* 0x000fe20000ffe4ff */
[----:B------:R-:W2:Y:S04]  /*7090*/  LDG.E.U16.CONSTANT R2, [R2.64] ;  /* 0x0000000a02027981 */ /* 0x000ea8000c1e9500 */
[----:B------:R-:W-:Y:S01]  /*70a0*/  IMAD.X R7, R11, 0x1, R8, P0 ;  /* 0x000000010b077824 */ /* 0x000fe200000e0608 */
[----:B------:R-:W3:Y:S04]  /*70b0*/  LDG.E.U16.CONSTANT R10, [R10.64] ;  /* 0x0000000a0a0a7981 */ /* 0x000ee8000c1e9500 */
[----:B------:R-:W3:Y:S01]  /*70c0*/  LDG.E.U16.CONSTANT R6, [R6.64] ;  /* 0x0000000a06067981 */ /* 0x000ee2000c1e9500 */
[----:B--2--5:R-:W-:-:S04]  /*70d0*/  IADD3 R5, R2, R5, R32 ;  /* 0x0000000502057210 */ /* 0x024fc80007ffe020 */
[----:B---3--:R-:W-:Y:S02]  /*70e0*/  IADD3 R5, R6, R5, R10 ;  /* 0x0000000506057210 */ /* 0x008fe40007ffe00a */
.L_x_958:
[----:B------:R-:W-:Y:S05]  /*70f0*/  BSYNC B3 ;  /* 0x0000000000037941 */ /* 0x000fea0003800000 */
.L_x_957:
[----:B-----5:R0:W-:Y:S02]  /*7100*/  STG.E.U16 [R22.64], R5 ;  /* 0x0000000516007986 */ /* 0x0201e4000c10150a */
.L_x_954:
[----:B------:R-:W-:Y:S05]  /*7110*/  BSYNC B2 ;  /* 0x0000000000027941 */ /* 0x000fea0003800000 */
.L_x_953:
[----:B------:R-:W-:-:S04]  /*7120*/  IADD3 R17, R17, 0x80, RZ ;  /* 0x0000008011117810 */ /* 0x000fc80007ffe0ff */
.L_x_926:
[----:B------:R-:W-:-:S13]  /*7130*/  ISETP.GE.AND P0, PT, R17, c[0x0][0x160], PT ;  /* 0x0000580011007a0c */ /* 0x000fda0003f06270 */
[----:B------:R-:W-:Y:S05]  /*7140*/  @P0 BRA `(.L_x_964) ;  /* 0x00004b0000000947 */ /* 0x000fea0003800000 */
[----:B------:R-:W-:Y:S01]  /*7150*/  ISETP.NE.AND P0, PT, RZ, c[0x0][0x168], PT ;  /* 0x00005a00ff007a0c */ /* 0x000fe20003f05270 */
[----:B------:R-:W-:Y:S01]  /*7160*/  HFMA2.MMA R12, -RZ, RZ, 0, 0 ;  /* 0x00000000ff0c7435 */ /* 0x000fe200000001ff */
[----:B------:R-:W-:Y:S02]  /*7170*/  IMAD.MOV.U32 R0, RZ, RZ, RZ ;  /* 0x000000ffff007224 */ /* 0x000fe400078e00ff */
[----:B0-----:R-:W-:-:S09]  /*7180*/  IMAD.MOV.U32 R22, RZ, RZ, RZ ;  /* 0x000000ffff167224 */ /* 0x001fd200078e00ff */
[----:B------:R-:W-:Y:S05]  /*7190*/  @!P0 BRA `(.L_x_965) ;  /* 0x00000f9000008947 */ /* 0x000fea0003800000 */
[----:B------:R-:W-:Y:S01]  /*71a0*/  IMAD.MOV.U32 R16, RZ, RZ, RZ ;  /* 0x000000ffff107224 */ /* 0x000fe200078e00ff */
        /* <DEDUP_REMOVED lines=248> */
.L_x_965:
        /* <DEDUP_REMOVED lines=20> */
.L_x_968:
        /* <DEDUP_REMOVED lines=19> */
.L_x_967:
[----:B------:R-:W-:Y:S05]  /*83a0*/  BSYNC B2 ;  /* 0x0000000000027941 */ /* 0x000fea0003800000 */
.L_x_966:
        /* <DEDUP_REMOVED lines=23> */
[----:B------:R-:W-:Y:S05]  /*8520*/  BRA `(.L_x_971) ;  /* 0x0000013000007947 */ /* 0x000fea0003800000 */
.L_x_970:
        /* <DEDUP_REMOVED lines=19> */
.L_x_971:
[----:B------:R-:W-:Y:S05]  /*8660*/  BSYNC B2 ;  /* 0x0000000000027941 */ /* 0x000fea0003800000 */
.L_x_969:
        /* <DEDUP_REMOVED lines=48> */
[----:B------:R-:W2:Y:S01]  /*8970*/  LDG.E.U16.CONSTANT R24, [R24.64] ;  /* 0x0000000a18187981 */ /* 0x000ea2000c1e9500 */
[----:B------:R-:W-:Y:S02]  /*8980*/  ISETP.NE.U32.AND P1, PT, R13, 0x1, PT ;  /* 0x000000010d00780c */ /* 0x000fe40003f25070 */
[----:B------:R-:W-:Y:S02]  /*8990*/  IADD3 R14, P2, R11, 0x1, RZ ;  /* 0x000000010b0e7810 */ /* 0x000fe40007f5e0ff */
[----:B------:R-:W-:-:S03]  /*89a0*/  ISETP.NE.AND.EX P1, PT, RZ, RZ, PT, P1 ;  /* 0x000000ffff00720c */ /* 0x000fc60003f25310 */
[----:B------:R-:W-:Y:S01]  /*89b0*/  IMAD.X R15, RZ, RZ, R10, P2 ;  /* 0x000000ffff0f7224 */ /* 0x000fe200010e060a */
[----:B--2--5:R-:W-:-:S09]  /*89c0*/  IADD3 R5, R5, R24, RZ ;  /* 0x0000001805057210 */ /* 0x024fd20007ffe0ff */
        /* <DEDUP_REMOVED lines=8> */
[----:B------:R-:W-:-:S05]  /*8a50*/  IMAD.WIDE.U32 R20, R20, R11, c[0x0][0x3e8] ;  /* 0x0000fa0014147625 */ /* 0x000fca00078e000b */
[----:B------:R-:W-:Y:S02]  /*8a60*/  IADD3 R9, R21, R9, RZ ;  /* 0x0000000915097210 */ /* 0x000fe40007ffe0ff */
[----:B------:R-:W-:-:S03]  /*8a70*/  IADD3 R13, P2, R18, -R20, RZ ;  /* 0x80000014120d7210 */ /* 0x000fc60007f5e0ff */
[----:B------:R-:W-:Y:S02]  /*8a80*/  @P1 IADD3 R8, P4, R14, c[0x0][0x3f8], RZ ;  /* 0x0000fe000e081a10 */ /* 0x000fe40007f9e0ff */
[----:B------:R-:W-:Y:S01]  /*8a90*/  IMAD.X R6, R19, 0x1, ~R9, P2 ;  /* 0x0000000113067824 */ /* 0x000fe200010e0e09 */
[----:B------:R-:W-:-:S03]  /*8aa0*/  @P1 IADD3 R21, P2, P3, R18, -c[0x0][0x3e8], -R20 ;  /* 0x8000fa0012151a10 */ /* 0x000fc60007b5e814 */
        /* <DEDUP_REMOVED lines=16> */
[C---:B------:R-:W-:Y:S02]  /*8bb0*/  IADD3 R14, P2, R11.reuse, 0x2, RZ ;  /* 0x000000020b0e7810 */ /* 0x040fe40007f5e0ff */
[----:B------:R-:W-:-:S03]  /*8bc0*/  @P1 IADD3 R14, P3, R11, 0x3, RZ ;  /* 0x000000030b0e1810 */ /* 0x000fc60007f7e0ff */
[--C-:B------:R-:W-:Y:S02]  /*8bd0*/  IMAD.X R15, RZ, RZ, R10.reuse, P2 ;  /* 0x000000ffff0f7224 */ /* 0x100fe400010e060a */
[----:B------:R-:W-:Y:S02]  /*8be0*/  @P1 IMAD.X R15, RZ, RZ, R10, P3 ;  /* 0x000000ffff0f1224 */ /* 0x000fe400018e060a */
[----:B--2---:R-:W-:-:S05]  /*8bf0*/  IMAD.IADD R5, R5, 0x1, R6 ;  /* 0x0000000105057824 */ /* 0x004fca00078e0206 */
[----:B---3--:R-:W-:-:S04]  /*8c00*/  @P1 IADD3 R2, R5, R20, RZ ;  /* 0x0000001405021210 */ /* 0x008fc80007ffe0ff */
[----:B------:R-:W-:Y:S02]  /*8c10*/  @P1 PRMT R5, R2, 0x7610, R5 ;  /* 0x0000761002051816 */ /* 0x000fe40000000005 */
.L_x_975:
[----:B0-----:R-:W-:Y:S05]  /*8c20*/  BSYNC B3 ;  /* 0x0000000000037941 */ /* 0x001fea0003800000 */
.L_x_974:
[----:B------:R-:W-:Y:S01]  /*8c30*/  BSSY B3, `(.L_x_976) ;  /* 0x00000a4000037945 */ /* 0x000fe20003800000 */
[----:B------:R-:W-:Y:S05]  /*8c40*/  @!P0 BRA `(.L_x_977) ;  /* 0x00000a2000008947 */ /* 0x000fea0003800000 */
[----:B------:R-:W-:Y:S01]  /*8c50*/  IADD3 R9, P0, RZ, -R14, RZ ;  /* 0x8000000eff097210 */ /* 0x000fe20007f1e0ff */
[----:B------:R-:W-:Y:S01]  /*8c60*/  ULDC.64 UR6, c[0x0][0x3e8] ;  /* 0x0000fa0000067ab9 */ /* 0x000fe20000000a00 */
[----:B------:R-:W-:Y:S01]  /*8c70*/  IMAD.MOV.U32 R6, RZ, RZ, c[0x0][0x3f8] ;  /* 0x0000fe00ff067624 */ /* 0x000fe200078e00ff */
        /* <DEDUP_REMOVED lines=20> */
[C---:B------:R-:W-:Y:S02]  /*8dc0*/  IMAD R21, R10.reuse, c[0x0][0x404], R11 ;  /* 0x000101000a157a24 */ /* 0x040fe400078e020b */
[----:B------:R-:W-:-:S04]  /*8dd0*/  IMAD.WIDE.U32 R10, R10, c[0x0][0x400], RZ ;  /* 0x000100000a0a7a25 */ /* 0x000fc800078e00ff */
[----:B------:R-:W-:Y:S01]  /*8de0*/  IMAD.WIDE.U32 R8, R14, c[0x0][0x3f8], RZ ;  /* 0x0000fe000e087a25 */ /* 0x000fe200078e00ff */
[----:B------:R-:W-:-:S03]  /*8df0*/  IADD3 R11, R11, R21, RZ ;  /* 0x000000150b0b7210 */ /* 0x000fc60007ffe0ff */
[C---:B------:R-:W-:Y:S01]  /*8e00*/  IMAD.SHL.U32 R13, R10.reuse, 0x2, RZ ;  /* 0x000000020a0d7824 */ /* 0x040fe200078e00ff */
[----:B------:R-:W-:Y:S01]  /*8e10*/  SHF.L.U64.HI R11, R10, 0x1, R11 ;  /* 0x000000010a0b7819 */ /* 0x000fe2000001020b */
[----:B------:R-:W-:Y:S01]  /*8e20*/  IMAD.X R4, R3, 0x1, ~R2, P2 ;  /* 0x0000000103047824 */ /* 0x000fe200010e0e02 */
[----:B------:R-:W-:Y:S02]  /*8e30*/  IADD3 R9, R9, R19, RZ ;  /* 0x0000001309097210 */ /* 0x000fe40007ffe0ff */
[----:B------:R-:W-:Y:S02]  /*8e40*/  LEA R13, P0, R8, R13, 0x1 ;  /* 0x0000000d080d7211 */ /* 0x000fe400078008ff */
[----:B------:R-:W-:Y:S02]  /*8e50*/  ISETP.GT.AND.EX P1, PT, R4, RZ, PT, P1 ;  /* 0x000000ff0400720c */ /* 0x000fe40003f24310 */
[----:B------:R-:W-:Y:S01]  /*8e60*/  IADD3 R32, P2, P3, R13, c[0x0][0x3d0], R12 ;  /* 0x0000f4000d207a10 */ /* 0x000fe20007b5e00c */
[----:B------:R-:W-:Y:S01]  /*8e70*/  IMAD.MOV.U32 R13, RZ, RZ, 0x1 ;  /* 0x00000001ff0d7424 */ /* 0x000fe200078e00ff */
[----:B------:R-:W-:-:S02]  /*8e80*/  LEA.HI.X R9, R8, R11, R9, 0x1, P0 ;  /* 0x0000000b08097211 */ /* 0x000fc400000f0c09 */
[----:B------:R-:W-:Y:S02]  /*8e90*/  PLOP3.LUT P0, PT, PT, PT, PT, 0x80, 0x0 ;  /* 0x000000000000781c */ /* 0x000fe40003f0f070 */
[C---:B------:R-:W-:Y:S02]  /*8ea0*/  SHF.L.U64.HI R13, R6.reuse, R13, c[0x0][0x3fc] ;  /* 0x0000ff00060d7619 */ /* 0x040fe4000001020d */
[----:B------:R-:W-:Y:S02]  /*8eb0*/  LEA R6, P4, R6, -UR6, 0x1 ;  /* 0x8000000606067c11 */ /* 0x000fe4000f8808ff */
[----:B------:R-:W-:Y:S02]  /*8ec0*/  IADD3.X R33, R9, c[0x0][0x3d4], RZ, P2, P3 ;  /* 0x0000f50009217a10 */ /* 0x000fe400017e64ff */
[----:B------:R-:W-:Y:S01]  /*8ed0*/  IADD3.X R8, R13, ~UR7, RZ, P4, !PT ;  /* 0x800000070d087c10 */ /* 0x000fe2000a7fe4ff */
[----:B------:R-:W-:Y:S05]  /*8ee0*/  @!P1 BRA `(.L_x_979) ;  /* 0x0000041000009947 */ /* 0x000fea0003800000 */
[----:B------:R-:W-:Y:S02]  /*8ef0*/  IADD3 R16, P1, R0, -0xc, RZ ;  /* 0xfffffff400107810 */ /* 0x000fe40007f3e0ff */
[----:B------:R-:W-:-:S02]  /*8f00*/  PLOP3.LUT P0, PT, PT, PT, PT, 0x8, 0x0 ;  /* 0x000000000000781c */ /* 0x000fc40003f0e170 */
[----:B------:R-:W-:Y:S02]  /*8f10*/  IADD3.X R9, R3, -0x1, RZ, P1, !PT ;  /* 0xffffffff03097810 */ /* 0x000fe40000ffe4ff */
.L_x_980:
[-C--:B------:R-:W-:Y:S02]  /*8f20*/  IADD3 R26, P1, R32, R6.reuse, RZ ;  /* 0x00000006201a7210 */ /* 0x080fe40007f3e0ff */
[----:B------:R0:W2:Y:S03]  /*8f30*/  LDG.E.U16.CONSTANT R32, [R32.64] ;  /* 0x0000000a20207981 */ /* 0x0000a6000c1e9500 */
[----:B------:R-:W-:Y:S01]  /*8f40*/  IMAD.X R27, R33, 0x1, R8, P1 ;  /* 0x00000001211b7824 */ /* 0x000fe200008e0608 */
[----:B------:R-:W-:-:S04]  /*8f50*/  IADD3 R28, P1, R26, R6, RZ ;  /* 0x000000061a1c7210 */ /* 0x000fc80007f3e0ff */
[----:B------:R1:W2:Y:S01]  /*8f60*/  LDG.E.U16.CONSTANT R4, [R26.64] ;  /* 0x0000000a1a047981 */ /* 0x0002a2000c1e9500 */
[----:B------:R-:W-:Y:S01]  /*8f70*/  IMAD.X R29, R27, 0x1, R8, P1 ;  /* 0x000000011b1d7824 */ /* 0x000fe200008e0608 */
[----:B------:R-:W-:-:S04]  /*8f80*/  IADD3 R30, P1, R28, R6, RZ ;  /* 0x000000061c1e7210 */ /* 0x000fc80007f3e0ff */
[----:B------:R-:W-:Y:S01]  /*8f90*/  IADD3.X R31, R29, R8, RZ, P1, !PT ;  /* 0x000000081d1f7210 */ /* 0x000fe20000ffe4ff */
[----:B0-----:R0:W3:Y:S01]  /*8fa0*/  LDG.E.U16.CONSTANT R33, [R28.64] ;  /* 0x0000000a1c217981 */ /* 0x0010e2000c1e9500 */
[----:B------:R-:W-:-:S03]  /*8fb0*/  IADD3 R34, P1, R30, R6, RZ ;  /* 0x000000061e227210 */ /* 0x000fc60007f3e0ff */
[----:B------:R4:W3:Y:S02]  /*8fc0*/  LDG.E.U16.CONSTANT R36, [R30.64] ;  /* 0x0000000a1e247981 */ /* 0x0008e4000c1e9500 */
[----:B------:R-:W-:Y:S01]  /*8fd0*/  IMAD.X R35, R31, 0x1, R8, P1 ;  /* 0x000000011f237824 */ /* 0x000fe200008e0608 */
[----:B------:R-:W-:-:S04]  /*8fe0*/  IADD3 R10, P1, R34, R6, RZ ;  /* 0x00000006220a7210 */ /* 0x000fc80007f3e0ff */
[----:B------:R0:W3:Y:S01]  /*8ff0*/  LDG.E.U16.CONSTANT R37, [R34.64] ;  /* 0x0000000a22257981 */ /* 0x0000e2000c1e9500 */
[----:B------:R-:W-:Y:S01]  /*9000*/  IMAD.X R11, R35, 0x1, R8, P1 ;  /* 0x00000001230b7824 */ /* 0x000fe200008e0608 */
[----:B------:R-:W-:-:S04]  /*9010*/  IADD3 R12, P1, R10, R6, RZ ;  /* 0x000000060a0c7210 */ /* 0x000fc80007f3e0ff */
[----:B------:R-:W-:Y:S01]  /*9020*/  IADD3.X R13, R11, R8, RZ, P1, !PT ;  /* 0x000000080b0d7210 */ /* 0x000fe20000ffe4ff */
[----:B------:R0:W3:Y:S01]  /*9030*/  LDG.E.U16.CONSTANT R10, [R10.64] ;  /* 0x0000000a0a0a7981 */ /* 0x0000e2000c1e9500 */
[----:B------:R-:W-:-:S05]  /*9040*/  IADD3 R14, P1, R12, R6, RZ ;  /* 0x000000060c0e7210 */ /* 0x000fca0007f3e0ff */
[--C-:B------:R-:W-:Y:S01]  /*9050*/  IMAD.X R15, R13, 0x1, R8.reuse, P1 ;  /* 0x000000010d0f7824 */ /* 0x100fe200008e0608 */
[-C--:B------:R-:W-:Y:S01]  /*9060*/  IADD3 R18, P1, R14, R6.reuse, RZ ;  /* 0x000000060e127210 */ /* 0x080fe20007f3e0ff */
[----:B0-----:R0:W3:Y:S04]  /*9070*/  LDG.E.U16.CONSTANT R11, [R12.64] ;  /* 0x0000000a0c0b7981 */ /* 0x0010e8000c1e9500 */
[----:B------:R-:W-:Y:S01]  /*9080*/  IMAD.X R19, R15, 0x1, R8, P1 ;  /* 0x000000010f137824 */ /* 0x000fe200008e0608 */
[----:B------:R-:W-:Y:S01]  /*9090*/  IADD3 R20, P1, R18, R6, RZ ;  /* 0x0000000612147210 */ /* 0x000fe20007f3e0ff */
[----:B------:R0:W3:Y:S03]  /*90a0*/  LDG.E.U16.CONSTANT R14, [R14.64] ;  /* 0x0000000a0e0e7981 */ /* 0x0000e6000c1e9500 */
[----:B------:R-:W-:Y:S01]  /*90b0*/  IADD3.X R21, R19, R8, RZ, P1, !PT ;  /* 0x0000000813157210 */ /* 0x000fe20000ffe4ff */
[----:B------:R-:W3:Y:S01]  /*90c0*/  LDG.E.U16.CONSTANT R18, [R18.64] ;  /* 0x0000000a12127981 */ /* 0x000ee2000c1e9500 */
[----:B------:R-:W-:-:S05]  /*90d0*/  IADD3 R24, P1, R20, R6, RZ ;  /* 0x0000000614187210 */ /* 0x000fca0007f3e0ff */
[--C-:B------:R-:W-:Y:S01]  /*90e0*/  IMAD.X R25, R21, 0x1, R8.reuse, P1 ;  /* 0x0000000115197824 */ /* 0x100fe200008e0608 */
[-C--:B-1----:R-:W-:Y:S01]  /*90f0*/  IADD3 R26, P1, R24, R6.reuse, RZ ;  /* 0x00000006181a7210 */ /* 0x082fe20007f3e0ff */
[----:B------:R-:W3:Y:S04]  /*9100*/  LDG.E.U16.CONSTANT R21, [R20.64] ;  /* 0x0000000a14157981 */ /* 0x000ee8000c1e9500 */
[----:B------:R-:W-:Y:S01]  /*9110*/  IMAD.X R27, R25, 0x1, R8, P1 ;  /* 0x00000001191b7824 */ /* 0x000fe200008e0608 */
[----:B------:R-:W-:Y:S01]  /*9120*/  IADD3 R28, P1, R26, R6, RZ ;  /* 0x000000061a1c7210 */ /* 0x000fe20007f3e0ff */
[----:B------:R-:W3:Y:S03]  /*9130*/  LDG.E.U16.CONSTANT R24, [R24.64] ;  /* 0x0000000a18187981 */ /* 0x000ee6000c1e9500 */
[----:B------:R-:W-:-:S02]  /*9140*/  IADD3.X R29, R27, R8, RZ, P1, !PT ;  /* 0x000000081b1d7210 */ /* 0x000fc40000ffe4ff */
[-C--:B----4-:R-:W-:Y:S01]  /*9150*/  IADD3 R30, P1, R28, R6.reuse, RZ ;  /* 0x000000061c1e7210 */ /* 0x090fe20007f3e0ff */
[----:B------:R-:W4:Y:S04]  /*9160*/  LDG.E.U16.CONSTANT R27, [R26.64] ;  /* 0x0000000a1a1b7981 */ /* 0x000f28000c1e9500 */
[--C-:B------:R-:W-:Y:S01]  /*9170*/  IMAD.X R31, R29, 0x1, R8.reuse, P1 ;  /* 0x000000011d1f7824 */ /* 0x100fe200008e0608 */
[-C--:B------:R-:W-:Y:S01]  /*9180*/  IADD3 R34, P1, R30, R6.reuse, RZ ;  /* 0x000000061e227210 */ /* 0x080fe20007f3e0ff */
[----:B------:R-:W4:Y:S04]  /*9190*/  LDG.E.U16.CONSTANT R28, [R28.64] ;  /* 0x0000000a1c1c7981 */ /* 0x000f28000c1e9500 */
[----:B------:R-:W-:Y:S01]  /*91a0*/  IMAD.X R35, R31, 0x1, R8, P1 ;  /* 0x000000011f237824 */ /* 0x000fe200008e0608 */
[----:B0-----:R-:W-:Y:S01]  /*91b0*/  IADD3 R12, P1, R34, R6, RZ ;  /* 0x00000006220c7210 */ /* 0x001fe20007f3e0ff */
[----:B------:R-:W4:Y:S03]  /*91c0*/  LDG.E.U16.CONSTANT R31, [R30.64] ;  /* 0x0000000a1e1f7981 */ /* 0x000f26000c1e9500 */
[----:B------:R-:W-:Y:S01]  /*91d0*/  IADD3.X R13, R35, R8, RZ, P1, !PT ;  /* 0x00000008230d7210 */ /* 0x000fe20000ffe4ff */
        /* <DEDUP_REMOVED lines=18> */
.L_x_979:
[----:B------:R-:W-:Y:S05]  /*9300*/  BSYNC B4 ;  /* 0x0000000000047941 */ /* 0x000fea0003800000 */
.L_x_978:
[----:B------:R-:W-:Y:S01]  /*9310*/  IADD3 R4, P2, -R7, R0, RZ ;  /* 0x0000000007047210 */ /* 0x000fe20007f5e1ff */
[----:B------:R-:W-:Y:S03]  /*9320*/  BSSY B4, `(.L_x_981) ;  /* 0x0000025000047945 */ /* 0x000fe60003800000 */
[----:B------:R-:W-:Y:S02]  /*9330*/  ISETP.GT.U32.AND P1, PT, R4, 0x4, PT ;  /* 0x000000040400780c */ /* 0x000fe40003f24070 */
[----:B------:R-:W-:-:S04]  /*9340*/  IADD3.X R4, ~R2, R3, RZ, P2, !PT ;  /* 0x0000000302047210 */ /* 0x000fc800017fe5ff */
[----:B------:R-:W-:-:S13]  /*9350*/  ISETP.GT.AND.EX P1, PT, R4, RZ, PT, P1 ;  /* 0x000000ff0400720c */ /* 0x000fda0003f24310 */
[----:B------:R-:W-:Y:S05]  /*9360*/  @!P1 BRA `(.L_x_982) ;  /* 0x0000020000009947 */ /* 0x000fea0003800000 */
[-C--:B------:R-:W-:Y:S02]  /*9370*/  IADD3 R26, P0, R32, R6.reuse, RZ ;  /* 0x00000006201a7210 */ /* 0x080fe40007f1e0ff */
[----:B------:R-:W2:Y:S03]  /*9380*/  LDG.E.U16.CONSTANT R32, [R32.64] ;  /* 0x0000000a20207981 */ /* 0x000ea6000c1e9500 */
[----:B------:R-:W-:Y:S01]  /*9390*/  IMAD.X R27, R33, 0x1, R8, P0 ;  /* 0x00000001211b7824 */ /* 0x000fe200000e0608 */
[----:B------:R-:W-:-:S04]  /*93a0*/  IADD3 R12, P0, R26, R6, RZ ;  /* 0x000000061a0c7210 */ /* 0x000fc80007f1e0ff */
[----:B------:R-:W2:Y:S01]  /*93b0*/  LDG.E.U16.CONSTANT R26, [R26.64] ;  /* 0x0000000a1a1a7981 */ /* 0x000ea2000c1e9500 */
[----:B------:R-:W-:Y:S01]  /*93c0*/  IMAD.X R13, R27, 0x1, R8, P0 ;  /* 0x000000011b0d7824 */ /* 0x000fe200000e0608 */
[----:B------:R-:W-:-:S04]  /*93d0*/  IADD3 R14, P0, R12, R6, RZ ;  /* 0x000000060c0e7210 */ /* 0x000fc80007f1e0ff */
[----:B------:R-:W-:Y:S02]  /*93e0*/  IADD3.X R15, R13, R8, RZ, P0, !PT ;  /* 0x000000080d0f7210 */ /* 0x000fe400007fe4ff */
[-C--:B------:R-:W-:Y:S01]  /*93f0*/  IADD3 R10, P0, R14, R6.reuse, RZ ;  /* 0x000000060e0a7210 */ /* 0x080fe20007f1e0ff */
[----:B------:R-:W3:Y:S04]  /*9400*/  LDG.E.U16.CONSTANT R13, [R12.64] ;  /* 0x0000000a0c0d7981 */ /* 0x000ee8000c1e9500 */
[--C-:B------:R-:W-:Y:S01]  /*9410*/  IMAD.X R11, R15, 0x1, R8.reuse, P0 ;  /* 0x000000010f0b7824 */ /* 0x100fe200000e0608 */
[-C--:B------:R-:W-:Y:S01]  /*9420*/  IADD3 R18, P0, R10, R6.reuse, RZ ;  /* 0x000000060a127210 */ /* 0x080fe20007f1e0ff */
[----:B------:R-:W3:Y:S04]  /*9430*/  LDG.E.U16.CONSTANT R14, [R14.64] ;  /* 0x0000000a0e0e7981 */ /* 0x000ee8000c1e9500 */
[----:B------:R-:W-:Y:S01]  /*9440*/  IMAD.X R19, R11, 0x1, R8, P0 ;  /* 0x000000010b137824 */ /* 0x000fe200000e0608 */
[----:B------:R-:W-:Y:S01]  /*9450*/  IADD3 R20, P0, R18, R6, RZ ;  /* 0x0000000612147210 */ /* 0x000fe20007f1e0ff */
[----:B------:R-:W4:Y:S03]  /*9460*/  LDG.E.U16.CONSTANT R11, [R10.64] ;  /* 0x0000000a0a0b7981 */ /* 0x000f26000c1e9500 */
[----:B------:R-:W-:Y:S01]  /*9470*/  IADD3.X R21, R19, R8, RZ, P0, !PT ;  /* 0x0000000813157210 */ /* 0x000fe200007fe4ff */
[----:B------:R-:W4:Y:S01]  /*9480*/  LDG.E.U16.CONSTANT R18, [R18.64] ;  /* 0x0000000a12127981 */ /* 0x000f22000c1e9500 */
[----:B------:R-:W-:-:S05]  /*9490*/  IADD3 R24, P0, R20, R6, RZ ;  /* 0x0000000614187210 */ /* 0x000fca0007f1e0ff */
[----:B------:R-:W-:Y:S02]  /*94a0*/  IMAD.X R25, R21, 0x1, R8, P0 ;  /* 0x0000000115197824 */ /* 0x000fe400000e0608 */
[----:B------:R-:W4:Y:S04]  /*94b0*/  LDG.E.U16.CONSTANT R21, [R20.64] ;  /* 0x0000000a14157981 */ /* 0x000f28000c1e9500 */
[----:B------:R-:W4:Y:S01]  /*94c0*/  LDG.E.U16.CONSTANT R4, [R24.64] ;  /* 0x0000000a18047981 */ /* 0x000f22000c1e9500 */
[----:B------:R-:W-:Y:S02]  /*94d0*/  IADD3 R7, P2, R7, 0x8, RZ ;  /* 0x0000000807077810 */ /* 0x000fe40007f5e0ff */
[----:B------:R-:W-:-:S03]  /*94e0*/  PLOP3.LUT P0, PT, PT, PT, PT, 0x8, 0x0 ;  /* 0x000000000000781c */ /* 0x000fc60003f0e170 */
[----:B------:R-:W-:Y:S01]  /*94f0*/  IMAD.X R2, RZ, RZ, R2, P2 ;  /* 0x000000ffff027224 */ /* 0x000fe200010e0602 */
[----:B--2--5:R-:W-:Y:S02]  /*9500*/  IADD3 R26, R26, R5, R32 ;  /* 0x000000051a1a7210 */ /* 0x024fe40007ffe020 */
[----:B------:R-:W-:Y:S02]  /*9510*/  IADD3 R32, P1, R24, R6, RZ ;  /* 0x0000000618207210 */ /* 0x000fe40007f3e0ff */
[----:B---3--:R-:W-:Y:S02]  /*9520*/  IADD3 R26, R14, R26, R13 ;  /* 0x0000001a0e1a7210 */ /* 0x008fe40007ffe00d */
[----:B------:R-:W-:Y:S02]  /*9530*/  IADD3.X R33, R25, R8, RZ, P1, !PT ;  /* 0x0000000819217210 */ /* 0x000fe40000ffe4ff */
[----:B----4-:R-:W-:-:S04]  /*9540*/  IADD3 R26, R18, R26, R11 ;  /* 0x0000001a121a7210 */ /* 0x010fc80007ffe00b */
[----:B------:R-:W-:-:S04]  /*9550*/  IADD3 R4, R4, R26, R21 ;  /* 0x0000001a04047210 */ /* 0x000fc80007ffe015 */
[----:B------:R-:W-:Y:S02]  /*9560*/  PRMT R5, R4, 0x7610, R5 ;  /* 0x0000761004057816 */ /* 0x000fe40000000005 */
.L_x_982:
[----:B------:R-:W-:Y:S05]  /*9570*/  BSYNC B4 ;  /* 0x0000000000047941 */ /* 0x000fea0003800000 */
.L_x_981:
[----:B------:R-:W-:-:S04]  /*9580*/  ISETP.LT.U32.AND P1, PT, R7, R0, PT ;  /* 0x000000000700720c */ /* 0x000fc80003f21070 */
[----:B------:R-:W-:-:S13]  /*9590*/  ISETP.LT.OR.EX P0, PT, R2, R3, P0, P1 ;  /* 0x000000030200720c */ /* 0x000fda0000701710 */
[----:B------:R-:W-:Y:S05]  /*95a0*/  @!P0 BRA `(.L_x_977) ;  /* 0x000000c000008947 */ /* 0x000fea0003800000 */
[-C--:B------:R-:W-:Y:S02]  /*95b0*/  IADD3 R2, P0, R32, R6.reuse, RZ ;  /* 0x0000000620027210 */ /* 0x080fe40007f1e0ff */
[----:B------:R-:W2:Y:S02]  /*95c0*/  LDG.E.U16.CONSTANT R32, [R32.64] ;  /* 0x0000000a20207981 */ /* 0x000ea4000c1e9500 */
[----:B------:R-:W-:Y:S01]  /*95d0*/  IADD3 R10, P1, R2, R6, RZ ;  /* 0x00000006020a7210 */ /* 0x000fe20007f3e0ff */
[----:B------:R-:W-:-:S03]  /*95e0*/  IMAD.X R3, R33, 0x1, R8, P0 ;  /* 0x0000000121037824 */ /* 0x000fc600000e0608 */
[----:B------:R-:W-:Y:S01]  /*95f0*/  IADD3 R6, P0, R10, R6, RZ ;  /* 0x000000060a067210 */ /* 0x000fe20007f1e0ff */
[----:B------:R-:W-:Y:S01]  /*9600*/  IMAD.X R11, R3, 0x1, R8, P1 ;  /* 0x00000001030b7824 */ /* 0x000fe200008e0608 */
[----:B------:R-:W2:Y:S04]  /*9610*/  LDG.E.U16.CONSTANT R2, [R2.64] ;  /* 0x0000000a02027981 */ /* 0x000ea8000c1e9500 */
[----:B------:R-:W-:Y:S01]  /*9620*/  IADD3.X R7, R11, R8, RZ, P0, !PT ;  /* 0x000000080b077210 */ /* 0x000fe200007fe4ff */
[----:B------:R-:W3:Y:S04]  /*9630*/  LDG.E.U16.CONSTANT R10, [R10.64] ;  /* 0x0000000a0a0a7981 */ /* 0x000ee8000c1e9500 */
[----:B------:R-:W3:Y:S01]  /*9640*/  LDG.E.U16.CONSTANT R6, [R6.64] ;  /* 0x0000000a06067981 */ /* 0x000ee2000c1e9500 */
[----:B--2--5:R-:W-:-:S04]  /*9650*/  IADD3 R5, R2, R5, R32 ;  /* 0x0000000502057210 */ /* 0x024fc80007ffe020 */
[----:B---3--:R-:W-:Y:S02]  /*9660*/  IADD3 R5, R6, R5, R10 ;  /* 0x0000000506057210 */ /* 0x008fe40007ffe00a */
.L_x_977:
[----:B------:R-:W-:Y:S05]  /*9670*/  BSYNC B3 ;  /* 0x0000000000037941 */ /* 0x000fea0003800000 */
.L_x_976:
[----:B-----5:R0:W-:Y:S02]  /*9680*/  STG.E.U16 [R22.64], R5 ;  /* 0x0000000516007986 */ /* 0x0201e4000c10150a */
.L_x_973:
[----:B------:R-:W-:Y:S05]  /*9690*/  BSYNC B2 ;  /* 0x0000000000027941 */ /* 0x000fea0003800000 */
.L_x_972:
[----:B------:R-:W-:-:S04]  /*96a0*/  IADD3 R17, R17, 0x80, RZ ;  /* 0x0000008011117810 */ /* 0x000fc80007ffe0ff */
.L_x_945:
        /* <DEDUP_REMOVED lines=256> */
.L_x_984:
        /* <DEDUP_REMOVED lines=20> */
.L_x_987:
        /* <DEDUP_REMOVED lines=19> */
.L_x_986:
[----:B------:R-:W-:Y:S05]  /*a920*/  BSYNC B2 ;  /* 0x0000000000027941 */ /* 0x000fea0003800000 */
.L_x_985:
        /* <DEDUP_REMOVED lines=23> */
[----:B------:R-:W-:Y:S02]  /*aaa0*/  IMAD.MOV.U32 R4, RZ, RZ, R2 ;  /* 0x000000ffff047224 */ /* 0x000fe400078e0002 */
[----:B------:R-:W-:Y:S01]  /*aab0*/  IMAD.MOV.U32 R5, RZ, RZ, R3 ;  /* 0x000000ffff057224 */ /* 0x000fe200078e0003 */
[----:B------:R-:W-:Y:S05]  /*aac0*/  BRA `(.L_x_990) ;  /* 0x0000013000007947 */ /* 0x000fea0003800000 */
.L_x_989:
        /* <DEDUP_REMOVED lines=19> */
.L_x_990:
[----:B------:R-:W-:Y:S05]  /*ac00*/  BSYNC B2 ;  /* 0x0000000000027941 */ /* 0x000fea0003800000 */
.L_x_988:
        /* <DEDUP_REMOVED lines=91> */
.L_x_994:
[----:B0-----:R-:W-:Y:S05]  /*b1c0*/  BSYNC B3 ;  /* 0x0000000000037941 */ /* 0x001fea0003800000 */
.L_x_993:
[----:B------:R-:W-:Y:S01]  /*b1d0*/  BSSY B3, `(.L_x_995) ;  /* 0x00000a4000037945 */ /* 0x000fe20003800000 */
[----:B------:R-:W-:Y:S05]  /*b1e0*/  @!P0 BRA `(.L_x_996) ;  /* 0x00000a2000008947 */ /* 0x000fea0003800000 */
[----:B------:R-:W-:Y:S01]  /*b1f0*/  IADD3 R7, P0, RZ, -R14, RZ ;  /* 0x8000000eff077210 */ /* 0x000fe20007f1e0ff */
[----:B------:R-:W-:Y:S01]  /*b200*/  IMAD.WIDE.U32 R10, R14, c[0x0][0x3f8], RZ ;  /* 0x0000fe000e0a7a25 */ /* 0x000fe200078e00ff */
[----:B------:R-:W-:Y:S01]  /*b210*/  ULDC.64 UR6, c[0x0][0x3e8] ;  /* 0x0000fa0000067ab9 */ /* 0x000fe20000000a00 */
[----:B------:R-:W-:Y:S01]  /*b220*/  BSSY B4, `(.L_x_997) ;  /* 0x0000068000047945 */ /* 0x000fe20003800000 */
[----:B------:R-:W-:Y:S01]  /*b230*/  IADD3.X R2, RZ, ~R15, RZ, P0, !PT ;  /* 0x8000000fff027210 */ /* 0x000fe200007fe4ff */
[----:B------:R-:W-:Y:S01]  /*b240*/  IMAD.WIDE.U32 R8, R7, c[0x0][0x3e8], R18 ;  /* 0x0000fa0007087a25 */ /* 0x000fe200078e0012 */
[----:B------:R-:W-:Y:S02]  /*b250*/  ULDC.64 UR8, c[0x0][0x400] ;  /* 0x0001000000087ab9 */ /* 0x000fe40000000a00 */
[----:B------:R-:W-:Y:S01]  /*b260*/  UIMAD UR7, UR7, UR8, URZ ;  /* 0x00000008070772a4 */ /* 0x000fe2000f8e023f */
[----:B------:R-:W-:Y:S01]  /*b270*/  IMAD R2, R2, c[0x0][0x3e8], RZ ;  /* 0x0000fa0002027a24 */ /* 0x000fe200078e02ff */
[----:B------:R-:W-:-:S02]  /*b280*/  UIMAD.WIDE.U32 UR4, UR6, UR8, URZ ;  /* 0x00000008060472a5 */ /* 0x000fc4000f8e003f */
[----:B------:R-:W-:Y:S01]  /*b290*/  UIMAD UR7, UR6, UR9, UR7 ;  /* 0x00000009060772a4 */ /* 0x000fe2000f8e0207 */
[----:B------:R-:W-:Y:S01]  /*b2a0*/  IMAD R7, R7, c[0x0][0x3ec], R2 ;  /* 0x0000fb0007077a24 */ /* 0x000fe200078e0202 */
[----:B------:R-:W-:Y:S01]  /*b2b0*/  IADD3 R2, P0, R14, -0x1, RZ ;  /* 0xffffffff0e027810 */ /* 0x000fe20007f1e0ff */
[----:B------:R-:W-:Y:S02]  /*b2c0*/  USHF.L.U32 UR6, UR4, 0x1, URZ ;  /* 0x0000000104067899 */ /* 0x000fe4000800063f */
[----:B------:R-:W-:Y:S01]  /*b2d0*/  IMAD.IADD R4, R9, 0x1, R7 ;  /* 0x0000000109047824 */ /* 0x000fe200078e0207 */
[----:B------:R-:W-:Y:S01]  /*b2e0*/  IADD3 R6, P2, -R2, R3, RZ ;  /* 0x0000000302067210 */ /* 0x000fe20007f5e1ff */
[C---:B------:R-:W-:Y:S01]  /*b2f0*/  IMAD R7, R15.reuse, c[0x0][0x3f8], RZ ;  /* 0x0000fe000f077a24 */ /* 0x040fe200078e02ff */
[----:B------:R-:W-:Y:S01]  /*b300*/  UIADD3 UR7, UR5, UR7, URZ ;  /* 0x0000000705077290 */ /* 0x000fe2000fffe03f */
[----:B------:R-:W-:Y:S01]  /*b310*/  IMAD R9, R4, c[0x0][0x400], RZ ;  /* 0x0001000004097a24 */ /* 0x000fe200078e02ff */
[----:B------:R-:W-:Y:S01]  /*b320*/  ISETP.GT.U32.AND P1, PT, R6, 0xc, PT ;  /* 0x0000000c0600780c */ /* 0x000fe20003f24070 */
[----:B------:R-:W-:Y:S01]  /*b330*/  IMAD R19, R14, c[0x0][0x3fc], R7 ;  /* 0x0000ff000e137a24 */ /* 0x000fe200078e0207 */
[----:B------:R-:W-:Y:S01]  /*b340*/  IADD3.X R7, R15, -0x1, RZ, P0, !PT ;  /* 0xffffffff0f077810 */ /* 0x000fe200007fe4ff */
[C---:B------:R-:W-:Y:S01]  /*b350*/  IMAD R21, R8.reuse, c[0x0][0x404], R9 ;  /* 0x0001010008157a24 */ /* 0x040fe200078e0209 */
[----:B------:R-:W-:Y:S01]  /*b360*/  USHF.L.U64.HI UR7, UR4, 0x1, UR7 ;  /* 0x0000000104077899 */ /* 0x000fe20008010207 */
[----:B------:R-:W-:Y:S01]  /*b370*/  IMAD.WIDE.U32 R8, R8, c[0x0][0x400], RZ ;  /* 0x0001000008087a25 */ /* 0x000fe200078e00ff */
[----:B------:R-:W-:-:S03]  /*b380*/  IADD3.X R4, ~R7, R0, RZ, P2, !PT ;  /* 0x0000000007047210 */ /* 0x000fc600017fe5ff */
[----:B------:R-:W-:Y:S01]  /*b390*/  IMAD.SHL.U32 R13, R8, 0x2, RZ ;  /* 0x00000002080d7824 */ /* 0x000fe200078e00ff */
[----:B------:R-:W-:Y:S01]  /*b3a0*/  ISETP.GT.AND.EX P1, PT, R4, RZ, PT, P1 ;  /* 0x000000ff0400720c */ /* 0x000fe20003f24310 */
[----:B------:R-:W-:Y:S02]  /*b3b0*/  IMAD.IADD R9, R9, 0x1, R21 ;  /* 0x0000000109097824 */ /* 0x000fe400078e0215 */
[----:B------:R-:W-:Y:S01]  /*b3c0*/  IMAD.MOV.U32 R6, RZ, RZ, c[0x0][0x3f8] ;  /* 0x0000fe00ff067624 */ /* 0x000fe200078e00ff */
[----:B------:R-:W-:Y:S01]  /*b3d0*/  LEA R13, P0, R10, R13, 0x1 ;  /* 0x0000000d0a0d7211 */ /* 0x000fe200078008ff */
[----:B------:R-:W-:Y:S01]  /*b3e0*/  IMAD.IADD R4, R11, 0x1, R19 ;  /* 0x000000010b047824 */ /* 0x000fe200078e0213 */
[----:B------:R-:W-:Y:S02]  /*b3f0*/  SHF.L.U64.HI R9, R8, 0x1, R9 ;  /* 0x0000000108097819 */ /* 0x000fe40000010209 */
[----:B------:R-:W-:Y:S01]  /*b400*/  IADD3 R24, P2, P3, R13, c[0x0][0x3d0], R12 ;  /* 0x0000f4000d187a10 */ /* 0x000fe20007b5e00c */
[----:B------:R-:W-:Y:S01]  /*b410*/  HFMA2.MMA R13, -RZ, RZ, 0, 5.9604644775390625e-08 ;  /* 0x00000001ff0d7435 */ /* 0x000fe200000001ff */
[----:B------:R-:W-:-:S02]  /*b420*/  LEA R8, P4, R6, -UR6, 0x1 ;  /* 0x8000000606087c11 */ /* 0x000fc4000f8808ff */
[----:B------:R-:W-:Y:S02]  /*b430*/  LEA.HI.X R10, R10, R9, R4, 0x1, P0 ;  /* 0x000000090a0a7211 */ /* 0x000fe400000f0c04 */
[----:B------:R-:W-:Y:S02]  /*b440*/  PLOP3.LUT P0, PT, PT, PT, PT, 0x80, 0x0 ;  /* 0x000000000000781c */ /* 0x000fe40003f0f070 */
[----:B------:R-:W-:-:S03]  /*b450*/  IADD3.X R25, R10, c[0x0][0x3d4], RZ, P2, P3 ;  /* 0x0000f5000a197a10 */ /* 0x000fc600017e64ff */
[----:B------:R-:W-:-:S04]  /*b460*/  SHF.L.U64.HI R13, R6, R13, c[0x0][0x3fc] ;  /* 0x0000ff00060d7619 */ /* 0x000fc8000001020d */
[----:B------:R-:W-:Y:S01]  /*b470*/  IADD3.X R9, R13, ~UR7, RZ, P4, !PT ;  /* 0x800000070d097c10 */ /* 0x000fe2000a7fe4ff */
[----:B------:R-:W-:Y:S05]  /*b480*/  @!P1 BRA `(.L_x_998) ;  /* 0x0000041000009947 */ /* 0x000fea0003800000 */
[----:B------:R-:W-:Y:S02]  /*b490*/  IADD3 R29, P1, R3, -0xc, RZ ;  /* 0xfffffff4031d7810 */ /* 0x000fe40007f3e0ff */
[----:B------:R-:W-:Y:S02]  /*b4a0*/  PLOP3.LUT P0, PT, PT, PT, PT, 0x8, 0x0 ;  /* 0x000000000000781c */ /* 0x000fe40003f0e170 */
[----:B------:R-:W-:Y:S02]  /*b4b0*/  IADD3.X R4, R0, -0x1, RZ, P1, !PT ;  /* 0xffffffff00047810 */ /* 0x000fe40000ffe4ff */
.L_x_999:
[-C--:B------:R-:W-:Y:S01]  /*b4c0*/  IADD3 R26, P1, R24, R8.reuse, RZ ;  /* 0x00000008181a7210 */ /* 0x080fe20007f3e0ff */
[----:B------:R0:W2:Y:S04]  /*b4d0*/  LDG.E.U16.CONSTANT R16, [R24.64] ;  /* 0x0000000a18107981 */ /* 0x0000a8000c1e9500 */
[----:B------:R-:W-:Y:S01]  /*b4e0*/  IMAD.X R27, R25, 0x1, R9, P1 ;  /* 0x00000001191b7824 */ /* 0x000fe200008e0609 */
[----:B------:R-:W-:-:S04]  /*b4f0*/  IADD3 R30, P1, R26, R8, RZ ;  /* 0x000000081a1e7210 */ /* 0x000fc80007f3e0ff */
[----:B------:R-:W-:Y:S01]  /*b500*/  IADD3.X R31, R27, R9, RZ, P1, !PT ;  /* 0x000000091b1f7210 */ /* 0x000fe20000ffe4ff */
[----:B------:R1:W2:Y:S01]  /*b510*/  LDG.E.U16.CONSTANT R6, [R26.64] ;  /* 0x0000000a1a067981 */ /* 0x0002a2000c1e9500 */
[----:B------:R-:W-:-:S03]  /*b520*/  IADD3 R32, P1, R30, R8, RZ ;  /* 0x000000081e207210 */ /* 0x000fc60007f3e0ff */
[----:B------:R3:W4:Y:S02]  /*b530*/  LDG.E.U16.CONSTANT R28, [R30.64] ;  /* 0x0000000a1e1c7981 */ /* 0x000724000c1e9500 */
[----:B------:R-:W-:Y:S01]  /*b540*/  IMAD.X R33, R31, 0x1, R9, P1 ;  /* 0x000000011f217824 */ /* 0x000fe200008e0609 */
[----:B------:R-:W-:-:S04]  /*b550*/  IADD3 R34, P1, R32, R8, RZ ;  /* 0x0000000820227210 */ /* 0x000fc80007f3e0ff */
[----:B------:R0:W4:Y:S01]  /*b560*/  LDG.E.U16.CONSTANT R37, [R32.64] ;  /* 0x0000000a20257981 */ /* 0x000122000c1e9500 */
[----:B------:R-:W-:Y:S01]  /*b570*/  IMAD.X R35, R33, 0x1, R9, P1 ;  /* 0x0000000121237824 */ /* 0x000fe200008e0609 */
[----:B------:R-:W-:-:S04]  /*b580*/  IADD3 R10, P1, R34, R8, RZ ;  /* 0x00000008220a7210 */ /* 0x000fc80007f3e0ff */
[----:B------:R-:W-:Y:S01]  /*b590*/  IADD3.X R11, R35, R9, RZ, P1, !PT ;  /* 0x00000009230b7210 */ /* 0x000fe20000ffe4ff */
[----:B------:R0:W4:Y:S01]  /*b5a0*/  LDG.E.U16.CONSTANT R36, [R34.64] ;  /* 0x0000000a22247981 */ /* 0x000122000c1e9500 */
[----:B------:R-:W-:-:S05]  /*b5b0*/  IADD3 R12, P1, R10, R8, RZ ;  /* 0x000000080a0c7210 */ /* 0x000fca0007f3e0ff */
[--C-:B------:R-:W-:Y:S01]  /*b5c0*/  IMAD.X R13, R11, 0x1, R9.reuse, P1 ;  /* 0x000000010b0d7824 */ /* 0x100fe200008e0609 */
[-C--:B------:R-:W-:Y:S01]  /*b5d0*/  IADD3 R14, P1, R12, R8.reuse, RZ ;  /* 0x000000080c0e7210 */ /* 0x080fe20007f3e0ff */
[----:B------:R0:W4:Y:S04]  /*b5e0*/  LDG.E.U16.CONSTANT R11, [R10.64] ;  /* 0x0000000a0a0b7981 */ /* 0x000128000c1e9500 */
[----:B------:R-:W-:Y:S01]  /*b5f0*/  IMAD.X R15, R13, 0x1, R9, P1 ;  /* 0x000000010d0f7824 */ /* 0x000fe200008e0609 */
[----:B------:R-:W-:-:S04]  /*b600*/  IADD3 R18, P1, R14, R8, RZ ;  /* 0x000000080e127210 */ /* 0x000fc80007f3e0ff */
[----:B------:R-:W-:Y:S01]  /*b610*/  IADD3.X R19, R15, R9, RZ, P1, !PT ;  /* 0x000000090f137210 */ /* 0x000fe20000ffe4ff */
[----:B0-----:R0:W4:Y:S01]  /*b620*/  LDG.E.U16.CONSTANT R10, [R12.64] ;  /* 0x0000000a0c0a7981 */ /* 0x001122000c1e9500 */
[----:B------:R-:W-:-:S03]  /*b630*/  IADD3 R20, P1, R18, R8, RZ ;  /* 0x0000000812147210 */ /* 0x000fc60007f3e0ff */
[----:B------:R-:W4:Y:S02]  /*b640*/  LDG.E.U16.CONSTANT R15, [R14.64] ;  /* 0x0000000a0e0f7981 */ /* 0x000f24000c1e9500 */
[--C-:B------:R-:W-:Y:S01]  /*b650*/  IMAD.X R21, R19, 0x1, R9.reuse, P1 ;  /* 0x0000000113157824 */ /* 0x100fe200008e0609 */
[-C--:B------:R-:W-:Y:S01]  /*b660*/  IADD3 R24, P1, R20, R8.reuse, RZ ;  /* 0x0000000814187210 */ /* 0x080fe20007f3e0ff */
[----:B------:R0:W4:Y:S04]  /*b670*/  LDG.E.U16.CONSTANT R18, [R18.64] ;  /* 0x0000000a12127981 */ /* 0x000128000c1e9500 */
[----:B------:R-:W-:Y:S01]  /*b680*/  IMAD.X R25, R21, 0x1, R9, P1 ;  /* 0x0000000115197824 */ /* 0x000fe200008e0609 */
[-C--:B-1----:R-:W-:Y:S01]  /*b690*/  IADD3 R26, P1, R24, R8.reuse, RZ ;  /* 0x00000008181a7210 */ /* 0x082fe20007f3e0ff */
[----:B------:R-:W4:Y:S03]  /*b6a0*/  LDG.E.U16.CONSTANT R21, [R20.64] ;  /* 0x0000000a14157981 */ /* 0x000f26000c1e9500 */
[----:B------:R-:W-:Y:S01]  /*b6b0*/  IADD3.X R27, R25, R9, RZ, P1, !PT ;  /* 0x00000009191b7210 */ /* 0x000fe20000ffe4ff */
[----:B------:R-:W4:Y:S01]  /*b6c0*/  LDG.E.U16.CONSTANT R24, [R24.64] ;  /* 0x0000000a18187981 */ /* 0x000f22000c1e9500 */
[----:B---3--:R-:W-:-:S05]  /*b6d0*/  IADD3 R30, P1, R26, R8, RZ ;  /* 0x000000081a1e7210 */ /* 0x008fca0007f3e0ff */
[--C-:B------:R-:W-:Y:S01]  /*b6e0*/  IMAD.X R31, R27, 0x1, R9.reuse, P1 ;  /* 0x000000011b1f7824 */ /* 0x100fe200008e0609 */
[-C--:B------:R-:W-:Y:S01]  /*b6f0*/  IADD3 R32, P1, R30, R8.reuse, RZ ;  /* 0x000000081e207210 */ /* 0x080fe20007f3e0ff */
[----:B------:R-:W3:Y:S04]  /*b700*/  LDG.E.U16.CONSTANT R27, [R26.64] ;  /* 0x0000000a1a1b7981 */ /* 0x000ee8000c1e9500 */
[----:B------:R-:W-:Y:S01]  /*b710*/  IMAD.X R33, R31, 0x1, R9, P1 ;  /* 0x000000011f217824 */ /* 0x000fe200008e0609 */
[----:B------:R-:W-:Y:S01]  /*b720*/  IADD3 R34, P1, R32, R8, RZ ;  /* 0x0000000820227210 */ /* 0x000fe20007f3e0ff */
[----:B------:R-:W3:Y:S03]  /*b730*/  LDG.E.U16.CONSTANT R30, [R30.64] ;  /* 0x0000000a1e1e7981 */ /* 0x000ee6000c1e9500 */
[----:B------:R-:W-:-:S02]  /*b740*/  IADD3.X R35, R33, R9, RZ, P1, !PT ;  /* 0x0000000921237210 */ /* 0x000fc40000ffe4ff */
[----:B0-----:R-:W-:Y:S01]  /*b750*/  IADD3 R12, P1, R34, R8, RZ ;  /* 0x00000008220c7210 */ /* 0x001fe20007f3e0ff */
[----:B------:R-:W3:Y:S04]  /*b760*/  LDG.E.U16.CONSTANT R33, [R32.64] ;  /* 0x0000000a20217981 */ /* 0x000ee8000c1e9500 */
[----:B------:R-:W-:Y:S01]  /*b770*/  IMAD.X R13, R35, 0x1, R9, P1 ;  /* 0x00000001230d7824 */ /* 0x000fe200008e0609 */
[----:B------:R-:W3:Y:S04]  /*b780*/  LDG.E.U16.CONSTANT R34, [R34.64] ;  /* 0x0000000a22227981 */ /* 0x000ee8000c1e9500 */
[----:B------:R-:W3:Y:S01]  /*b790*/  LDG.E.U16.CONSTANT R19, [R12.64] ;  /* 0x0000000a0c137981 */ /* 0x000ee2000c1e9500 */
[----:B------:R-:W-:-:S05]  /*b7a0*/  IADD3 R2, P1, R2, 0x10, RZ ;  /* 0x0000001002027810 */ /* 0x000fca0007f3e0ff */
[----:B------:R-:W-:Y:S01]  /*b7b0*/  IMAD.X R7, RZ, RZ, R7, P1 ;  /* 0x000000ffff077224 */ /* 0x000fe200008e0607 */
[----:B------:R-:W-:-:S04]  /*b7c0*/  ISETP.GE.U32.AND P1, PT, R2, R29, PT ;  /* 0x0000001d0200720c */ /* 0x000fc80003f26070 */
[----:B------:R-:W-:Y:S02]  /*b7d0*/  ISETP.GE.AND.EX P1, PT, R7, R4, PT, P1 ;  /* 0x000000040700720c */ /* 0x000fe40003f26310 */
[----:B--2--5:R-:W-:-:S04]  /*b7e0*/  IADD3 R6, R6, R5, R16 ;  /* 0x0000000506067210 */ /* 0x024fc80007ffe010 */
[----:B----4-:R-:W-:-:S04]  /*b7f0*/  IADD3 R6, R37, R6, R28 ;  /* 0x0000000625067210 */ /* 0x010fc80007ffe01c */
[----:B------:R-:W-:-:S04]  /*b800*/  IADD3 R6, R11, R6, R36 ;  /* 0x000000060b067210 */ /* 0x000fc80007ffe024 */
[----:B------:R-:W-:-:S04]  /*b810*/  IADD3 R6, R15, R6, R10 ;  /* 0x000000060f067210 */ /* 0x000fc80007ffe00a */
[----:B------:R-:W-:-:S04]  /*b820*/  IADD3 R6, R21, R6, R18 ;  /* 0x0000000615067210 */ /* 0x000fc80007ffe012 */
[----:B---3--:R-:W-:Y:S02]  /*b830*/  IADD3 R6, R27, R6, R24 ;  /* 0x000000061b067210 */ /* 0x008fe40007ffe018 */
[----:B------:R-:W-:Y:S02]  /*b840*/  IADD3 R24, P2, R12, R8, RZ ;  /* 0x000000080c187210 */ /* 0x000fe40007f5e0ff */
[----:B------:R-:W-:Y:S02]  /*b850*/  IADD3 R6, R33, R6, R30 ;  /* 0x0000000621067210 */ /* 0x000fe40007ffe01e */
[----:B------:R-:W-:Y:S02]  /*b860*/  IADD3.X R25, R13, R9, RZ, P2, !PT ;  /* 0x000000090d197210 */ /* 0x000fe400017fe4ff */
[----:B------:R-:W-:-:S04]  /*b870*/  IADD3 R6, R19, R6, R34 ;  /* 0x0000000613067210 */ /* 0x000fc80007ffe022 */
[----:B------:R-:W-:Y:S01]  /*b880*/  PRMT R5, R6, 0x7610, R5 ;  /* 0x0000761006057816 */ /* 0x000fe20000000005 */
[----:B------:R-:W-:Y:S05]  /*b890*/  @!P1 BRA `(.L_x_999) ;  /* 0xfffffc2000009947 */ /* 0x000fea000383ffff */
.L_x_998:
[----:B------:R-:W-:Y:S05]  /*b8a0*/  BSYNC B4 ;  /* 0x0000000000047941 */ /* 0x000fea0003800000 */
.L_x_997:
        /* <DEDUP_REMOVED lines=31> */
[----:B--2--5:R-:W-:-:S04]  /*baa0*/  IADD3 R24, R28, R5, R24 ;  /* 0x000000051c187210 */ /* 0x024fc80007ffe018 */
[----:B---3--:R-:W-:-:S04]  /*bab0*/  IADD3 R24, R14, R24, R13 ;  /* 0x000000180e187210 */ /* 0x008fc80007ffe00d */
[----:B----4-:R-:W-:Y:S02]  /*bac0*/  IADD3 R4, R18, R24, R11 ;  /* 0x0000001812047210 */ /* 0x010fe40007ffe00b */
[----:B------:R-:W-:Y:S02]  /*bad0*/  IADD3 R24, P1, R26, R8, RZ ;  /* 0x000000081a187210 */ /* 0x000fe40007f3e0ff */
[----:B------:R-:W-:-:S03]  /*bae0*/  IADD3 R4, R6, R4, R21 ;  /* 0x0000000406047210 */ /* 0x000fc60007ffe015 */
[----:B------:R-:W-:Y:S01]  /*baf0*/  IMAD.X R25, R27, 0x1, R9, P1 ;  /* 0x000000011b197824 */ /* 0x000fe200008e0609 */
[----:B------:R-:W-:Y:S02]  /*bb00*/  PRMT R5, R4, 0x7610, R5 ;  /* 0x0000761004057816 */ /* 0x000fe40000000005 */
.L_x_1001:
[----:B------:R-:W-:Y:S05]  /*bb10*/  BSYNC B4 ;  /* 0x0000000000047941 */ /* 0x000fea0003800000 */
.L_x_1000:
        /* <DEDUP_REMOVED lines=15> */
.L_x_996:
[----:B------:R-:W-:Y:S05]  /*bc10*/  BSYNC B3 ;  /* 0x0000000000037941 */ /* 0x000fea0003800000 */
.L_x_995:
[----:B-----5:R0:W-:Y:S02]  /*bc20*/  STG.E.U16 [R22.64], R5 ;  /* 0x0000000516007986 */ /* 0x0201e4000c10150a */
.L_x_992:
[----:B------:R-:W-:Y:S05]  /*bc30*/  BSYNC B2 ;  /* 0x0000000000027941 */ /* 0x000fea0003800000 */
.L_x_991:
[----:B------:R-:W-:-:S04]  /*bc40*/  IADD3 R17, R17, 0x80, RZ ;  /* 0x0000008011117810 */ /* 0x000fc80007ffe0ff */
.L_x_964:
        /* <DEDUP_REMOVED lines=257> */
.L_x_1003:
        /* <DEDUP_REMOVED lines=20> */
.L_x_1006:
        /* <DEDUP_REMOVED lines=19> */
.L_x_1005:
[----:B------:R-:W-:Y:S05]  /*ced0*/  BSYNC B2 ;  /* 0x0000000000027941 */ /* 0x000fea0003800000 */
.L_x_1004:
        /* <DEDUP_REMOVED lines=26> */
.L_x_1008:
        /* <DEDUP_REMOVED lines=19> */
.L_x_1009:
[----:B------:R-:W-:Y:S05]  /*d1b0*/  BSYNC B2 ;  /* 0x0000000000027941 */ /* 0x000fea0003800000 */
.L_x_1007:
        /* <DEDUP_REMOVED lines=91> */
.L_x_1013:
[----:B0-----:R-:W-:Y:S05]  /*d770*/  BSYNC B3 ;  /* 0x0000000000037941 */ /* 0x001fea0003800000 */
.L_x_1012:
        /* <DEDUP_REMOVED lines=28> */
[----:B------:R-:W-:Y:S01]  /*d940*/  MOV R6, c[0x0][0x3f8] ;  /* 0x0000fe0000067a02 */ /* 0x000fe20000000f00 */
        /* <DEDUP_REMOVED lines=18> */
.L_x_1018:
[----:B------:R-:W-:Y:S01]  /*da70*/  IADD3 R26, P1, R24, R6, RZ ;  /* 0x00000006181a7210 */ /* 0x000fe20007f3e0ff */
[----:B------:R0:W2:Y:S03]  /*da80*/  LDG.E.U16.CONSTANT R16, [R24.64] ;  /* 0x0000000a18107981 */ /* 0x0000a6000c1e9500 */
[----:B------:R-:W-:Y:S02]  /*da90*/  IADD3.X R27, R25, R8, RZ, P1, !PT ;  /* 0x00000008191b7210 */ /* 0x000fe40000ffe4ff */
[----:B------:R-:W-:-:S03]  /*daa0*/  IADD3 R30, P1, R26, R6, RZ ;  /* 0x000000061a1e7210 */ /* 0x000fc60007f3e0ff */
[----:B------:R1:W2:Y:S02]  /*dab0*/  LDG.E.U16.CONSTANT R4, [R26.64] ;  /* 0x0000000a1a047981 */ /* 0x0002a4000c1e9500 */
[----:B------:R-:W-:Y:S01]  /*dac0*/  IMAD.X R31, R27, 0x1, R8, P1 ;  /* 0x000000011b1f7824 */ /* 0x000fe200008e0608 */
[----:B------:R-:W-:-:S04]  /*dad0*/  IADD3 R32, P1, R30, R6, RZ ;  /* 0x000000061e207210 */ /* 0x000fc80007f3e0ff */
[----:B------:R3:W4:Y:S01]  /*dae0*/  LDG.E.U16.CONSTANT R28, [R30.64] ;  /* 0x0000000a1e1c7981 */ /* 0x000722000c1e9500 */
[----:B------:R-:W-:Y:S01]  /*daf0*/  IMAD.X R33, R31, 0x1, R8, P1 ;  /* 0x000000011f217824 */ /* 0x000fe200008e0608 */
[----:B------:R-:W-:-:S04]  /*db00*/  IADD3 R34, P1, R32, R6, RZ ;  /* 0x0000000620227210 */ /* 0x000fc80007f3e0ff */
[----:B------:R-:W-:Y:S01]  /*db10*/  IADD3.X R35, R33, R8, RZ, P1, !PT ;  /* 0x0000000821237210 */ /* 0x000fe20000ffe4ff */
[----:B------:R0:W4:Y:S01]  /*db20*/  LDG.E.U16.CONSTANT R37, [R32.64] ;  /* 0x0000000a20257981 */ /* 0x000122000c1e9500 */
[----:B------:R-:W-:-:S03]  /*db30*/  IADD3 R10, P1, R34, R6, RZ ;  /* 0x00000006220a7210 */ /* 0x000fc60007f3e0ff */
[----:B------:R0:W4:Y:S02]  /*db40*/  LDG.E.U16.CONSTANT R36, [R34.64] ;  /* 0x0000000a22247981 */ /* 0x000124000c1e9500 */
[----:B------:R-:W-:Y:S01]  /*db50*/  IMAD.X R11, R35, 0x1, R8, P1 ;  /* 0x00000001230b7824 */ /* 0x000fe200008e0608 */
[----:B------:R-:W-:-:S05]  /*db60*/  IADD3 R12, P1, R10, R6, RZ ;  /* 0x000000060a0c7210 */ /* 0x000fca0007f3e0ff */
[----:B------:R-:W-:Y:S01]  /*db70*/  IMAD.X R13, R11, 0x1, R8, P1 ;  /* 0x000000010b0d7824 */ /* 0x000fe200008e0608 */
[----:B------:R-:W-:Y:S01]  /*db80*/  IADD3 R14, P1, R12, R6, RZ ;  /* 0x000000060c0e7210 */ /* 0x000fe20007f3e0ff */
[----:B------:R0:W4:Y:S03]  /*db90*/  LDG.E.U16.CONSTANT R11, [R10.64] ;  /* 0x0000000a0a0b7981 */ /* 0x000126000c1e9500 */
[----:B------:R-:W-:Y:S02]  /*dba0*/  IADD3.X R15, R13, R8, RZ, P1, !PT ;  /* 0x000000080d0f7210 */ /* 0x000fe40000ffe4ff */
[----:B------:R-:W-:-:S05]  /*dbb0*/  IADD3 R20, P1, R14, R6, RZ ;  /* 0x000000060e147210 */ /* 0x000fca0007f3e0ff */
[--C-:B------:R-:W-:Y:S01]  /*dbc0*/  IMAD.X R21, R15, 0x1, R8.reuse, P1 ;  /* 0x000000010f157824 */ /* 0x100fe200008e0608 */
[-C--:B------:R-:W-:Y:S01]  /*dbd0*/  IADD3 R22, P1, R20, R6.reuse, RZ ;  /* 0x0000000614167210 */ /* 0x080fe20007f3e0ff */
[----:B0-----:R0:W4:Y:S04]  /*dbe0*/  LDG.E.U16.CONSTANT R10, [R12.64] ;  /* 0x0000000a0c0a7981 */ /* 0x001128000c1e9500 */
[----:B------:R-:W-:Y:S01]  /*dbf0*/  IMAD.X R23, R21, 0x1, R8, P1 ;  /* 0x0000000115177824 */ /* 0x000fe200008e0608 */
[----:B------:R-:W-:Y:S01]  /*dc00*/  IADD3 R24, P1, R22, R6, RZ ;  /* 0x0000000616187210 */ /* 0x000fe20007f3e0ff */
[----:B------:R-:W4:Y:S03]  /*dc10*/  LDG.E.U16.CONSTANT R15, [R14.64] ;  /* 0x0000000a0e0f7981 */ /* 0x000f26000c1e9500 */
[----:B------:R-:W-:Y:S01]  /*dc20*/  IADD3.X R25, R23, R8, RZ, P1, !PT ;  /* 0x0000000817197210 */ /* 0x000fe20000ffe4ff */
[----:B------:R0:W4:Y:S01]  /*dc30*/  LDG.E.U16.CONSTANT R20, [R20.64] ;  /* 0x0000000a14147981 */ /* 0x000122000c1e9500 */
[----:B-1----:R-:W-:-:S03]  /*dc40*/  IADD3 R26, P1, R24, R6, RZ ;  /* 0x00000006181a7210 */ /* 0x002fc60007f3e0ff */
[----:B------:R-:W4:Y:S02]  /*dc50*/  LDG.E.U16.CONSTANT R23, [R22.64] ;  /* 0x0000000a16177981 */ /* 0x000f24000c1e9500 */
[--C-:B------:R-:W-:Y:S01]  /*dc60*/  IMAD.X R27, R25, 0x1, R8.reuse, P1 ;  /* 0x00000001191b7824 */ /* 0x100fe200008e0608 */
[-C--:B---3--:R-:W-:Y:S01]  /*dc70*/  IADD3 R30, P1, R26, R6.reuse, RZ ;  /* 0x000000061a1e7210 */ /* 0x088fe20007f3e0ff */
[----:B------:R-:W3:Y:S04]  /*dc80*/  LDG.E.U16.CONSTANT R24, [R24.64] ;  /* 0x0000000a18187981 */ /* 0x000ee8000c1e9500 */
[----:B------:R-:W-:Y:S01]  /*dc90*/  IMAD.X R31, R27, 0x1, R8, P1 ;  /* 0x000000011b1f7824 */ /* 0x000fe200008e0608 */
[----:B------:R-:W-:Y:S01]  /*dca0*/  IADD3 R32, P1, R30, R6, RZ ;  /* 0x000000061e207210 */ /* 0x000fe20007f3e0ff */
[----:B------:R-:W3:Y:S03]  /*dcb0*/  LDG.E.U16.CONSTANT R27, [R26.64] ;  /* 0x0000000a1a1b7981 */ /* 0x000ee6000c1e9500 */
[----:B------:R-:W-:Y:S01]  /*dcc0*/  IADD3.X R33, R31, R8, RZ, P1, !PT ;  /* 0x000000081f217210 */ /* 0x000fe20000ffe4ff */
[----:B------:R-:W3:Y:S01]  /*dcd0*/  LDG.E.U16.CONSTANT R30, [R30.64] ;  /* 0x0000000a1e1e7981 */ /* 0x000ee2000c1e9500 */
[----:B------:R-:W-:-:S05]  /*dce0*/  IADD3 R34, P1, R32, R6, RZ ;  /* 0x0000000620227210 */ /* 0x000fca0007f3e0ff */
[--C-:B------:R-:W-:Y:S01]  /*dcf0*/  IMAD.X R35, R33, 0x1, R8.reuse, P1 ;  /* 0x0000000121237824 */ /* 0x100fe200008e0608 */
[----:B0-----:R-:W-:Y:S01]  /*dd00*/  IADD3 R12, P1, R34, R6, RZ ;  /* 0x00000006220c7210 */ /* 0x001fe20007f3e0ff */
        /* <DEDUP_REMOVED lines=15> */
[----:B------:R-:W-:-:S03]  /*de00*/  IADD3 R4, R33, R4, R30 ;  /* 0x0000000421047210 */ /* 0x000fc60007ffe01e */
[----:B------:R-:W-:Y:S01]  /*de10*/  IMAD.X R25, R13, 0x1, R8, P2 ;  /* 0x000000010d197824 */ /* 0x000fe200010e0608 */
[----:B------:R-:W-:-:S04]  /*de20*/  IADD3 R4, R21, R4, R34 ;  /* 0x0000000415047210 */ /* 0x000fc80007ffe022 */
[----:B------:R-:W-:Y:S01]  /*de30*/  PRMT R7, R4, 0x7610, R7 ;  /* 0x0000761004077816 */ /* 0x000fe20000000007 */
[----:B------:R-:W-:Y:S05]  /*de40*/  @!P1 BRA `(.L_x_1018) ;  /* 0xfffffc2000009947 */ /* 0x000fea000383ffff */
.L_x_1017:
[----:B------:R-:W-:Y:S05]  /*de50*/  BSYNC B4 ;  /* 0x0000000000047941 */ /* 0x000fea0003800000 */
.L_x_1016:
        /* <DEDUP_REMOVED lines=31> */
[----:B--2--5:R-:W-:-:S04]  /*e050*/  IADD3 R24, R28, R7, R24 ;  /* 0x000000071c187210 */ /* 0x024fc80007ffe018 */
[----:B---3--:R-:W-:-:S04]  /*e060*/  IADD3 R24, R14, R24, R13 ;  /* 0x000000180e187210 */ /* 0x008fc80007ffe00d */
[----:B----4-:R-:W-:Y:S02]  /*e070*/  IADD3 R4, R20, R24, R11 ;  /* 0x0000001814047210 */ /* 0x010fe40007ffe00b */
[----:B------:R-:W-:Y:S02]  /*e080*/  IADD3 R24, P1, R26, R6, RZ ;  /* 0x000000061a187210 */ /* 0x000fe40007f3e0ff */
[----:B------:R-:W-:-:S03]  /*e090*/  IADD3 R4, R9, R4, R23 ;  /* 0x0000000409047210 */ /* 0x000fc60007ffe017 */
[----:B------:R-:W-:Y:S01]  /*e0a0*/  IMAD.X R25, R27, 0x1, R8, P1 ;  /* 0x000000011b197824 */ /* 0x000fe200008e0608 */
[----:B------:R-:W-:Y:S02]  /*e0b0*/  PRMT R7, R4, 0x7610, R7 ;  /* 0x0000761004077816 */ /* 0x000fe40000000007 */
.L_x_1020:
[----:B------:R-:W-:Y:S05]  /*e0c0*/  BSYNC B4 ;  /* 0x0000000000047941 */ /* 0x000fea0003800000 */
.L_x_1019:
        /* <DEDUP_REMOVED lines=15> */
.L_x_1015:
[----:B------:R-:W-:Y:S05]  /*e1c0*/  BSYNC B3 ;  /* 0x0000000000037941 */ /* 0x000fea0003800000 */
.L_x_1014:
[----:B-----5:R0:W-:Y:S02]  /*e1d0*/  STG.E.U16 [R18.64], R7 ;  /* 0x0000000712007986 */ /* 0x0201e4000c10150a */
.L_x_1011:
[----:B------:R-:W-:Y:S05]  /*e1e0*/  BSYNC B2 ;  /* 0x0000000000027941 */ /* 0x000fea0003800000 */
.L_x_1010:
[----:B------:R-:W-:-:S04]  /*e1f0*/  IADD3 R17, R17, 0x80, RZ ;  /* 0x0000008011117810 */ /* 0x000fc80007ffe0ff */
.L_x_983:
[----:B------:R-:W-:-:S13]  /*e200*/  ISETP.GE.AND P0, PT, R17, c[0x0][0x160], PT ;  /* 0x0000580011007a0c */ /* 0x000fda0003f06270 */
[----:B------:R-:W-:Y:S01]  /*e210*/  @P0 BREAK B0 ;  /* 0x0000000000000942 */ /* 0x000fe20003800000 */
[----:B------:R-:W-:Y:S05]  /*e220*/  @P0 BRA `(.L_x_1002) ;  /* 0x0000259000000947 */ /* 0x000fea0003800000 */
[----:B------:R-:W-:Y:S05]  /*e230*/  BSYNC B0 ;  /* 0x0000000000007941 */ /* 0x000fea0003800000 */
.L_x_925:
        /* <DEDUP_REMOVED lines=254> */
.L_x_1021:
        /* <DEDUP_REMOVED lines=20> */
.L_x_1024:
        /* <DEDUP_REMOVED lines=19> */
.L_x_1023:
[----:B------:R-:W-:Y:S05]  /*f490*/  BSYNC B2 ;  /* 0x0000000000027941 */ /* 0x000fea0003800000 */
.L_x_1022:
        /* <DEDUP_REMOVED lines=23> */
[----:B------:R-:W-:Y:S01]  /*f610*/  MOV R4, R2 ;  /* 0x0000000200047202 */ /* 0x000fe20000000f00 */
[----:B------:R-:W-:Y:S01]  /*f620*/  IMAD.MOV.U32 R5, RZ, RZ, R3 ;  /* 0x000000ffff057224 */ /* 0x000fe200078e0003 */
[----:B------:R-:W-:Y:S05]  /*f630*/  BRA `(.L_x_1027) ;  /* 0x0000013000007947 */ /* 0x000fea0003800000 */
.L_x_1026:
        /* <DEDUP_REMOVED lines=19> */
.L_x_1027:
[----:B------:R-:W-:Y:S05]  /*f770*/  BSYNC B2 ;  /* 0x0000000000027941 */ /* 0x000fea0003800000 */
.L_x_1025:
        /* <DEDUP_REMOVED lines=91> */
.L_x_1031:
[----:B0-----:R-:W-:Y:S05]  /*fd30*/  BSYNC B3 ;  /* 0x0000000000037941 */ /* 0x001fea0003800000 */
.L_x_1030:
        /* <DEDUP_REMOVED lines=31> */
[----:B------:R-:W-:Y:S01]  /*ff30*/  IADD3 R9, R9, R15, RZ ;  /* 0x0000000f09097210 */ /* 0x000fe20007ffe0ff */
[----:B------:R-:W-:Y:S01]  /*ff40*/  IMAD.MOV.U32 R6, RZ, RZ, c[0x0][0x3f8] ;  /* 0x0000fe00ff067624 */ /* 0x000fe200078e00ff */
        /* <DEDUP_REMOVED lines=14> */
.L_x_1036:
        /* <DEDUP_REMOVED lines=10> */
[----:B------:R-:W-:Y:S01]  /*100d0*/  IADD3.X R35, R33, R8, RZ, P1, !PT ;  /* 0x0000000821237210 */ /* 0x000fe20000ffe4ff */
[----:B------:R0:W4:Y:S01]  /*100e0*/  LDG.E.U16.CONSTANT R37, [R32.64] ;  /* 0x0000000a20257981 */ /* 0x000122000c1e9500 */
[----:B------:R-:W-:-:S03]  /*100f0*/  IADD3 R10, P1, R34, R6, RZ ;  /* 0x00000006220a7210 */ /* 0x000fc60007f3e0ff */
[----:B------:R0:W4:Y:S02]  /*10100*/  LDG.E.U16.CONSTANT R36, [R34.64] ;  /* 0x0000000a22247981 */ /* 0x000124000c1e9500 */
[----:B------:R-:W-:Y:S01]  /*10110*/  IMAD.X R11, R35, 0x1, R8, P1 ;  /* 0x00000001230b7824 */ /* 0x000fe200008e0608 */
[----:B------:R-:W-:-:S04]  /*10120*/  IADD3 R12, P1, R10, R6, RZ ;  /* 0x000000060a0c7210 */ /* 0x000fc80007f3e0ff */
[----:B------:R-:W-:Y:S02]  /*10130*/  IADD3.X R13, R11, R8, RZ, P1, !PT ;  /* 0x000000080b0d7210 */ /* 0x000fe40000ffe4ff */
        /* <DEDUP_REMOVED lines=9> */
[----:B------:R-:W-:Y:S01]  /*101d0*/  IADD3 R24, P1, R22, R6, RZ ;  /* 0x0000000616187210 */ /* 0x000fe20007f3e0ff */
[----:B------:R0:W4:Y:S03]  /*101e0*/  LDG.E.U16.CONSTANT R20, [R20.64] ;  /* 0x0000000a14147981 */ /* 0x000126000c1e9500 */
[----:B------:R-:W-:Y:S02]  /*101f0*/  IADD3.X R25, R23, R8, RZ, P1, !PT ;  /* 0x0000000817197210 */ /* 0x000fe40000ffe4ff */
[-C--:B-1----:R-:W-:Y:S01]  /*10200*/  IADD3 R26, P1, R24, R6.reuse, RZ ;  /* 0x00000006181a7210 */ /* 0x082fe20007f3e0ff */
[----:B------:R-:W4:Y:S04]  /*10210*/  LDG.E.U16.CONSTANT R23, [R22.64] ;  /* 0x0000000a16177981 */ /* 0x000f28000c1e9500 */
[----:B------:R-:W-:Y:S01]  /*10220*/  IMAD.X R27, R25, 0x1, R8, P1 ;  /* 0x00000001191b7824 */ /* 0x000fe200008e0608 */
[----:B---3--:R-:W-:Y:S01]  /*10230*/  IADD3 R30, P1, R26, R6, RZ ;  /* 0x000000061a1e7210 */ /* 0x008fe20007f3e0ff */
[----:B------:R-:W3:Y:S03]  /*10240*/  LDG.E.U16.CONSTANT R24, [R24.64] ;  /* 0x0000000a18187981 */ /* 0x000ee6000c1e9500 */
[----:B------:R-:W-:-:S02]  /*10250*/  IADD3.X R31, R27, R8, RZ, P1, !PT ;  /* 0x000000081b1f7210 */ /* 0x000fc40000ffe4ff */
        /* <DEDUP_REMOVED lines=27> */
.L_x_1035:
[----:B------:R-:W-:Y:S05]  /*10410*/  BSYNC B4 ;  /* 0x0000000000047941 */ /* 0x000fea0003800000 */
.L_x_1034:
        /* <DEDUP_REMOVED lines=13> */
[----:B------:R-:W-:Y:S01]  /*104f0*/  IMAD.X R15, R13, 0x1, R8, P0 ;  /* 0x000000010d0f7824 */ /* 0x000fe200000e0608 */
[----:B------:R-:W-:Y:S01]  /*10500*/  IADD3 R10, P0, R14, R6, RZ ;  /* 0x000000060e0a7210 */ /* 0x000fe20007f1e0ff */
[----:B------:R-:W3:Y:S03]  /*10510*/  LDG.E.U16.CONSTANT R13, [R12.64] ;  /* 0x0000000a0c0d7981 */ /* 0x000ee6000c1e9500 */
[----:B------:R-:W-:Y:S01]  /*10520*/  IADD3.X R11, R15, R8, RZ, P0, !PT ;  /* 0x000000080f0b7210 */ /* 0x000fe200007fe4ff */
[----:B------:R-:W3:Y:S01]  /*10530*/  LDG.E.U16.CONSTANT R14, [R14.64] ;  /* 0x0000000a0e0e7981 */ /* 0x000ee2000c1e9500 */
[----:B------:R-:W-:-:S05]  /*10540*/  IADD3 R20, P0, R10, R6, RZ ;  /* 0x000000060a147210 */ /* 0x000fca0007f1e0ff */
        /* <DEDUP_REMOVED lines=10> */
[----:B------:R-:W-:Y:S02]  /*105f0*/  PLOP3.LUT P0, PT, PT, PT, PT, 0x8, 0x0 ;  /* 0x000000000000781c */ /* 0x000fe40003f0e170 */
[----:B------:R-:W-:-:S02]  /*10600*/  IADD3.X R0, RZ, R0, RZ, P2, !PT ;  /* 0x00000000ff007210 */ /* 0x000fc400017fe4ff */
[----:B--2--5:R-:W-:-:S04]  /*10610*/  IADD3 R24, R28, R7, R24 ;  /* 0x000000071c187210 */ /* 0x024fc80007ffe018 */
[----:B---3--:R-:W-:-:S04]  /*10620*/  IADD3 R24, R14, R24, R13 ;  /* 0x000000180e187210 */ /* 0x008fc80007ffe00d */
[----:B----4-:R-:W-:Y:S02]  /*10630*/  IADD3 R4, R20, R24, R11 ;  /* 0x0000001814047210 */ /* 0x010fe40007ffe00b */
[----:B------:R-:W-:-:S05]  /*10640*/  IADD3 R24, P1, R26, R6, RZ ;  /* 0x000000061a187210 */ /* 0x000fca0007f3e0ff */
[----:B------:R-:W-:Y:S01]  /*10650*/  IMAD.X R25, R27, 0x1, R8, P1 ;  /* 0x000000011b197824 */ /* 0x000fe200008e0608 */
[----:B------:R-:W-:-:S04]  /*10660*/  IADD3 R4, R9, R4, R23 ;  /* 0x0000000409047210 */ /* 0x000fc80007ffe017 */
[----:B------:R-:W-:Y:S02]  /*10670*/  PRMT R7, R4, 0x7610, R7 ;  /* 0x0000761004077816 */ /* 0x000fe40000000007 */
.L_x_1038:
[----:B------:R-:W-:Y:S05]  /*10680*/  BSYNC B4 ;  /* 0x0000000000047941 */ /* 0x000fea0003800000 */
.L_x_1037:
        /* <DEDUP_REMOVED lines=8> */
[----:B------:R-:W-:Y:S01]  /*10710*/  IMAD.X R5, R3, 0x1, R8, P1 ;  /* 0x0000000103057824 */ /* 0x000fe200008e0608 */
[----:B------:R-:W2:Y:S04]  /*10720*/  LDG.E.U16.CONSTANT R2, [R2.64] ;  /* 0x0000000a02027981 */ /* 0x000ea8000c1e9500 */
[----:B------:R-:W-:Y:S01]  /*10730*/  IADD3.X R11, R5, R8, RZ, P0, !PT ;  /* 0x00000008050b7210 */ /* 0x000fe200007fe4ff */
[----:B------:R-:W3:Y:S04]  /*10740*/  LDG.E.U16.CONSTANT R4, [R4.64] ;  /* 0x0000000a04047981 */ /* 0x000ee8000c1e9500 */
[----:B------:R-:W3:Y:S01]  /*10750*/  LDG.E.U16.CONSTANT R10, [R10.64] ;  /* 0x0000000a0a0a7981 */ /* 0x000ee2000c1e9500 */
[----:B--2--5:R-:W-:-:S04]  /*10760*/  IADD3 R7, R2, R7, R24 ;  /* 0x0000000702077210 */ /* 0x024fc80007ffe018 */
[----:B---3--:R-:W-:Y:S02]  /*10770*/  IADD3 R7, R10, R7, R4 ;  /* 0x000000070a077210 */ /* 0x008fe40007ffe004 */
.L_x_1033:
[----:B------:R-:W-:Y:S05]  /*10780*/  BSYNC B3 ;  /* 0x0000000000037941 */ /* 0x000fea0003800000 */
.L_x_1032:
[----:B-----5:R0:W-:Y:S02]  /*10790*/  STG.E.U16 [R18.64], R7 ;  /* 0x0000000712007986 */ /* 0x0201e4000c10150a */
.L_x_1029:
[----:B------:R-:W-:Y:S05]  /*107a0*/  BSYNC B2 ;  /* 0x0000000000027941 */ /* 0x000fea0003800000 */
.L_x_1028:
[----:B------:R-:W-:Y:S02]  /*107b0*/  IADD3 R17, R17, 0x80, RZ ;  /* 0x0000008011117810 */ /* 0x000fe40007ffe0ff */
.L_x_1002:
[----:B------:R-:W-:Y:S05]  /*107c0*/  BSYNC B1 ;  /* 0x0000000000017941 */ /* 0x000fea0003800000 */
.L_x_924:
[----:B------:R-:W-:Y:S01]  /*107d0*/  WARPSYNC 0xffffffff ;  /* 0xffffffff00007948 */ /* 0x000fe20003800000 */
[----:B------:R-:W-:-:S13]  /*107e0*/  ISETP.GE.AND P0, PT, R17, c[0x0][0x160], PT ;  /* 0x0000580011007a0c */ /* 0x000fda0003f06270 */
[----:B------:R-:W-:Y:S05]  /*107f0*/  @P0 EXIT ;  /* 0x000000000000094d */ /* 0x000fea0003800000 */
        /* <DEDUP_REMOVED lines=254> */
.L_x_1039:
        /* <DEDUP_REMOVED lines=20> */
.L_x_1042:
        /* <DEDUP_REMOVED lines=19> */
.L_x_1041:
[----:B------:R-:W-:Y:S05]  /*11a50*/  BSYNC B1 ;  /* 0x0000000000017941 */ /* 0x000fea0003800000 */
.L_x_1040:
        /* <DEDUP_REMOVED lines=23> */
[----:B------:R-:W-:Y:S01]  /*11bd0*/  MOV R4, R2 ;  /* 0x0000000200047202 */ /* 0x000fe20000000f00 */
[----:B------:R-:W-:Y:S01]  /*11be0*/  IMAD.MOV.U32 R5, RZ, RZ, R3 ;  /* 0x000000ffff057224 */ /* 0x000fe200078e0003 */
[----:B------:R-:W-:Y:S05]  /*11bf0*/  BRA `(.L_x_1045) ;  /* 0x0000013000007947 */ /* 0x000fea0003800000 */
.L_x_1044:
        /* <DEDUP_REMOVED lines=19> */
.L_x_1045:
[----:B------:R-:W-:Y:S05]  /*11d30*/  BSYNC B1 ;  /* 0x0000000000017941 */ /* 0x000fea0003800000 */
.L_x_1043:
        /* <DEDUP_REMOVED lines=62> */
[----:B------:R-:W-:Y:S02]  /*12120*/  IADD3 R21, P2, R16, -R14, RZ ;  /* 0x8000000e10157210 */ /* 0x000fe40007f5e0ff */
[----:B------:R-:W-:Y:S02]  /*12130*/  IADD3.X R9, R7, c[0x0][0x3fc], RZ, P3, !PT ;  /* 0x0000ff0007097a10 */ /* 0x000fe40001ffe4ff */
[----:B------:R-:W-:Y:S01]  /*12140*/  @P1 IADD3 R6, P4, R8, c[0x0][0x3f8], RZ ;  /* 0x0000fe0008061a10 */ /* 0x000fe20007f9e0ff */
        /* <DEDUP_REMOVED lines=19> */
[----:B------:R-:W-:-:S03]  /*12280*/  @P1 IADD3 R20, P3, R12, 0x3, RZ ;  /* 0x000000030c141810 */ /* 0x000fc60007f7e0ff */
[--C-:B------:R-:W-:Y:S02]  /*12290*/  IMAD.X R21, RZ, RZ, R11.reuse, P2 ;  /* 0x000000ffff157224 */ /* 0x100fe400010e060b */
[----:B------:R-:W-:Y:S01]  /*122a0*/  @P1 IMAD.X R21, RZ, RZ, R11, P3 ;  /* 0x000000ffff151224 */ /* 0x000fe200018e060b */
[----:B--2---:R-:W-:-:S04]  /*122b0*/  IADD3 R5, R5, R14, RZ ;  /* 0x0000000e05057210 */ /* 0x004fc80007ffe0ff */
[----:B---3--:R-:W-:-:S04]  /*122c0*/  @P1 IADD3 R2, R5, R8, RZ ;  /* 0x0000000805021210 */ /* 0x008fc80007ffe0ff */
[----:B------:R-:W-:Y:S02]  /*122d0*/  @P1 PRMT R5, R2, 0x7610, R5 ;  /* 0x0000761002051816 */ /* 0x000fe40000000005 */
.L_x_1047:
[----:B0-----:R-:W-:Y:S05]  /*122e0*/  BSYNC B1 ;  /* 0x0000000000017941 */ /* 0x001fea0003800000 */
.L_x_1046:
        /* <DEDUP_REMOVED lines=26> */
[----:B------:R-:W-:-:S04]  /*12490*/  IMAD.WIDE.U32 R8, R8, c[0x0][0x400], RZ ;  /* 0x0001000008087a25 */ /* 0x000fc800078e00ff */
[----:B------:R-:W-:Y:S01]  /*124a0*/  IMAD.X R4, R0, 0x1, ~R7, P2 ;  /* 0x0000000100047824 */ /* 0x000fe200010e0e07 */
[----:B------:R-:W-:Y:S01]  /*124b0*/  SHF.L.U32 R11, R8, 0x1, RZ ;  /* 0x00000001080b7819 */ /* 0x000fe200000006ff */
[----:B------:R-:W-:Y:S01]  /*124c0*/  IMAD.IADD R13, R13, 0x1, R15 ;  /* 0x000000010d0d7824 */ /* 0x000fe200078e020f */
[----:B------:R-:W-:Y:S02]  /*124d0*/  IADD3 R9, R9, R17, RZ ;  /* 0x0000001109097210 */ /* 0x000fe40007ffe0ff */
[----:B------:R-:W-:Y:S02]  /*124e0*/  LEA R11, P0, R12, R11, 0x1 ;  /* 0x0000000b0c0b7211 */ /* 0x000fe400078008ff */
[----:B------:R-:W-:Y:S01]  /*124f0*/  ISETP.GT.AND.EX P1, PT, R4, RZ, PT, P1 ;  /* 0x000000ff0400720c */ /* 0x000fe20003f24310 */
[----:B------:R-:W-:Y:S01]  /*12500*/  IMAD.MOV.U32 R4, RZ, RZ, c[0x0][0x3f8] ;  /* 0x0000fe00ff047624 */ /* 0x000fe200078e00ff */
[----:B------:R-:W-:Y:S01]  /*12510*/  IADD3 R10, P2, P3, R11, c[0x0][0x3d0], R10 ;  /* 0x0000f4000b0a7a10 */ /* 0x000fe20007b5e00a */
[----:B------:R-:W-:Y:S01]  /*12520*/  HFMA2.MMA R11, -RZ, RZ, 0, 5.9604644775390625e-08 ;  /* 0x00000001ff0b7435 */ /* 0x000fe200000001ff */
[----:B------:R-:W-:-:S02]  /*12530*/  SHF.L.U64.HI R9, R8, 0x1, R9 ;  /* 0x0000000108097819 */ /* 0x000fc40000010209 */
[----:B------:R-:W-:Y:S02]  /*12540*/  LEA R8, P4, R4, -UR6, 0x1 ;  /* 0x8000000604087c11 */ /* 0x000fe4000f8808ff */
[----:B------:R-:W-:Y:S02]  /*12550*/  LEA.HI.X R13, R12, R9, R13, 0x1, P0 ;  /* 0x000000090c0d7211 */ /* 0x000fe400000f0c0d */
[----:B------:R-:W-:Y:S02]  /*12560*/  PLOP3.LUT P0, PT, PT, PT, PT, 0x80, 0x0 ;  /* 0x000000000000781c */ /* 0x000fe40003f0f070 */
[----:B------:R-:W-:Y:S02]  /*12570*/  IADD3.X R13, R13, c[0x0][0x3d4], RZ, P2, P3 ;  /* 0x0000f5000d0d7a10 */ /* 0x000fe400017e64ff */
[----:B------:R-:W-:-:S04]  /*12580*/  SHF.L.U64.HI R11, R4, R11, c[0x0][0x3fc] ;  /* 0x0000ff00040b7619 */ /* 0x000fc8000001020b */
[----:B------:R-:W-:Y:S01]  /*12590*/  IADD3.X R9, R11, ~UR7, RZ, P4, !PT ;  /* 0x800000070b097c10 */ /* 0x000fe2000a7fe4ff */
[----:B------:R-:W-:Y:S05]  /*125a0*/  @!P1 BRA `(.L_x_1051) ;  /* 0x0000043000009947 */ /* 0x000fea0003800000 */
[----:B------:R-:W-:Y:S02]  /*125b0*/  IADD3 R11, P1, R3, -0xc, RZ ;  /* 0xfffffff4030b7810 */ /* 0x000fe40007f3e0ff */
[----:B------:R-:W-:Y:S02]  /*125c0*/  PLOP3.LUT P0, PT, PT, PT, PT, 0x8, 0x0 ;  /* 0x000000000000781c */ /* 0x000fe40003f0e170 */
[----:B------:R-:W-:Y:S02]  /*125d0*/  IADD3.X R4, R0, -0x1, RZ, P1, !PT ;  /* 0xffffffff00047810 */ /* 0x000fe40000ffe4ff */
.L_x_1052:
[----:B------:R-:W-:Y:S01]  /*125e0*/  IADD3 R30, P1, R10, R8, RZ ;  /* 0x000000080a1e7210 */ /* 0x000fe20007f3e0ff */
[----:B------:R-:W-:Y:S01]  /*125f0*/  IMAD.MOV.U32 R29, RZ, RZ, R13 ;  /* 0x000000ffff1d7224 */ /* 0x000fe200078e000d */
[----:B------:R-:W-:Y:S02]  /*12600*/  MOV R28, R10 ;  /* 0x0000000a001c7202 */ /* 0x000fe40000000f00 */
[-C--:B------:R-:W-:Y:S02]  /*12610*/  IADD3.X R31, R13, R9.reuse, RZ, P1, !PT ;  /* 0x000000090d1f7210 */ /* 0x080fe40000ffe4ff */
[-C--:B------:R-:W-:Y:S01]  /*12620*/  IADD3 R34, P1, R30, R8.reuse, RZ ;  /* 0x000000081e227210 */ /* 0x080fe20007f3e0ff */
[----:B------:R0:W2:Y:S04]  /*12630*/  LDG.E.U16.CONSTANT R10, [R28.64] ;  /* 0x0000000a1c0a7981 */ /* 0x0000a8000c1e9500 */
[----:B------:R-:W-:Y:S01]  /*12640*/  IMAD.X R35, R31, 0x1, R9, P1 ;  /* 0x000000011f237824 */ /* 0x000fe200008e0609 */
[-C--:B------:R-:W-:Y:S01]  /*12650*/  IADD3 R32, P1, R34, R8.reuse, RZ ;  /* 0x0000000822207210 */ /* 0x080fe20007f3e0ff */
[----:B------:R1:W2:Y:S03]  /*12660*/  LDG.E.U16.CONSTANT R6, [R30.64] ;  /* 0x0000000a1e067981 */ /* 0x0002a6000c1e9500 */
[----:B------:R-:W-:Y:S01]  /*12670*/  IADD3.X R33, R35, R9, RZ, P1, !PT ;  /* 0x0000000923217210 */ /* 0x000fe20000ffe4ff */
[----:B------:R3:W4:Y:S01]  /*12680*/  LDG.E.U16.CONSTANT R34, [R34.64] ;  /* 0x0000000a22227981 */ /* 0x000722000c1e9500 */
[----:B------:R-:W-:-:S05]  /*12690*/  IADD3 R26, P1, R32, R8, RZ ;  /* 0x00000008201a7210 */ /* 0x000fca0007f3e0ff */
[--C-:B------:R-:W-:Y:S01]  /*126a0*/  IMAD.X R27, R33, 0x1, R9.reuse, P1 ;  /* 0x00000001211b7824 */ /* 0x100fe200008e0609 */
[-C--:B------:R-:W-:Y:S01]  /*126b0*/  IADD3 R24, P1, R26, R8.reuse, RZ ;  /* 0x000000081a187210 */ /* 0x080fe20007f3e0ff */
[----:B---3--:R3:W4:Y:S03]  /*126c0*/  LDG.E.U16.CONSTANT R35, [R32.64] ;  /* 0x0000000a20237981 */ /* 0x008726000c1e9500 */
[-C--:B------:R-:W-:Y:S02]  /*126d0*/  IADD3.X R25, R27, R9.reuse, RZ, P1, !PT ;  /* 0x000000091b197210 */ /* 0x080fe40000ffe4ff */
[-C--:B------:R-:W-:Y:S01]  /*126e0*/  IADD3 R22, P1, R24, R8.reuse, RZ ;  /* 0x0000000818167210 */ /* 0x080fe20007f3e0ff */
[----:B------:R0:W4:Y:S04]  /*126f0*/  LDG.E.U16.CONSTANT R36, [R26.64] ;  /* 0x0000000a1a247981 */ /* 0x000128000c1e9500 */
[----:B------:R-:W-:Y:S01]  /*12700*/  IMAD.X R23, R25, 0x1, R9, P1 ;  /* 0x0000000119177824 */ /* 0x000fe200008e0609 */
[-C--:B------:R-:W-:Y:S01]  /*12710*/  IADD3 R16, P1, R22, R8.reuse, RZ ;  /* 0x0000000816107210 */ /* 0x080fe20007f3e0ff */
[----:B------:R-:W4:Y:S03]  /*12720*/  LDG.E.U16.CONSTANT R25, [R24.64] ;  /* 0x0000000a18197981 */ /* 0x000f26000c1e9500 */
[----:B------:R-:W-:Y:S01]  /*12730*/  IADD3.X R17, R23, R9, RZ, P1, !PT ;  /* 0x0000000917117210 */ /* 0x000fe20000ffe4ff */
[----:B------:R0:W4:Y:S01]  /*12740*/  LDG.E.U16.CONSTANT R37, [R22.64] ;  /* 0x0000000a16257981 */ /* 0x000122000c1e9500 */
[----:B------:R-:W-:-:S03]  /*12750*/  IADD3 R12, P1, R16, R8, RZ ;  /* 0x00000008100c7210 */ /* 0x000fc60007f3e0ff */
[----:B------:R-:W4:Y:S02]  /*12760*/  LDG.E.U16.CONSTANT R16, [R16.64] ;  /* 0x0000000a10107981 */ /* 0x000f24000c1e9500 */
[----:B------:R-:W-:Y:S01]  /*12770*/  IMAD.X R13, R17, 0x1, R9, P1 ;  /* 0x00000001110d7824 */ /* 0x000fe200008e0609 */
[----:B------:R-:W-:-:S04]  /*12780*/  IADD3 R20, P1, R12, R8, RZ ;  /* 0x000000080c147210 */ /* 0x000fc80007f3e0ff */
[----:B------:R-:W-:Y:S01]  /*12790*/  IADD3.X R21, R13, R9, RZ, P1, !PT ;  /* 0x000000090d157210 */ /* 0x000fe20000ffe4ff */
[----:B------:R1:W4:Y:S01]  /*127a0*/  LDG.E.U16.CONSTANT R12, [R12.64] ;  /* 0x0000000a0c0c7981 */ /* 0x000322000c1e9500 */
[----:B------:R-:W-:-:S05]  /*127b0*/  IADD3 R14, P1, R20, R8, RZ ;  /* 0x00000008140e7210 */ /* 0x000fca0007f3e0ff */
[----:B------:R-:W-:Y:S01]  /*127c0*/  IMAD.X R15, R21, 0x1, R9, P1 ;  /* 0x00000001150f7824 */ /* 0x000fe200008e0609 */
[-C--:B0-----:R-:W-:Y:S01]  /*127d0*/  IADD3 R28, P1, R14, R8.reuse, RZ ;  /* 0x000000080e1c7210 */ /* 0x081fe20007f3e0ff */
[----:B------:R-:W4:Y:S03]  /*127e0*/  LDG.E.U16.CONSTANT R21, [R20.64] ;  /* 0x0000000a14157981 */ /* 0x000f26000c1e9500 */
[----:B------:R-:W-:Y:S01]  /*127f0*/  IADD3.X R29, R15, R9, RZ, P1, !PT ;  /* 0x000000090f1d7210 */ /* 0x000fe20000ffe4ff */
[----:B------:R-:W4:Y:S01]  /*12800*/  LDG.E.U16.CONSTANT R14, [R14.64] ;  /* 0x0000000a0e0e7981 */ /* 0x000f22000c1e9500 */
[----:B-1----:R-:W-:-:S05]  /*12810*/  IADD3 R30, P1, R28, R8, RZ ;  /* 0x000000081c1e7210 */ /* 0x002fca0007f3e0ff */
[----:B------:R-:W-:Y:S01]  /*12820*/  IMAD.X R31, R29, 0x1, R9, P1 ;  /* 0x000000011d1f7824 */ /* 0x000fe200008e0609 */
[-C--:B---3--:R-:W-:Y:S01]  /*12830*/  IADD3 R32, P1, R30, R8.reuse, RZ ;  /* 0x000000081e207210 */ /* 0x088fe20007f3e0ff */
[----:B------:R-:W3:Y:S03]  /*12840*/  LDG.E.U16.CONSTANT R29, [R28.64] ;  /* 0x0000000a1c1d7981 */ /* 0x000ee6000c1e9500 */
[----:B------:R-:W-:Y:S01]  /*12850*/  IADD3.X R33, R31, R9, RZ, P1, !PT ;  /* 0x000000091f217210 */ /* 0x000fe20000ffe4ff */
[----:B------:R-:W3:Y:S01]  /*12860*/  LDG.E.U16.CONSTANT R30, [R30.64] ;  /* 0x0000000a1e1e7981 */ /* 0x000ee2000c1e9500 */
[----:B------:R-:W-:-:S03]  /*12870*/  IADD3 R26, P1, R32, R8, RZ ;  /* 0x00000008201a7210 */ /* 0x000fc60007f3e0ff */
[----:B------:R-:W3:Y:S02]  /*12880*/  LDG.E.U16.CONSTANT R32, [R32.64] ;  /* 0x0000000a20207981 */ /* 0x000ee4000c1e9500 */
[----:B------:R-:W-:Y:S01]  /*12890*/  IMAD.X R27, R33, 0x1, R9, P1 ;  /* 0x00000001211b7824 */ /* 0x000fe200008e0609 */
[----:B------:R-:W-:-:S04]  /*128a0*/  IADD3 R22, P1, R26, R8, RZ ;  /* 0x000000081a167210 */ /* 0x000fc80007f3e0ff */
[----:B------:R-:W-:Y:S01]  /*128b0*/  IADD3.X R23, R27, R9, RZ, P1, !PT ;  /* 0x000000091b177210 */ /* 0x000fe20000ffe4ff */
        /* <DEDUP_REMOVED lines=9> */
[----:B------:R-:W-:Y:S02]  /*12950*/  IADD3 R6, R16, R6, R37 ;  /* 0x0000000610067210 */ /* 0x000fe40007ffe025 */
[----:B------:R-:W-:Y:S02]  /*12960*/  IADD3 R10, P2, R22, R8, RZ ;  /* 0x00000008160a7210 */ /* 0x000fe40007f5e0ff */
[----:B------:R-:W-:-:S04]  /*12970*/  IADD3 R6, R21, R6, R12 ;  /* 0x0000000615067210 */ /* 0x000fc80007ffe00c */
[----:B---3--:R-:W-:-:S04]  /*12980*/  IADD3 R29, R29, R6, R14 ;  /* 0x000000061d1d7210 */ /* 0x008fc80007ffe00e */
[----:B------:R-:W-:-:S04]  /*12990*/  IADD3 R29, R32, R29, R30 ;  /* 0x0000001d201d7210 */ /* 0x000fc80007ffe01e */
[----:B------:R-:W-:Y:S02]  /*129a0*/  IADD3 R26, R13, R29, R26 ;  /* 0x0000001d0d1a7210 */ /* 0x000fe40007ffe01a */
[----:B------:R-:W-:Y:S02]  /*129b0*/  IADD3.X R13, R23, R9, RZ, P2, !PT ;  /* 0x00000009170d7210 */ /* 0x000fe400017fe4ff */
[----:B------:R-:W-:Y:S01]  /*129c0*/  PRMT R5, R26, 0x7610, R5 ;  /* 0x000076101a057816 */ /* 0x000fe20000000005 */
[----:B------:R-:W-:Y:S05]  /*129d0*/  @!P1 BRA `(.L_x_1052) ;  /* 0xfffffc0000009947 */ /* 0x000fea000383ffff */
.L_x_1051:
[----:B------:R-:W-:Y:S05]  /*129e0*/  BSYNC B2 ;  /* 0x0000000000027941 */ /* 0x000fea0003800000 */
.L_x_1050:
[----:B------:R-:W-:Y:S01]  /*129f0*/  IADD3 R4, P2, -R2, R3, RZ ;  /* 0x0000000302047210 */ /* 0x000fe20007f5e1ff */
[----:B------:R-:W-:Y:S03]  /*12a00*/  BSSY B2, `(.L_x_1053) ;  /* 0x0000026000027945 */ /* 0x000fe60003800000 */
[----:B------:R-:W-:Y:S01]  /*12a10*/  ISETP.GT.U32.AND P1, PT, R4, 0x4, PT ;  /* 0x000000040400780c */ /* 0x000fe20003f24070 */
[----:B------:R-:W-:-:S05]  /*12a20*/  IMAD.X R4, R0, 0x1, ~R7, P2 ;  /* 0x0000000100047824 */ /* 0x000fca00010e0e07 */
[----:B------:R-:W-:-:S13]  /*12a30*/  ISETP.GT.AND.EX P1, PT, R4, RZ, PT, P1 ;  /* 0x000000ff0400720c */ /* 0x000fda0003f24310 */
[----:B------:R-:W-:Y:S05]  /*12a40*/  @!P1 BRA `(.L_x_1054) ;  /* 0x0000021000009947 */ /* 0x000fea0003800000 */
[----:B------:R-:W-:Y:S01]  /*12a50*/  IADD3 R26, P0, R10, R8, RZ ;  /* 0x000000080a1a7210 */ /* 0x000fe20007f1e0ff */
[----:B------:R-:W-:-:S03]  /*12a60*/  IMAD.MOV.U32 R11, RZ, RZ, R13 ;  /* 0x000000ffff0b7224 */ /* 0x000fc600078e000d */
[-C--:B------:R-:W-:Y:S02]  /*12a70*/  IADD3.X R27, R13, R9.reuse, RZ, P0, !PT ;  /* 0x000000090d1b7210 */ /* 0x080fe400007fe4ff */
[-C--:B------:R-:W-:Y:S01]  /*12a80*/  IADD3 R14, P0, R26, R8.reuse, RZ ;  /* 0x000000081a0e7210 */ /* 0x080fe20007f1e0ff */
[----:B------:R-:W2:Y:S04]  /*12a90*/  LDG.E.U16.CONSTANT R10, [R10.64] ;  /* 0x0000000a0a0a7981 */ /* 0x000ea8000c1e9500 */
[----:B------:R-:W-:Y:S01]  /*12aa0*/  IMAD.X R15, R27, 0x1, R9, P0 ;  /* 0x000000011b0f7824 */ /* 0x000fe200000e0609 */
[----:B------:R-:W-:Y:S01]  /*12ab0*/  IADD3 R16, P0, R14, R8, RZ ;  /* 0x000000080e107210 */ /* 0x000fe20007f1e0ff */
[----:B------:R-:W2:Y:S03]  /*12ac0*/  LDG.E.U16.CONSTANT R26, [R26.64] ;  /* 0x0000000a1a1a7981 */ /* 0x000ea6000c1e9500 */
[----:B------:R-:W-:-:S02]  /*12ad0*/  IADD3.X R17, R15, R9, RZ, P0, !PT ;  /* 0x000000090f117210 */ /* 0x000fc400007fe4ff */
[-C--:B------:R-:W-:Y:S01]  /*12ae0*/  IADD3 R12, P0, R16, R8.reuse, RZ ;  /* 0x00000008100c7210 */ /* 0x080fe20007f1e0ff */
[----:B------:R-:W3:Y:S03]  /*12af0*/  LDG.E.U16.CONSTANT R15, [R14.64] ;  /* 0x0000000a0e0f7981 */ /* 0x000ee6000c1e9500 */
[----:B------:R-:W-:Y:S01]  /*12b00*/  IADD3.X R13, R17, R9, RZ, P0, !PT ;  /* 0x00000009110d7210 */ /* 0x000fe200007fe4ff */
[----:B------:R-:W3:Y:S01]  /*12b10*/  LDG.E.U16.CONSTANT R16, [R16.64] ;  /* 0x0000000a10107981 */ /* 0x000ee2000c1e9500 */
[----:B------:R-:W-:-:S05]  /*12b20*/  IADD3 R20, P0, R12, R8, RZ ;  /* 0x000000080c147210 */ /* 0x000fca0007f1e0ff */
[----:B------:R-:W-:Y:S01]  /*12b30*/  IMAD.X R21, R13, 0x1, R9, P0 ;  /* 0x000000010d157824 */ /* 0x000fe200000e0609 */
[-C--:B------:R-:W-:Y:S01]  /*12b40*/  IADD3 R24, P0, R20, R8.reuse, RZ ;  /* 0x0000000814187210 */ /* 0x080fe20007f1e0ff */
        /* <DEDUP_REMOVED lines=17> */
.L_x_1054:
[----:B------:R-:W-:Y:S05]  /*12c60*/  BSYNC B2 ;  /* 0x0000000000027941 */ /* 0x000fea0003800000 */
.L_x_1053:
[----:B------:R-:W-:-:S04]  /*12c70*/  ISETP.LT.U32.AND P1, PT, R2, R3, PT ;  /* 0x000000030200720c */ /* 0x000fc80003f21070 */
[----:B------:R-:W-:-:S13]  /*12c80*/  ISETP.LT.OR.EX P0, PT, R7, R0, P0, P1 ;  /* 0x000000000700720c */ /* 0x000fda0000701710 */
[----:B------:R-:W-:Y:S05]  /*12c90*/  @!P0 BRA `(.L_x_1049) ;  /* 0x000000d000008947 */ /* 0x000fea0003800000 */
[-C--:B------:R-:W-:Y:S02]  /*12ca0*/  IADD3 R2, P0, R10, R8.reuse, RZ ;  /* 0x000000080a027210 */ /* 0x080fe40007f1e0ff */
[----:B------:R-:W-:Y:S02]  /*12cb0*/  MOV R11, R13 ;  /* 0x0000000d000b7202 */ /* 0x000fe40000000f00 */
[-C--:B------:R-:W-:Y:S02]  /*12cc0*/  IADD3 R6, P1, R2, R8.reuse, RZ ;  /* 0x0000000802067210 */ /* 0x080fe40007f3e0ff */
[----:B------:R-:W-:Y:S01]  /*12cd0*/  IADD3.X R3, R13, R9, RZ, P0, !PT ;  /* 0x000000090d037210 */ /* 0x000fe200007fe4ff */
[----:B------:R-:W2:Y:S01]  /*12ce0*/  LDG.E.U16.CONSTANT R10, [R10.64] ;  /* 0x0000000a0a0a7981 */ /* 0x000ea2000c1e9500 */
        /* <DEDUP_REMOVED lines=8> */
.L_x_1049:
[----:B------:R-:W-:Y:S05]  /*12d70*/  BSYNC B1 ;  /* 0x0000000000017941 */ /* 0x000fea0003800000 */
.L_x_1048:
[----:B-----5:R-:W-:Y:S01]  /*12d80*/  STG.E.U16 [R18.64], R5 ;  /* 0x0000000512007986 */ /* 0x020fe2000c10150a */
[----:B------:R-:W-:Y:S05]  /*12d90*/  EXIT ;  /* 0x000000000000794d */ /* 0x000fea0003800000 */
        .weak           $__internal_7_$__cuda_sm20_div_s64
        .type           $__internal_7_$__cuda_sm20_div_s64,@function
        .size           $__internal_7_$__cuda_sm20_div_s64,(.L_x_1678 - $__internal_7_$__cuda_sm20_div_s64)
$__internal_7_$__cuda_sm20_div_s64:
        /* <DEDUP_REMOVED lines=13> */
[----:B-1----:R-:W-:Y:S01]  /*12e70*/  IMAD.WIDE.U32 R6, R24, R20, RZ ;  /* 0x0000001418067225 */ /* 0x002fe200078e00ff */
        /* <DEDUP_REMOVED lines=21> */
[----:B------:R-:W-:-:S04]  /*12fd0*/  IMAD.HI.U32 R4, P1, R7, R4, R14 ;  /* 0x0000000407047227 */ /* 0x000fc8000782000e */
[----:B------:R-:W-:Y:S01]  /*12fe0*/  IMAD.HI.U32 R6, R7, R6, RZ ;  /* 0x0000000607067227 */ /* 0x000fe200078e00ff */
[----:B------:R-:W-:-:S03]  /*12ff0*/  IADD3 R4, P2, R9, R4, RZ ;  /* 0x0000000409047210 */ /* 0x000fc60007f5e0ff */
[----:B------:R-:W-:Y:S01]  /*13000*/  IMAD.MOV.U32 R15, RZ, RZ, RZ ;  /* 0x000000ffff0f7224 */ /* 0x000fe200078e00ff */
        /* <DEDUP_REMOVED lines=17> */
[----:B------:R-:W-:-:S04]  /*13120*/  IADD3 R9, P2, R4, 0x1, RZ ;  /* 0x0000000104097810 */ /* 0x000fc80007f5e0ff */
[----:B------:R-:W-:Y:S02]  /*13130*/  IADD3.X R7, ~R8, R7, RZ, P1, !PT ;  /* 0x0000000708077210 */ /* 0x000fe40000ffe5ff */
[----:B------:R-:W-:Y:S02]  /*13140*/  IADD3 R14, P1, R13, -R20, RZ ;  /* 0x800000140d0e7210 */ /* 0x000fe40007f3e0ff */
[C---:B------:R-:W-:Y:S02]  /*13150*/  ISETP.GE.U32.AND.EX P0, PT, R7.reuse, R21, PT, P0 ;  /* 0x000000150700720c */ /* 0x040fe40003f06100 */
[----:B------:R-:W-:Y:S01]  /*13160*/  IADD3.X R15, RZ, R6, RZ, P2, !PT ;  /* 0x00000006ff0f7210 */ /* 0x000fe200017fe4ff */
[----:B------:R-:W-:Y:S01]  /*13170*/  IMAD.X R8, R7, 0x1, ~R21, P1 ;  /* 0x0000000107087824 */ /* 0x000fe200008e0e15 */
[----:B------:R-:W-:Y:S02]  /*13180*/  SEL R13, R14, R13, P0 ;  /* 0x0000000d0e0d7207 */ /* 0x000fe40000000000 */
[----:B------:R-:W-:-:S02]  /*13190*/  SEL R9, R9, R4, P0 ;  /* 0x0000000409097207 */ /* 0x000fc40000000000 */
[----:B------:R-:W-:Y:S02]  /*131a0*/  SEL R7, R8, R7, P0 ;  /* 0x0000000708077207 */ /* 0x000fe40000000000 */
[----:B------:R-:W-:Y:S02]  /*131b0*/  ISETP.GE.U32.AND P1, PT, R13, R20, PT ;  /* 0x000000140d00720c */ /* 0x000fe40003f26070 */
[----:B------:R-:W-:Y:S02]  /*131c0*/  SEL R15, R15, R6, P0 ;  /* 0x000000060f0f7207 */ /* 0x000fe40000000000 */
[----:B------:R-:W-:Y:S02]  /*131d0*/  IADD3 R4, P2, R9, 0x1, RZ ;  /* 0x0000000109047810 */ /* 0x000fe40007f5e0ff */
[----:B------:R-:W-:Y:S02]  /*131e0*/  ISETP.GE.U32.AND.EX P0, PT, R7, R21, PT, P1 ;  /* 0x000000150700720c */ /* 0x000fe40003f06110 */
[----:B------:R-:W-:Y:S01]  /*131f0*/  ISETP.GE.AND P1, PT, R5, RZ, PT ;  /* 0x000000ff0500720c */ /* 0x000fe20003f26270 */
[----:B------:R-:W-:Y:S01]  /*13200*/  IMAD.X R6, RZ, RZ, R15, P2 ;  /* 0x000000ffff067224 */ /* 0x000fe200010e060f */
[----:B------:R-:W-:Y:S01]  /*13210*/  SEL R4, R4, R9, P0 ;  /* 0x0000000904047207 */ /* 0x000fe20000000000 */
[----:B------:R-:W-:-:S03]  /*13220*/  HFMA2.MMA R5, -RZ, RZ, 0, 0 ;  /* 0x00000000ff057435 */ /* 0x000fc600000001ff */
[----:B------:R-:W-:Y:S02]  /*13230*/  SEL R6, R6, R15, P0 ;  /* 0x0000000f06067207 */ /* 0x000fe40000000000 */
[----:B------:R-:W-:Y:S02]  /*13240*/  IADD3 R7, P2, RZ, -R4, RZ ;  /* 0x80000004ff077210 */ /* 0x000fe40007f5e0ff */
[----:B------:R-:W-:Y:S02]  /*13250*/  ISETP.NE.U32.AND P0, PT, R3, RZ, PT ;  /* 0x000000ff0300720c */ /* 0x000fe40003f05070 */
[----:B------:R-:W-:Y:S02]  /*13260*/  IADD3.X R3, RZ, ~R6, RZ, P2, !PT ;  /* 0x80000006ff037210 */ /* 0x000fe400017fe4ff */
[----:B------:R-:W-:Y:S01]  /*13270*/  SEL R7, R7, R4, !P1 ;  /* 0x0000000407077207 */ /* 0x000fe20004800000 */
[----:B------:R-:W-:Y:S01]  /*13280*/  IMAD.MOV.U32 R4, RZ, RZ, R0 ;  /* 0x000000ffff047224 */ /* 0x000fe200078e0000 */
[----:B------:R-:W-:-:S02]  /*13290*/  ISETP.NE.AND.EX P0, PT, R2, RZ, PT, P0 ;  /* 0x000000ff0200720c */ /* 0x000fc40003f05300 */
[----:B------:R-:W-:Y:S02]  /*132a0*/  SEL R3, R3, R6, !P1 ;  /* 0x0000000603037207 */ /* 0x000fe40004800000 */
[----:B------:R-:W-:Y:S02]  /*132b0*/  SEL R2, R7, 0xffffffff, P0 ;  /* 0xffffffff07027807 */ /* 0x000fe40000000000 */
[----:B------:R-:W-:Y:S01]  /*132c0*/  SEL R3, R3, 0xffffffff, P0 ;  /* 0xffffffff03037807 */ /* 0x000fe20000000000 */
[----:B------:R-:W-:Y:S06]  /*132d0*/  RET.REL.NODEC R4 `(_ZN2at6native61_GLOBAL__N__2cc7adc6_23_UnfoldBackwardKernel_cu_9e10b42f_333535_unfold_backward_elementwise_kernelILi128ELi8EZNS1_32_unfold_backward_internal_kernelIsEEvRNS_14TensorIteratorEllllllEUliE_EEviT1_) ;  /* 0xfffecd2004007950 */ /* 0x000fec0003c3ffff */
.L_x_1055:
        /* <DEDUP_REMOVED lines=10> */
.L_x_1678:


//--------------------- .text._ZN2at6native61_GLOBAL__N__2cc7adc6_23_UnfoldBackwardKernel_cu_9e10b42f_333535_unfold_backward_elementwise_kernelILi128ELi8EZNS1_32_unfold_backward_internal_kernelIlEEvRNS_14TensorIteratorEllllllEUliE_EEviT1_ --------------------------
	.section	.text._ZN2at6native61_GLOBAL__N__2cc7adc6_23_UnfoldBackwardKernel_cu_9e10b42f_333535_unfold_backward_elementwise_kernelILi128ELi8EZNS1_32_unfold_backward_internal_kernelIlEEvRNS_14TensorIteratorEllllllEUliE_EEviT1_,"ax",@progbits
	.sectioninfo	@"SHI_REGISTERS=54"
	.align	128
.text._ZN2at6native61_GLOBAL__N__2cc7adc6_23_UnfoldBackwardKernel_cu_9e10b42f_333535_unfold_backward_elementwise_kernelILi128ELi8EZNS1_32_unfold_backward_internal_kernelIlEEvRNS_14TensorIteratorEllllllEUliE_EEviT1_:
        .type           _ZN2at6native61_GLOBAL__N__2cc7adc6_23_UnfoldBackwardKernel_cu_9e10b42f_333535_unfold_backward_elementwise_kernelILi128ELi8EZNS1_32_unfold_backward_internal_kernelIlEEvRNS_14TensorIteratorEllllllEUliE_EEviT1_,@function
        .size           _ZN2at6native61_GLOBAL__N__2cc7adc6_23_UnfoldBackwardKernel_cu_9e10b42f_333535_unfold_backward_elementwise_kernelILi128ELi8EZNS1_32_unfold_backward_internal_kernelIlEEvRNS_14TensorIteratorEllllllEUliE_EEviT1_,(.L_x_1680 - _ZN2at6native61_GLOBAL__N__2cc7adc6_23_UnfoldBackwardKernel_cu_9e10b42f_333535_unfold_backward_elementwise_kernelILi128ELi8EZNS1_32_unfold_backward_internal_kernelIlEEvRNS_14TensorIteratorEllllllEUliE_EEviT1_)
        .other          _ZN2at6native61_GLOBAL__N__2cc7adc6_23_UnfoldBackwardKernel_cu_9e10b42f_333535_unfold_backward_elementwise_kernelILi128ELi8EZNS1_32_unfold_backward_internal_kernelIlEEvRNS_14TensorIteratorEllllllEUliE_EEviT1_,@"STO_CUDA_ENTRY STV_DEFAULT"
_ZN2at6native61_GLOBAL__N__2cc7adc6_23_UnfoldBackwardKernel_cu_9e10b42f_333535_unfold_backward_elementwise_kernelILi128ELi8EZNS1_32_unfold_backward_internal_kernelIlEEvRNS_14TensorIteratorEllllllEUliE_EEviT1_:
        /* <DEDUP_REMOVED lines=261> */
.L_x_1058:
        /* <DEDUP_REMOVED lines=18> */
[----:B------:R-:W-:Y:S05]  /*1170*/  CALL.REL.NOINC `($__internal_8_$__cuda_sm20_div_s64) ;  /* 0x0001247000007944 */ /* 0x000fea0003c00000 */
[----:B------:R-:W-:Y:S01]  /*1180*/  IMAD.MOV.U32 R3, RZ, RZ, R5 ;  /* 0x000000ffff037224 */ /* 0x000fe200078e0005 */
[----:B------:R-:W-:Y:S05]  /*1190*/  BRA `(.L_x_1060) ;  /* 0x0000013000007947 */ /* 0x000fea0003800000 */
.L_x_1061:
        /* <DEDUP_REMOVED lines=19> */
.L_x_1060:
[----:B------:R-:W-:Y:S05]  /*12d0*/  BSYNC B1 ;  /* 0x0000000000017941 */ /* 0x000fea0003800000 */
.L_x_1059:
        /* <DEDUP_REMOVED lines=19> */
[----:B------:R-:W-:Y:S01]  /*1410*/  MOV R0, 0x1450 ;  /* 0x0000145000007802 */ /* 0x000fe20000000f00 */
[----:B------:R-:W-:Y:S02]  /*1420*/  IMAD.MOV.U32 R4, RZ, RZ, c[0x0][0x3e8] ;  /* 0x0000fa00ff047624 */ /* 0x000fe400078e00ff */
[----:B------:R-:W-:Y:S02]  /*1430*/  IMAD.MOV.U32 R2, RZ, RZ, c[0x0][0x3ec] ;  /* 0x0000fb00ff027624 */ /* 0x000fe400078e00ff */
[----:B------:R-:W-:Y:S05]  /*1440*/  CALL.REL.NOINC `($__internal_8_$__cuda_sm20_div_s64) ;  /* 0x000121a000007944 */ /* 0x000fea0003c00000 */
[----:B------:R-:W-:Y:S01]  /*1450*/  MOV R4, R2 ;  /* 0x0000000200047202 */ /* 0x000fe20000000f00 */
[----:B------:R-:W-:Y:S05]  /*1460*/  BRA `(.L_x_1064) ;  /* 0x0000013000007947 */ /* 0x000fea0003800000 */
.L_x_1063:
        /* <DEDUP_REMOVED lines=19> */
.L_x_1064:
[----:B------:R-:W-:Y:S05]  /*15a0*/  BSYNC B1 ;  /* 0x0000000000017941 */ /* 0x000fea0003800000 */
.L_x_1062:
        /* <DEDUP_REMOVED lines=38> */
[----:B------:R-:W-:Y:S02]  /*1810*/  IMAD.IADD R2, R11, 0x1, R9 ;  /* 0x000000010b027824 */ /* 0x000fe400078e0209 */
[----:B------:R-:W-:-:S02]  /*1820*/  IMAD.IADD R9, R7, 0x1, R13 ;  /* 0x0000000107097824 */ /* 0x000fc400078e020d */
        /* <DEDUP_REMOVED lines=13> */
[----:B--2--5:R-:W-:-:S05]  /*1900*/  IADD3 R4, P2, R12, R4, RZ ;  /* 0x000000040c047210 */ /* 0x024fca0007f5e0ff */
[----:B------:R-:W-:-:S04]  /*1910*/  IMAD.X R5, R13, 0x1, R5, P2 ;  /* 0x000000010d057824 */ /* 0x000fc800010e0605 */
        /* <DEDUP_REMOVED lines=34> */
[----:B--2---:R-:W-:-:S04]  /*1b40*/  IADD3 R4, P2, R6, R4, RZ ;  /* 0x0000000406047210 */ /* 0x004fc80007f5e0ff */
[----:B---3--:R-:W-:Y:S01]  /*1b50*/  @P1 IADD3 R4, P4, R8, R4, RZ ;  /* 0x0000000408041210 */ /* 0x008fe20007f9e0ff */
[----:B------:R-:W-:-:S05]  /*1b60*/  IMAD.X R5, R7, 0x1, R5, P2 ;  /* 0x0000000107057824 */ /* 0x000fca00010e0605 */
[----:B------:R-:W-:Y:S02]  /*1b70*/  @P1 IADD3.X R5, R9, R5, RZ, P4, !PT ;  /* 0x0000000509051210 */ /* 0x000fe400027fe4ff */
.L_x_1068:
[----:B0-----:R-:W-:Y:S05]  /*1b80*/  BSYNC B2 ;  /* 0x0000000000027941 */ /* 0x001fea0003800000 */
.L_x_1067:
[----:B------:R-:W-:Y:S01]  /*1b90*/  BSSY B2, `(.L_x_1069) ;  /* 0x00000b0000027945 */ /* 0x000fe20003800000 */
[----:B------:R-:W-:Y:S05]  /*1ba0*/  @!P0 BRA `(.L_x_1070) ;  /* 0x00000ae000008947 */ /* 0x000fea0003800000 */
[----:B------:R-:W-:Y:S01]  /*1bb0*/  IADD3 R3, P0, RZ, -R11, RZ ;  /* 0x8000000bff037210 */ /* 0x000fe20007f1e0ff */
[----:B------:R-:W-:Y:S01]  /*1bc0*/  ULDC.64 UR8, c[0x0][0x3e8] ;  /* 0x0000fa0000087ab9 */ /* 0x000fe20000000a00 */
[----:B------:R-:W-:Y:S01]  /*1bd0*/  IMAD.MOV.U32 R45, RZ, RZ, c[0x0][0x3f8] ;  /* 0x0000fe00ff2d7624 */ /* 0x000fe200078e00ff */
[----:B------:R-:W-:Y:S01]  /*1be0*/  ULDC.64 UR12, c[0x0][0x400] ;  /* 0x00010000000c7ab9 */ /* 0x000fe20000000a00 */
[----:B------:R-:W-:Y:S01]  /*1bf0*/  IMAD.MOV.U32 R8, RZ, RZ, 0x3 ;  /* 0x00000003ff087424 */ /* 0x000fe200078e00ff */
[----:B------:R-:W-:Y:S01]  /*1c00*/  UIMAD UR6, UR9, UR12, URZ ;  /* 0x0000000c090672a4 */ /* 0x000fe2000f8e023f */
[----:B------:R-:W-:Y:S01]  /*1c10*/  IMAD.X R2, RZ, RZ, ~R43, P0 ;  /* 0x000000ffff027224 */ /* 0x000fe200000e0e2b */
[----:B------:R-:W-:Y:S01]  /*1c20*/  IADD3 R49, P0, R11, -0x1, RZ ;  /* 0xffffffff0b317810 */ /* 0x000fe20007f1e0ff */
[----:B------:R-:W-:Y:S01]  /*1c30*/  IMAD.WIDE.U32 R18, R3, c[0x0][0x3e8], R18 ;  /* 0x0000fa0003127a25 */ /* 0x000fe200078e0012 */
[----:B------:R-:W-:Y:S01]  /*1c40*/  UIMAD.WIDE.U32 UR4, UR8, UR12, URZ ;  /* 0x0000000c080472a5 */ /* 0x000fe2000f8e003f */
[----:B------:R-:W-:Y:S01]  /*1c50*/  SHF.L.U64.HI R47, R45, R8, c[0x0][0x3fc] ;  /* 0x0000ff002d2f7619 */ /* 0x000fe20000010208 */
[----:B------:R-:W-:Y:S01]  /*1c60*/  UIMAD UR6, UR8, UR13, UR6 ;  /* 0x0000000d080672a4 */ /* 0x000fe2000f8e0206 */
[----:B------:R-:W-:Y:S01]  /*1c70*/  IMAD R2, R2, c[0x0][0x3e8], RZ ;  /* 0x0000fa0002027a24 */ /* 0x000fe200078e02ff */
[----:B------:R-:W-:Y:S01]  /*1c80*/  IADD3 R6, P2, -R49, R34, RZ ;  /* 0x0000002231067210 */ /* 0x000fe20007f5e1ff */
[----:B------:R-:W-:Y:S01]  /*1c90*/  USHF.L.U32 UR7, UR4, 0x3, URZ ;  /* 0x0000000304077899 */ /* 0x000fe2000800063f */
[----:B------:R-:W-:Y:S01]  /*1ca0*/  BSSY B3, `(.L_x_1071) ;  /* 0x0000063000037945 */ /* 0x000fe20003800000 */
[----:B------:R-:W-:Y:S01]  /*1cb0*/  IMAD R3, R3, c[0x0][0x3ec], R2 ;  /* 0x0000fb0003037a24 */ /* 0x000fe200078e0202 */
[----:B------:R-:W-:Y:S01]  /*1cc0*/  ISETP.GT.U32.AND P1, PT, R6, 0xc, PT ;  /* 0x0000000c0600780c */ /* 0x000fe20003f24070 */
[----:B------:R-:W-:Y:S01]  /*1cd0*/  IMAD.WIDE.U32 R6, R11, c[0x0][0x3f8], RZ ;  /* 0x0000fe000b067a25 */ /* 0x000fe200078e00ff */
[----:B------:R-:W-:Y:S01]  /*1ce0*/  UIADD3 UR5, UR5, UR6, URZ ;  /* 0x0000000605057290 */ /* 0x000fe2000fffe03f */
[----:B------:R-:W-:-:S02]  /*1cf0*/  LEA R45, P4, R45, -UR7, 0x3 ;  /* 0x800000072d2d7c11 */ /* 0x000fc4000f8818ff */
[----:B------:R-:W-:Y:S01]  /*1d00*/  IMAD.IADD R2, R19, 0x1, R3 ;  /* 0x0000000113027824 */ /* 0x000fe200078e0203 */
[----:B------:R-:W-:-:S03]  /*1d10*/  USHF.L.U64.HI UR4, UR4, 0x3, UR5 ;  /* 0x0000000304047899 */ /* 0x000fc60008010205 */
[----:B------:R-:W-:Y:S02]  /*1d20*/  IMAD R3, R2, c[0x0][0x400], RZ ;  /* 0x0001000002037a24 */ /* 0x000fe400078e02ff */
[C---:B------:R-:W-:Y:S01]  /*1d30*/  IMAD R2, R43.reuse, c[0x0][0x3f8], RZ ;  /* 0x0000fe002b027a24 */ /* 0x040fe200078e02ff */
[----:B------:R-:W-:Y:S01]  /*1d40*/  IADD3.X R43, R43, -0x1, RZ, P0, !PT ;  /* 0xffffffff2b2b7810 */ /* 0x000fe200007fe4ff */
[C---:B------:R-:W-:Y:S01]  /*1d50*/  IMAD R13, R18.reuse, c[0x0][0x404], R3 ;  /* 0x00010100120d7a24 */ /* 0x040fe200078e0203 */
[----:B------:R-:W-:Y:S01]  /*1d60*/  IADD3.X R47, R47, ~UR4, RZ, P4, !PT ;  /* 0x800000042f2f7c10 */ /* 0x000fe2000a7fe4ff */
        /* <DEDUP_REMOVED lines=8> */
[----:B------:R-:W-:-:S04]  /*1df0*/  IADD3 R7, R7, R9, RZ ;  /* 0x0000000907077210 */ /* 0x000fc80007ffe0ff */
        /* <DEDUP_REMOVED lines=8> */
.L_x_1073:
[----:B------:R-:W-:-:S05]  /*1e80*/  IADD3 R6, P1, R2, R45, RZ ;  /* 0x0000002d02067210 */ /* 0x000fca0007f3e0ff */
[--C-:B------:R-:W-:Y:S01]  /*1e90*/  IMAD.X R7, R3, 0x1, R47.reuse, P1 ;  /* 0x0000000103077824 */ /* 0x100fe200008e062f */
[-C--:B------:R-:W-:Y:S01]  /*1ea0*/  IADD3 R8, P1, R6, R45.reuse, RZ ;  /* 0x0000002d06087210 */ /* 0x080fe20007f3e0ff */
[----:B------:R-:W2:Y:S04]  /*1eb0*/  LDG.E.64.CONSTANT R2, [R2.64] ;  /* 0x0000000a02027981 */ /* 0x000ea8000c1e9b00 */
[--C-:B------:R-:W-:Y:S01]  /*1ec0*/  IMAD.X R9, R7, 0x1, R47.reuse, P1 ;  /* 0x0000000107097824 */ /* 0x100fe200008e062f */
[-C--:B------:R-:W-:Y:S01]  /*1ed0*/  IADD3 R10, P1, R8, R45.reuse, RZ ;  /* 0x0000002d080a7210 */ /* 0x080fe20007f3e0ff */
[----:B------:R-:W2:Y:S04]  /*1ee0*/  LDG.E.64.CONSTANT R6, [R6.64] ;  /* 0x0000000a06067981 */ /* 0x000ea8000c1e9b00 */
[----:B------:R-:W-:Y:S01]  /*1ef0*/  IMAD.X R11, R9, 0x1, R47, P1 ;  /* 0x00000001090b7824 */ /* 0x000fe200008e062f */
[----:B------:R-:W-:Y:S01]  /*1f00*/  IADD3 R12, P1, R10, R45, RZ ;  /* 0x0000002d0a0c7210 */ /* 0x000fe20007f3e0ff */
[----:B------:R-:W3:Y:S03]  /*1f10*/  LDG.E.64.CONSTANT R8, [R8.64] ;  /* 0x0000000a08087981 */ /* 0x000ee6000c1e9b00 */
[----:B------:R-:W-:-:S02]  /*1f20*/  IADD3.X R13, R11, R47, RZ, P1, !PT ;  /* 0x0000002f0b0d7210 */ /* 0x000fc40000ffe4ff */
[-C--:B------:R-:W-:Y:S01]  /*1f30*/  IADD3 R14, P1, R12, R45.reuse, RZ ;  /* 0x0000002d0c0e7210 */ /* 0x080fe20007f3e0ff */
[----:B------:R-:W3:Y:S04]  /*1f40*/  LDG.E.64.CONSTANT R10, [R10.64] ;  /* 0x0000000a0a0a7981 */ /* 0x000ee8000c1e9b00 */
[--C-:B------:R-:W-:Y:S01]  /*1f50*/  IMAD.X R15, R13, 0x1, R47.reuse, P1 ;  /* 0x000000010d0f7824 */ /* 0x100fe200008e062f */
        /* <DEDUP_REMOVED lines=27> */
[----:B------:R-:W-:Y:S01]  /*2110*/  IADD3 R28, P1, R38, R45, RZ ;  /* 0x0000002d261c7210 */ /* 0x000fe20007f3e0ff */
[----:B------:R-:W4:Y:S04]  /*2120*/  LDG.E.64.CONSTANT R36, [R36.64] ;  /* 0x0000000a24247981 */ /* 0x000f28000c1e9b00 */
[----:B------:R-:W-:-:S02]  /*2130*/  IMAD.X R29, R39, 0x1, R47, P1 ;  /* 0x00000001271d7824 */ /* 0x000fc400008e062f */
[----:B------:R-:W4:Y:S04]  /*2140*/  LDG.E.64.CONSTANT R38, [R38.64] ;  /* 0x0000000a26267981 */ /* 0x000f28000c1e9b00 */
[----:B------:R-:W4:Y:S01]  /*2150*/  LDG.E.64.CONSTANT R40, [R28.64] ;  /* 0x0000000a1c287981 */ /* 0x000f22000c1e9b00 */
[----:B------:R-:W-:-:S04]  /*2160*/  IADD3 R49, P3, R49, 0x10, RZ ;  /* 0x0000001031317810 */ /* 0x000fc80007f7e0ff */
[----:B------:R-:W-:Y:S02]  /*2170*/  IADD3.X R43, RZ, R43, RZ, P3, !PT ;  /* 0x0000002bff2b7210 */ /* 0x000fe40001ffe4ff */
[----:B--2--5:R-:W-:-:S04]  /*2180*/  IADD3 R51, P1, P2, R6, R4, R2 ;  /* 0x0000000406337210 */ /* 0x024fc80007a3e002 */
[----:B------:R-:W-:Y:S02]  /*2190*/  IADD3.X R5, R7, R5, R3, P1, P2 ;  /* 0x0000000507057210 */ /* 0x000fe40000fe4403 */
[----:B---3--:R-:W-:-:S04]  /*21a0*/  IADD3 R3, P1, P2, R10, R51, R8 ;  /* 0x000000330a037210 */ /* 0x008fc80007a3e008 */
[----:B------:R-:W-:Y:S02]  /*21b0*/  IADD3.X R5, R11, R5, R9, P1, P2 ;  /* 0x000000050b057210 */ /* 0x000fe40000fe4409 */
[----:B----4-:R-:W-:-:S04]  /*21c0*/  IADD3 R3, P1, P2, R14, R3, R12 ;  /* 0x000000030e037210 */ /* 0x010fc80007a3e00c */
[----:B------:R-:W-:Y:S02]  /*21d0*/  IADD3.X R5, R15, R5, R13, P1, P2 ;  /* 0x000000050f057210 */ /* 0x000fe40000fe440d */
[----:B------:R-:W-:-:S04]  /*21e0*/  IADD3 R3, P1, P2, R18, R3, R16 ;  /* 0x0000000312037210 */ /* 0x000fc80007a3e010 */
[----:B------:R-:W-:Y:S02]  /*21f0*/  IADD3.X R5, R19, R5, R17, P1, P2 ;  /* 0x0000000513057210 */ /* 0x000fe40000fe4411 */
[----:B------:R-:W-:-:S04]  /*2200*/  IADD3 R3, P1, P2, R24, R3, R22 ;  /* 0x0000000318037210 */ /* 0x000fc80007a3e016 */
[----:B------:R-:W-:Y:S02]  /*2210*/  IADD3.X R5, R25, R5, R23, P1, P2 ;  /* 0x0000000519057210 */ /* 0x000fe40000fe4417 */
[----:B------:R-:W-:-:S04]  /*2220*/  ISETP.GE.U32.AND P1, PT, R49, R42, PT ;  /* 0x0000002a3100720c */ /* 0x000fc80003f26070 */
[----:B------:R-:W-:Y:S02]  /*2230*/  ISETP.GE.AND.EX P1, PT, R43, R35, PT, P1 ;  /* 0x000000232b00720c */ /* 0x000fe40003f26310 */
[----:B------:R-:W-:-:S04]  /*2240*/  IADD3 R3, P4, P5, R30, R3, R26 ;  /* 0x000000031e037210 */ /* 0x000fc80007d9e01a */
[----:B------:R-:W-:Y:S02]  /*2250*/  IADD3.X R5, R31, R5, R27, P4, P5 ;  /* 0x000000051f057210 */ /* 0x000fe400027ea41b */
[----:B------:R-:W-:Y:S02]  /*2260*/  IADD3 R2, P4, R28, R45, RZ ;  /* 0x0000002d1c027210 */ /* 0x000fe40007f9e0ff */
[----:B------:R-:W-:-:S04]  /*2270*/  IADD3 R3, P3, P2, R36, R3, R32 ;  /* 0x0000000324037210 */ /* 0x000fc80007a7e020 */
[----:B------:R-:W-:Y:S02]  /*2280*/  IADD3.X R5, R37, R5, R33, P3, P2 ;  /* 0x0000000525057210 */ /* 0x000fe40001fe4421 */
[----:B------:R-:W-:Y:S01]  /*2290*/  IADD3 R4, P5, P6, R40, R3, R38 ;  /* 0x0000000328047210 */ /* 0x000fe20007ebe026 */
[----:B------:R-:W-:-:S03]  /*22a0*/  IMAD.X R3, R29, 0x1, R47, P4 ;  /* 0x000000011d037824 */ /* 0x000fc600020e062f */
[----:B------:R-:W-:Y:S01]  /*22b0*/  IADD3.X R5, R41, R5, R39, P5, P6 ;  /* 0x0000000529057210 */ /* 0x000fe20002fec427 */
[----:B------:R-:W-:Y:S05]  /*22c0*/  @!P1 BRA `(.L_x_1073) ;  /* 0xfffffbb000009947 */ /* 0x000fea000383ffff */
.L_x_1072:
[----:B------:R-:W-:Y:S05]  /*22d0*/  BSYNC B3 ;  /* 0x0000000000037941 */ /* 0x000fea0003800000 */
.L_x_1071:
[----:B------:R-:W-:Y:S01]  /*22e0*/  IADD3 R6, P2, -R49, R34, RZ ;  /* 0x0000002231067210 */ /* 0x000fe20007f5e1ff */
[----:B------:R-:W-:Y:S03]  /*22f0*/  BSSY B3, `(.L_x_1074) ;  /* 0x0000028000037945 */ /* 0x000fe60003800000 */
[----:B------:R-:W-:Y:S01]  /*2300*/  ISETP.GT.U32.AND P1, PT, R6, 0x4, PT ;  /* 0x000000040600780c */ /* 0x000fe20003f24070 */
[----:B------:R-:W-:-:S05]  /*2310*/  IMAD.X R6, R0, 0x1, ~R43, P2 ;  /* 0x0000000100067824 */ /* 0x000fca00010e0e2b */
[----:B------:R-:W-:-:S13]  /*2320*/  ISETP.GT.AND.EX P1, PT, R6, RZ, PT, P1 ;  /* 0x000000ff0600720c */ /* 0x000fda0003f24310 */
[----:B------:R-:W-:Y:S05]  /*2330*/  @!P1 BRA `(.L_x_1075) ;  /* 0x0000023000009947 */ /* 0x000fea0003800000 */
[----:B------:R-:W-:-:S05]  /*2340*/  IADD3 R6, P0, R2, R45, RZ ;  /* 0x0000002d02067210 */ /* 0x000fca0007f1e0ff */
[--C-:B------:R-:W-:Y:S01]  /*2350*/  IMAD.X R7, R3, 0x1, R47.reuse, P0 ;  /* 0x0000000103077824 */ /* 0x100fe200000e062f */
[----:B------:R-:W-:Y:S01]  /*2360*/  IADD3 R8, P0, R6, R45, RZ ;  /* 0x0000002d06087210 */ /* 0x000fe20007f1e0ff */
[----:B------:R-:W2:Y:S03]  /*2370*/  LDG.E.64.CONSTANT R2, [R2.64] ;  /* 0x0000000a02027981 */ /* 0x000ea6000c1e9b00 */
[----:B------:R-:W-:Y:S02]  /*2380*/  IADD3.X R9, R7, R47, RZ, P0, !PT ;  /* 0x0000002f07097210 */ /* 0x000fe400007fe4ff */
[-C--:B------:R-:W-:Y:S01]  /*2390*/  IADD3 R10, P0, R8, R45.reuse, RZ ;  /* 0x0000002d080a7210 */ /* 0x080fe20007f1e0ff */
[----:B------:R-:W2:Y:S04]  /*23a0*/  LDG.E.64.CONSTANT R6, [R6.64] ;  /* 0x0000000a06067981 */ /* 0x000ea8000c1e9b00 */
[--C-:B------:R-:W-:Y:S01]  /*23b0*/  IMAD.X R11, R9, 0x1, R47.reuse, P0 ;  /* 0x00000001090b7824 */ /* 0x100fe200000e062f */
[-C--:B------:R-:W-:Y:S01]  /*23c0*/  IADD3 R12, P0, R10, R45.reuse, RZ ;  /* 0x0000002d0a0c7210 */ /* 0x080fe20007f1e0ff */
[----:B------:R-:W3:Y:S04]  /*23d0*/  LDG.E.64.CONSTANT R8, [R8.64] ;  /* 0x0000000a08087981 */ /* 0x000ee8000c1e9b00 */
[--C-:B------:R-:W-:Y:S01]  /*23e0*/  IMAD.X R13, R11, 0x1, R47.reuse, P0 ;  /* 0x000000010b0d7824 */ /* 0x100fe200000e062f */
[-C--:B------:R-:W-:Y:S01]  /*23f0*/  IADD3 R14, P0, R12, R45.reuse, RZ ;  /* 0x0000002d0c0e7210 */ /* 0x080fe20007f1e0ff */
[----:B------:R-:W3:Y:S04]  /*2400*/  LDG.E.64.CONSTANT R10, [R10.64] ;  /* 0x0000000a0a0a7981 */ /* 0x000ee8000c1e9b00 */
[----:B------:R-:W-:Y:S01]  /*2410*/  IMAD.X R15, R13, 0x1, R47, P0 ;  /* 0x000000010d0f7824 */ /* 0x000fe200000e062f */
[----:B------:R-:W-:Y:S01]  /*2420*/  IADD3 R16, P0, R14, R45, RZ ;  /* 0x0000002d0e107210 */ /* 0x000fe20007f1e0ff */
[----:B------:R-:W4:Y:S03]  /*2430*/  LDG.E.64.CONSTANT R12, [R12.64] ;  /* 0x0000000a0c0c7981 */ /* 0x000f26000c1e9b00 */
[----:B------:R-:W-:-:S02]  /*2440*/  IADD3.X R17, R15, R47, RZ, P0, !PT ;  /* 0x0000002f0f117210 */ /* 0x000fc400007fe4ff */
[----:B------:R-:W-:Y:S01]  /*2450*/  IADD3 R22, P0, R16, R45, RZ ;  /* 0x0000002d10167210 */ /* 0x000fe20007f1e0ff */
[----:B------:R-:W4:Y:S04]  /*2460*/  LDG.E.64.CONSTANT R14, [R14.64] ;  /* 0x0000000a0e0e7981 */ /* 0x000f28000c1e9b00 */
[----:B------:R-:W-:Y:S02]  /*2470*/  IMAD.X R23, R17, 0x1, R47, P0 ;  /* 0x0000000111177824 */ /* 0x000fe400000e062f */
[----:B------:R-:W4:Y:S04]  /*2480*/  LDG.E.64.CONSTANT R16, [R16.64] ;  /* 0x0000000a10107981 */ /* 0x000f28000c1e9b00 */
[----:B------:R-:W4:Y:S01]  /*2490*/  LDG.E.64.CONSTANT R18, [R22.64] ;  /* 0x0000000a16127981 */ /* 0x000f22000c1e9b00 */
[----:B------:R-:W-:-:S05]  /*24a0*/  IADD3 R49, P4, R49, 0x8, RZ ;  /* 0x0000000831317810 */ /* 0x000fca0007f9e0ff */
[----:B------:R-:W-:Y:S01]  /*24b0*/  IMAD.X R43, RZ, RZ, R43, P4 ;  /* 0x000000ffff2b7224 */ /* 0x000fe200020e062b */
[----:B--2--5:R-:W-:-:S04]  /*24c0*/  IADD3 R25, P0, P1, R6, R4, R2 ;  /* 0x0000000406197210 */ /* 0x024fc8000791e002 */
[----:B------:R-:W-:Y:S02]  /*24d0*/  IADD3.X R5, R7, R5, R3, P0, P1 ;  /* 0x0000000507057210 */ /* 0x000fe400007e2403 */
[----:B---3--:R-:W-:-:S04]  /*24e0*/  IADD3 R3, P0, P1, R10, R25, R8 ;  /* 0x000000190a037210 */ /* 0x008fc8000791e008 */
[----:B------:R-:W-:Y:S02]  /*24f0*/  IADD3.X R5, R11, R5, R9, P0, P1 ;  /* 0x000000050b057210 */ /* 0x000fe400007e2409 */
[----:B----4-:R-:W-:-:S04]  /*2500*/  IADD3 R3, P0, P1, R14, R3, R12 ;  /* 0x000000030e037210 */ /* 0x010fc8000791e00c */
[----:B------:R-:W-:Y:S02]  /*2510*/  IADD3.X R5, R15, R5, R13, P0, P1 ;  /* 0x000000050f057210 */ /* 0x000fe400007e240d */
[----:B------:R-:W-:Y:S02]  /*2520*/  IADD3 R2, P1, R22, R45, RZ ;  /* 0x0000002d16027210 */ /* 0x000fe40007f3e0ff */
[----:B------:R-:W-:-:S03]  /*2530*/  IADD3 R4, P2, P3, R18, R3, R16 ;  /* 0x0000000312047210 */ /* 0x000fc60007b5e010 */
[----:B------:R-:W-:Y:S01]  /*2540*/  IMAD.X R3, R23, 0x1, R47, P1 ;  /* 0x0000000117037824 */ /* 0x000fe200008e062f */
[----:B------:R-:W-:Y:S02]  /*2550*/  PLOP3.LUT P0, PT, PT, PT, PT, 0x8, 0x0 ;  /* 0x000000000000781c */ /* 0x000fe40003f0e170 */
[----:B------:R-:W-:-:S06]  /*2560*/  IADD3.X R5, R19, R5, R17, P2, P3 ;  /* 0x0000000513057210 */ /* 0x000fcc00017e6411 */
.L_x_1075:
[----:B------:R-:W-:Y:S05]  /*2570*/  BSYNC B3 ;  /* 0x0000000000037941 */ /* 0x000fea0003800000 */
.L_x_1074:
[----:B------:R-:W-:-:S04]  /*2580*/  ISETP.LT.U32.AND P1, PT, R49, R34, PT ;  /* 0x000000223100720c */ /* 0x000fc80003f21070 */
[----:B------:R-:W-:-:S13]  /*2590*/  ISETP.LT.OR.EX P0, PT, R43, R0, P0, P1 ;  /* 0x000000002b00720c */ /* 0x000fda0000701710 */
[----:B------:R-:W-:Y:S05]  /*25a0*/  @!P0 BRA `(.L_x_1070) ;  /* 0x000000e000008947 */ /* 0x000fea0003800000 */
[----:B------:R-:W-:-:S04]  /*25b0*/  IADD3 R6, P0, R2, R45, RZ ;  /* 0x0000002d02067210 */ /* 0x000fc80007f1e0ff */
[----:B------:R-:W-:Y:S02]  /*25c0*/  IADD3 R8, P1, R6, R45, RZ ;  /* 0x0000002d06087210 */ /* 0x000fe40007f3e0ff */
[----:B------:R-:W-:Y:S02]  /*25d0*/  IADD3.X R7, R3, R47, RZ, P0, !PT ;  /* 0x0000002f03077210 */ /* 0x000fe400007fe4ff */
[----:B------:R-:W-:Y:S01]  /*25e0*/  IADD3 R10, P0, R8, R45, RZ ;  /* 0x0000002d080a7210 */ /* 0x000fe20007f1e0ff */
[----:B------:R-:W2:Y:S02]  /*25f0*/  LDG.E.64.CONSTANT R2, [R2.64] ;  /* 0x0000000a02027981 */ /* 0x000ea4000c1e9b00 */
[--C-:B------:R-:W-:Y:S02]  /*2600*/  IMAD.X R9, R7, 0x1, R47.reuse, P1 ;  /* 0x0000000107097824 */ /* 0x100fe400008e062f */
[----:B------:R-:W2:Y:S02]  /*2610*/  LDG.E.64.CONSTANT R6, [R6.64] ;  /* 0x0000000a06067981 */ /* 0x000ea4000c1e9b00 */
[----:B------:R-:W-:-:S02]  /*2620*/  IMAD.X R11, R9, 0x1, R47, P0 ;  /* 0x00000001090b7824 */ /* 0x000fc400000e062f */
[----:B------:R-:W3:Y:S04]  /*2630*/  LDG.E.64.CONSTANT R8, [R8.64] ;  /* 0x0000000a08087981 */ /* 0x000ee8000c1e9b00 */
[----:B------:R-:W3:Y:S01]  /*2640*/  LDG.E.64.CONSTANT R10, [R10.64] ;  /* 0x0000000a0a0a7981 */ /* 0x000ee2000c1e9b00 */
[----:B--2--5:R-:W-:-:S04]  /*2650*/  IADD3 R13, P0, P1, R6, R4, R2 ;  /* 0x00000004060d7210 */ /* 0x024fc8000791e002 */
[----:B------:R-:W-:Y:S02]  /*2660*/  IADD3.X R5, R7, R5, R3, P0, P1 ;  /* 0x0000000507057210 */ /* 0x000fe400007e2403 */
[----:B---3--:R-:W-:-:S04]  /*2670*/  IADD3 R4, P2, P3, R10, R13, R8 ;  /* 0x0000000d0a047210 */ /* 0x008fc80007b5e008 */
[----:B------:R-:W-:-:S04]  /*2680*/  IADD3.X R5, R11, R5, R9, P2, P3 ;  /* 0x000000050b057210 */ /* 0x000fc800017e6409 */
.L_x_1070:
[----:B------:R-:W-:Y:S05]  /*2690*/  BSYNC B2 ;  /* 0x0000000000027941 */ /* 0x000fea0003800000 */
.L_x_1069:
[----:B-----5:R0:W-:Y:S02]  /*26a0*/  STG.E.64 [R20.64], R4 ;  /* 0x0000000414007986 */ /* 0x0201e4000c101b0a */
.L_x_1066:
[----:B------:R-:W-:Y:S05]  /*26b0*/  BSYNC B1 ;  /* 0x0000000000017941 */ /* 0x000fea0003800000 */
.L_x_1065:
[----:B------:R-:W1:Y:S04]  /*26c0*/  S2R R0, SR_TID.X ;  /* 0x0000000000007919 */ /* 0x000e680000002100 */
[----:B------:R-:W1:Y:S02]  /*26d0*/  S2R R3, SR_CTAID.X ;  /* 0x0000000000037919 */ /* 0x000e640000002500 */
[----:B-1----:R-:W-:-:S05]  /*26e0*/  IMAD R3, R3, 0x400, R0 ;  /* 0x0000040003037824 */ /* 0x002fca00078e0200 */
[----:B------:R-:W-:Y:S02]  /*26f0*/  IADD3 R3, R3, 0x80, RZ ;  /* 0x0000008003037810 */ /* 0x000fe40007ffe0ff */
.L_x_1057:
[----:B------:R-:W-:Y:S05]  /*2700*/  BSYNC B0 ;  /* 0x0000000000007941 */ /* 0x000fea0003800000 */
.L_x_1056:
[----:B------:R-:W-:Y:S01]  /*2710*/  ISETP.GE.AND P0, PT, R3, c[0x0][0x160], PT ;  /* 0x0000580003007a0c */ /* 0x000fe20003f06270 */
[----:B------:R-:W-:Y:S01]  /*2720*/  BSSY B1, `(.L_x_1076) ;  /* 0x0000e86000017945 */ /* 0x000fe20003800000 */
[----:B------:R-:W-:Y:S11]  /*2730*/  BSSY B0, `(.L_x_1077) ;  /* 0x0000c1b000007945 */ /* 0x000ff60003800000 */
[----:B------:R-:W-:Y:S05]  /*2740*/  @P0 BRA `(.L_x_1078) ;  /* 0x00004d4000000947 */ /* 0x000fea0003800000 */
[----:B------:R-:W-:Y:S01]  /*2750*/  ISETP.NE.AND P0, PT, RZ, c[0x0][0x168], PT ;  /* 0x00005a00ff007a0c */ /* 0x000fe20003f05270 */
[----:B------:R-:W-:Y:S01]  /*2760*/  HFMA2.MMA R0, -RZ, RZ, 0, 0 ;  /* 0x00000000ff007435 */ /* 0x000fe200000001ff */
[----:B0-----:R-:W-:-:S02]  /*2770*/  IMAD.MOV.U32 R20, RZ, RZ, RZ ;  /* 0x000000ffff147224 */ /* 0x001fc400078e00ff */
[----:B------:R-:W-:-:S09]  /*2780*/  IMAD.MOV.U32 R18, RZ, RZ, RZ ;  /* 0x000000ffff127224 */ /* 0x000fd200078e00ff */
        /* <DEDUP_REMOVED lines=249> */
.L_x_1079:
        /* <DEDUP_REMOVED lines=18> */
[----:B------:R-:W-:Y:S05]  /*3840*/  CALL.REL.NOINC `($__internal_8_$__cuda_sm20_div_s64) ;  /* 0x0000fda000007944 */ /* 0x000fea0003c00000 */
[----:B------:R-:W-:Y:S01]  /*3850*/  IMAD.MOV.U32 R4, RZ, RZ, R2 ;  /* 0x000000ffff047224 */ /* 0x000fe200078e0002 */
[----:B------:R-:W-:Y:S05]  /*3860*/  BRA `(.L_x_1081) ;  /* 0x0000013000007947 */ /* 0x000fea0003800000 */
.L_x_1082:
        /* <DEDUP_REMOVED lines=19> */
.L_x_1081:
[----:B------:R-:W-:Y:S05]  /*39a0*/  BSYNC B2 ;  /* 0x0000000000027941 */ /* 0x000fea0003800000 */
.L_x_1080:
        /* <DEDUP_REMOVED lines=22> */
[----:B------:R-:W-:Y:S05]  /*3b10*/  CALL.REL.NOINC `($__internal_8_$__cuda_sm20_div_s64) ;  /* 0x0000fad000007944 */ /* 0x000fea0003c00000 */
[----:B------:R-:W-:Y:S01]  /*3b20*/  IMAD.MOV.U32 R4, RZ, RZ, R2 ;  /* 0x000000ffff047224 */ /* 0x000fe200078e0002 */
[----:B------:R-:W-:Y:S05]  /*3b30*/  BRA `(.L_x_1085) ;  /* 0x0000013000007947 */ /* 0x000fea0003800000 */
.L_x_1084:
        /* <DEDUP_REMOVED lines=19> */
.L_x_1085:
[----:B------:R-:W-:Y:S05]  /*3c70*/  BSYNC B2 ;  /* 0x0000000000027941 */ /* 0x000fea0003800000 */
.L_x_1083:
        /* <DEDUP_REMOVED lines=47> */
[----:B------:R-:W-:-:S06]  /*3f70*/  LEA.HI.X R13, R14, R2, R13, 0x3, P1 ;  /* 0x000000020e0d7211 */ /* 0x000fcc00008f1c0d */
[----:B------:R-:W2:Y:S01]  /*3f80*/  LDG.E.64.CONSTANT R12, [R12.64] ;  /* 0x0000000a0c0c7981 */ /* 0x000ea2000c1e9b00 */
[----:B------:R-:W-:Y:S02]  /*3f90*/  ISETP.NE.U32.AND P1, PT, R23, 0x1, PT ;  /* 0x000000011700780c */ /* 0x000fe40003f25070 */
[----:B------:R-:W-:Y:S02]  /*3fa0*/  IADD3 R4, P3, R21, 0x1, RZ ;  /* 0x0000000115047810 */ /* 0x000fe40007f7e0ff */
[----:B------:R-:W-:-:S03]  /*3fb0*/  ISETP.NE.AND.EX P1, PT, RZ, RZ, PT, P1 ;  /* 0x000000ffff00720c */ /* 0x000fc60003f25310 */
[----:B------:R-:W-:Y:S01]  /*3fc0*/  IMAD.X R46, RZ, RZ, R22, P3 ;  /* 0x000000ffff2e7224 */ /* 0x000fe200018e0616 */
[----:B--2--5:R-:W-:-:S04]  /*3fd0*/  IADD3 R6, P2, R12, R6, RZ ;  /* 0x000000060c067210 */ /* 0x024fc80007f5e0ff */
[----:B------:R-:W-:-:S05]  /*3fe0*/  IADD3.X R7, R13, R7, RZ, P2, !PT ;  /* 0x000000070d077210 */ /* 0x000fca00017fe4ff */
[----:B------:R-:W-:Y:S05]  /*3ff0*/  @!P1 BRA `(.L_x_1089) ;  /* 0x0000025000009947 */ /* 0x000fea0003800000 */
[----:B------:R-:W-:Y:S01]  /*4000*/  ISETP.NE.U32.AND P1, PT, R23, 0x2, PT ;  /* 0x000000021700780c */ /* 0x000fe20003f25070 */
[----:B------:R-:W-:Y:S01]  /*4010*/  IMAD.MOV.U32 R12, RZ, RZ, c[0x0][0x3e8] ;  /* 0x0000fa00ff0c7624 */ /* 0x000fe200078e00ff */
[----:B------:R-:W-:Y:S01]  /*4020*/  IADD3 R8, P3, R8, c[0x0][0x3f8], RZ ;  /* 0x0000fe0008087a10 */ /* 0x000fe20007f7e0ff */
[----:B------:R-:W-:Y:S01]  /*4030*/  IMAD R4, R22, c[0x0][0x3e8], RZ ;  /* 0x0000fa0016047a24 */ /* 0x000fe200078e02ff */
[----:B------:R-:W-:Y:S01]  /*4040*/  ISETP.NE.AND.EX P1, PT, RZ, RZ, PT, P1 ;  /* 0x000000ffff00720c */ /* 0x000fe20003f25310 */
[----:B------:R-:W-:-:S04]  /*4050*/  IMAD.WIDE.U32 R12, R12, R21, c[0x0][0x3e8] ;  /* 0x0000fa000c0c7625 */ /* 0x000fc800078e0015 */
[----:B------:R-:W-:Y:S01]  /*4060*/  IMAD R9, R21, c[0x0][0x3ec], R4 ;  /* 0x0000fb0015097a24 */ /* 0x000fe200078e0204 */
[----:B------:R-:W-:-:S03]  /*4070*/  IADD3 R15, P2, R16, -R12, RZ ;  /* 0x8000000c100f7210 */ /* 0x000fc60007f5e0ff */
[----:B------:R-:W-:Y:S01]  /*4080*/  IMAD.IADD R23, R13, 0x1, R9 ;  /* 0x000000010d177824 */ /* 0x000fe200078e0209 */
        /* <DEDUP_REMOVED lines=23> */
[----:B------:R-:W-:Y:S02]  /*4200*/  @P1 IADD3.X R46, RZ, R22, RZ, P5, !PT ;  /* 0x00000016ff2e1210 */ /* 0x000fe40002ffe4ff */
[----:B--2---:R-:W-:-:S04]  /*4210*/  IADD3 R6, P2, R8, R6, RZ ;  /* 0x0000000608067210 */ /* 0x004fc80007f5e0ff */
[----:B---3--:R-:W-:Y:S01]  /*4220*/  @P1 IADD3 R6, P4, R10, R6, RZ ;  /* 0x000000060a061210 */ /* 0x008fe20007f9e0ff */
[----:B------:R-:W-:-:S04]  /*4230*/  IMAD.X R7, R9, 0x1, R7, P2 ;  /* 0x0000000109077824 */ /* 0x000fc800010e0607 */
[----:B------:R-:W-:-:S03]  /*4240*/  @P1 IMAD.X R7, R11, 0x1, R7, P4 ;  /* 0x000000010b071824 */ /* 0x000fc600020e0607 */
.L_x_1089:
[----:B0-----:R-:W-:Y:S05]  /*4250*/  BSYNC B3 ;  /* 0x0000000000037941 */ /* 0x001fea0003800000 */
.L_x_1088:
        /* <DEDUP_REMOVED lines=15> */
[----:B------:R-:W-:Y:S01]  /*4350*/  UIMAD UR7, UR6, UR9, UR7 ;  /* 0x00000009060772a4 */ /* 0x000fe2000f8e0207 */
[----:B------:R-:W-:Y:S01]  /*4360*/  IMAD.MOV.U32 R2, RZ, RZ, c[0x0][0x3f8] ;  /* 0x0000fe00ff027624 */ /* 0x000fe200078e00ff */
[----:B------:R-:W-:Y:S01]  /*4370*/  USHF.L.U32 UR6, UR4, 0x3, URZ ;  /* 0x0000000304067899 */ /* 0x000fe2000800063f */
[----:B------:R-:W-:Y:S01]  /*4380*/  IMAD.IADD R0, R17, 0x1, R9 ;  /* 0x0000000111007824 */ /* 0x000fe200078e0209 */
[----:B------:R-:W-:Y:S01]  /*4390*/  UIADD3 UR7, UR5, UR7, URZ ;  /* 0x0000000705077290 */ /* 0x000fe2000fffe03f */
[C---:B------:R-:W-:Y:S01]  /*43a0*/  IMAD R9, R46.reuse, c[0x0][0x3f8], RZ ;  /* 0x0000fe002e097a24 */ /* 0x040fe200078e02ff */
[----:B------:R-:W-:Y:S01]  /*43b0*/  IADD3.X R46, R46, -0x1, RZ, P0, !PT ;  /* 0xffffffff2e2e7810 */ /* 0x000fe200007fe4ff */
[----:B------:R-:W-:Y:S01]  /*43c0*/  IMAD R11, R0, c[0x0][0x400], RZ ;  /* 0x00010000000b7a24 */ /* 0x000fe200078e02ff */
[----:B------:R-:W-:Y:S01]  /*43d0*/  USHF.L.U64.HI UR7, UR4, 0x3, UR7 ;  /* 0x0000000304077899 */ /* 0x000fe20008010207 */
[----:B------:R-:W-:-:S02]  /*43e0*/  IMAD R13, R4, c[0x0][0x3fc], R9 ;  /* 0x0000ff00040d7a24 */ /* 0x000fc400078e0209 */
[C---:B------:R-:W-:Y:S02]  /*43f0*/  IMAD R15, R16.reuse, c[0x0][0x404], R11 ;  /* 0x00010100100f7a24 */ /* 0x040fe400078e020b */
[----:B------:R-:W-:-:S04]  /*4400*/  IMAD.WIDE.U32 R16, R16, c[0x0][0x400], RZ ;  /* 0x0001000010107a25 */ /* 0x000fc800078e00ff */
[----:B------:R-:W-:Y:S01]  /*4410*/  IMAD.WIDE.U32 R8, R4, c[0x0][0x3f8], RZ ;  /* 0x0000fe0004087a25 */ /* 0x000fe200078e00ff */
[----:B------:R-:W-:-:S03]  /*4420*/  SHF.L.U32 R11, R16, 0x3, RZ ;  /* 0x00000003100b7819 */ /* 0x000fc600000006ff */
[----:B------:R-:W-:Y:S01]  /*4430*/  IMAD.X R0, R5, 0x1, ~R46, P2 ;  /* 0x0000000105007824 */ /* 0x000fe200010e0e2e */
[----:B------:R-:W-:Y:S01]  /*4440*/  LEA R11, P0, R8, R11, 0x3 ;  /* 0x0000000b080b7211 */ /* 0x000fe200078018ff */
[----:B------:R-:W-:-:S03]  /*4450*/  IMAD.IADD R17, R17, 0x1, R15 ;  /* 0x0000000111117824 */ /* 0x000fc600078e020f */
[----:B------:R-:W-:Y:S01]  /*4460*/  IADD3 R20, P2, P3, R11, c[0x0][0x3d0], R20 ;  /* 0x0000f4000b147a10 */ /* 0x000fe20007b5e014 */
[----:B------:R-:W-:Y:S01]  /*4470*/  HFMA2.MMA R11, -RZ, RZ, 0, 1.78813934326171875e-07 ;  /* 0x00000003ff0b7435 */ /* 0x000fe200000001ff */
[----:B------:R-:W-:Y:S01]  /*4480*/  ISETP.GT.AND.EX P1, PT, R0, RZ, PT, P1 ;  /* 0x000000ff0000720c */ /* 0x000fe20003f24310 */
[----:B------:R-:W-:Y:S01]  /*4490*/  IMAD.IADD R0, R9, 0x1, R13 ;  /* 0x0000000109007824 */ /* 0x000fe200078e020d */
[----:B------:R-:W-:-:S04]  /*44a0*/  SHF.L.U64.HI R17, R16, 0x3, R17 ;  /* 0x0000000310117819 */ /* 0x000fc80000010211 */
[----:B------:R-:W-:Y:S02]  /*44b0*/  LEA.HI.X R8, R8, R17, R0, 0x3, P0 ;  /* 0x0000001108087211 */ /* 0x000fe400000f1c00 */
        /* <DEDUP_REMOVED lines=9> */
.L_x_1094:
        /* <DEDUP_REMOVED lines=8> */
[----:B------:R-:W2:Y:S03]  /*45d0*/  LDG.E.64.CONSTANT R8, [R8.64] ;  /* 0x0000000a08087981 */ /* 0x000ea6000c1e9b00 */
[----:B------:R-:W-:Y:S01]  /*45e0*/  IADD3.X R23, R33, R4, RZ, P1, !PT ;  /* 0x0000000421177210 */ /* 0x000fe20000ffe4ff */
[----:B------:R0:W3:Y:S01]  /*45f0*/  LDG.E.64.CONSTANT R20, [R32.64] ;  /* 0x0000000a20147981 */ /* 0x0000e2000c1e9b00 */
[----:B------:R-:W-:-:S05]  /*4600*/  IADD3 R14, P1, R22, R2, RZ ;  /* 0x00000002160e7210 */ /* 0x000fca0007f3e0ff */
[--C-:B------:R-:W-:Y:S01]  /*4610*/  IMAD.X R15, R23, 0x1, R4.reuse, P1 ;  /* 0x00000001170f7824 */ /* 0x100fe200008e0604 */
        /* <DEDUP_REMOVED lines=30> */
[----:B0-----:R-:W-:Y:S01]  /*4800*/  IADD3 R32, P1, R42, R2, RZ ;  /* 0x000000022a207210 */ /* 0x001fe20007f3e0ff */
[----:B------:R-:W4:Y:S04]  /*4810*/  LDG.E.64.CONSTANT R40, [R40.64] ;  /* 0x0000000a28287981 */ /* 0x000f28000c1e9b00 */
[----:B------:R-:W-:-:S02]  /*4820*/  IMAD.X R33, R43, 0x1, R4, P1 ;  /* 0x000000012b217824 */ /* 0x000fc400008e0604 */
        /* <DEDUP_REMOVED lines=19> */
[----:B------:R-:W-:Y:S02]  /*4960*/  IADD3 R7, P3, P2, R40, R7, R36 ;  /* 0x0000000728077210 */ /* 0x000fe40007a7e024 */
[----:B------:R-:W-:Y:S02]  /*4970*/  IADD3.X R21, R33, R4, RZ, P4, !PT ;  /* 0x0000000421157210 */ /* 0x000fe400027fe4ff */
[----:B------:R-:W-:Y:S02]  /*4980*/  IADD3 R6, P5, P6, R44, R7, R42 ;  /* 0x000000072c067210 */ /* 0x000fe40007ebe02a */
[----:B------:R-:W-:-:S04]  /*4990*/  IADD3.X R7, R41, R31, R37, P3, P2 ;  /* 0x0000001f29077210 */ /* 0x000fc80001fe4425 */
[----:B------:R-:W-:Y:S01]  /*49a0*/  IADD3.X R7, R45, R7, R43, P5, P6 ;  /* 0x000000072d077210 */ /* 0x000fe20002fec42b */
[----:B------:R-:W-:Y:S05]  /*49b0*/  @!P1 BRA `(.L_x_1094) ;  /* 0xfffffb9000009947 */ /* 0x000fea000383ffff */
.L_x_1093:
[----:B------:R-:W-:Y:S05]  /*49c0*/  BSYNC B4 ;  /* 0x0000000000047941 */ /* 0x000fea0003800000 */
.L_x_1092:
        /* <DEDUP_REMOVED lines=12> */
[--C-:B------:R-:W-:Y:S01]  /*4a90*/  IMAD.X R15, R13, 0x1, R4.reuse, P0 ;  /* 0x000000010d0f7824 */ /* 0x100fe200000e0604 */
[-C--:B------:R-:W-:Y:S01]  /*4aa0*/  IADD3 R16, P0, R14, R2.reuse, RZ ;  /* 0x000000020e107210 */ /* 0x080fe20007f1e0ff */
[----:B------:R-:W2:Y:S04]  /*4ab0*/  LDG.E.64.CONSTANT R12, [R12.64] ;  /* 0x0000000a0c0c7981 */ /* 0x000ea8000c1e9b00 */
[--C-:B------:R-:W-:Y:S01]  /*4ac0*/  IMAD.X R17, R15, 0x1, R4.reuse, P0 ;  /* 0x000000010f117824 */ /* 0x100fe200000e0604 */
[-C--:B------:R-:W-:Y:S01]  /*4ad0*/  IADD3 R20, P0, R16, R2.reuse, RZ ;  /* 0x0000000210147210 */ /* 0x080fe20007f1e0ff */
[----:B------:R-:W3:Y:S04]  /*4ae0*/  LDG.E.64.CONSTANT R14, [R14.64] ;  /* 0x0000000a0e0e7981 */ /* 0x000ee8000c1e9b00 */
[----:B------:R-:W-:Y:S01]  /*4af0*/  IMAD.X R21, R17, 0x1, R4, P0 ;  /* 0x0000000111157824 */ /* 0x000fe200000e0604 */
[----:B------:R-:W-:Y:S01]  /*4b00*/  IADD3 R22, P0, R20, R2, RZ ;  /* 0x0000000214167210 */ /* 0x000fe20007f1e0ff */
[----:B------:R-:W3:Y:S03]  /*4b10*/  LDG.E.64.CONSTANT R16, [R16.64] ;  /* 0x0000000a10107981 */ /* 0x000ee6000c1e9b00 */
[----:B------:R-:W-:-:S02]  /*4b20*/  IADD3.X R23, R21, R4, RZ, P0, !PT ;  /* 0x0000000415177210 */ /* 0x000fc400007fe4ff */
        /* <DEDUP_REMOVED lines=17> */
[----:B------:R-:W-:Y:S02]  /*4c40*/  IADD3 R6, P2, P3, R26, R7, R24 ;  /* 0x000000071a067210 */ /* 0x000fe40007b5e018 */
[----:B------:R-:W-:Y:S02]  /*4c50*/  PLOP3.LUT P0, PT, PT, PT, PT, 0x8, 0x0 ;  /* 0x000000000000781c */ /* 0x000fe40003f0e170 */
[----:B------:R-:W-:Y:S02]  /*4c60*/  IADD3.X R7, R27, R21, R25, P2, P3 ;  /* 0x000000151b077210 */ /* 0x000fe400017e6419 */
[----:B------:R-:W-:-:S04]  /*4c70*/  IADD3.X R21, R9, R4, RZ, P1, !PT ;  /* 0x0000000409157210 */ /* 0x000fc80000ffe4ff */
.L_x_1096:
[----:B------:R-:W-:Y:S05]  /*4c80*/  BSYNC B4 ;  /* 0x0000000000047941 */ /* 0x000fea0003800000 */
.L_x_1095:
[----:B------:R-:W-:-:S04]  /*4c90*/  ISETP.LT.U32.AND P1, PT, R39, R38, PT ;  /* 0x000000262700720c */ /* 0x000fc80003f21070 */
[----:B------:R-:W-:-:S13]  /*4ca0*/  ISETP.LT.OR.EX P0, PT, R46, R5, P0, P1 ;  /* 0x000000052e00720c */ /* 0x000fda0000701710 */
[----:B------:R-:W-:Y:S05]  /*4cb0*/  @!P0 BRA `(.L_x_1091) ;  /* 0x000000e000008947 */ /* 0x000fea0003800000 */
[-C--:B------:R-:W-:Y:S01]  /*4cc0*/  IADD3 R14, P0, R20, R2.reuse, RZ ;  /* 0x00000002140e7210 */ /* 0x080fe20007f1e0ff */
[----:B------:R-:W2:Y:S03]  /*4cd0*/  LDG.E.64.CONSTANT R8, [R20.64] ;  /* 0x0000000a14087981 */ /* 0x000ea6000c1e9b00 */
[----:B------:R-:W-:Y:S01]  /*4ce0*/  IADD3 R10, P1, R14, R2, RZ ;  /* 0x000000020e0a7210 */ /* 0x000fe20007f3e0ff */
[----:B------:R-:W-:-:S03]  /*4cf0*/  IMAD.X R15, R21, 0x1, R4, P0 ;  /* 0x00000001150f7824 */ /* 0x000fc600000e0604 */
[----:B------:R-:W-:Y:S01]  /*4d00*/  IADD3 R12, P0, R10, R2, RZ ;  /* 0x000000020a0c7210 */ /* 0x000fe20007f1e0ff */
[----:B------:R-:W-:-:S05]  /*4d10*/  IMAD.X R11, R15, 0x1, R4, P1 ;  /* 0x000000010f0b7824 */ /* 0x000fca00008e0604 */
[----:B------:R-:W-:Y:S02]  /*4d20*/  IADD3.X R13, R11, R4, RZ, P0, !PT ;  /* 0x000000040b0d7210 */ /* 0x000fe400007fe4ff */
[----:B------:R-:W2:Y:S04]  /*4d30*/  LDG.E.64.CONSTANT R4, [R14.64] ;  /* 0x0000000a0e047981 */ /* 0x000ea8000c1e9b00 */
[----:B------:R-:W3:Y:S04]  /*4d40*/  LDG.E.64.CONSTANT R10, [R10.64] ;  /* 0x0000000a0a0a7981 */ /* 0x000ee8000c1e9b00 */
[----:B------:R-:W3:Y:S01]  /*4d50*/  LDG.E.64.CONSTANT R12, [R12.64] ;  /* 0x0000000a0c0c7981 */ /* 0x000ee2000c1e9b00 */
[----:B--2--5:R-:W-:-:S04]  /*4d60*/  IADD3 R17, P0, P1, R4, R6, R8 ;  /* 0x0000000604117210 */ /* 0x024fc8000791e008 */
[----:B------:R-:W-:Y:S02]  /*4d70*/  IADD3.X R7, R5, R7, R9, P0, P1 ;  /* 0x0000000705077210 */ /* 0x000fe400007e2409 */
[----:B---3--:R-:W-:-:S04]  /*4d80*/  IADD3 R6, P2, P3, R12, R17, R10 ;  /* 0x000000110c067210 */ /* 0x008fc80007b5e00a */
[----:B------:R-:W-:-:S04]  /*4d90*/  IADD3.X R7, R13, R7, R11, P2, P3 ;  /* 0x000000070d077210 */ /* 0x000fc800017e640b */
.L_x_1091:
[----:B------:R-:W-:Y:S05]  /*4da0*/  BSYNC B3 ;  /* 0x0000000000037941 */ /* 0x000fea0003800000 */
.L_x_1090:
[----:B-----5:R0:W-:Y:S02]  /*4db0*/  STG.E.64 [R18.64], R6 ;  /* 0x0000000612007986 */ /* 0x0201e4000c101b0a */
.L_x_1087:
[----:B------:R-:W-:Y:S05]  /*4dc0*/  BSYNC B2 ;  /* 0x0000000000027941 */ /* 0x000fea0003800000 */
.L_x_1086:
[----:B------:R-:W-:-:S04]  /*4dd0*/  IADD3 R3, R3, 0x80, RZ ;  /* 0x0000008003037810 */ /* 0x000fc80007ffe0ff */
[----:B------:R-:W-:-:S13]  /*4de0*/  ISETP.GE.AND P0, PT, R3, c[0x0][0x160], PT ;  /* 0x0000580003007a0c */ /* 0x000fda0003f06270 */
[----:B------:R-:W-:Y:S05]  /*4df0*/  @P0 BRA `(.L_x_1097) ;  /* 0x00004d4000000947 */ /* 0x000fea0003800000 */
[----:B------:R-:W-:Y:S01]  /*4e00*/  ISETP.NE.AND P0, PT, RZ, c[0x0][0x168], PT ;  /* 0x00005a00ff007a0c */ /* 0x000fe20003f05270 */
[----:B0-----:R-:W-:Y:S01]  /*4e10*/  HFMA2.MMA R18, -RZ, RZ, 0, 0 ;  /* 0x00000000ff127435 */ /* 0x001fe200000001ff */
[----:B------:R-:W-:Y:S02]  /*4e20*/  IMAD.MOV.U32 R0, RZ, RZ, RZ ;  /* 0x000000ffff007224 */ /* 0x000fe400078e00ff */
[----:B------:R-:W-:-:S09]  /*4e30*/  IMAD.MOV.U32 R20, RZ, RZ, RZ ;  /* 0x000000ffff147224 */ /* 0x000fd200078e00ff */
        /* <DEDUP_REMOVED lines=249> */
.L_x_1098:
        /* <DEDUP_REMOVED lines=21> */
.L_x_1101:
        /* <DEDUP_REMOVED lines=19> */
.L_x_1100:
[----:B------:R-:W-:Y:S05]  /*6050*/  BSYNC B2 ;  /* 0x0000000000027941 */ /* 0x000fea0003800000 */
.L_x_1099:
        /* <DEDUP_REMOVED lines=22> */
[----:B------:R-:W-:Y:S05]  /*61c0*/  CALL.REL.NOINC `($__internal_8_$__cuda_sm20_div_s64) ;  /* 0x0000d42000007944 */ /* 0x000fea0003c00000 */
[----:B------:R-:W-:Y:S01]  /*61d0*/  IMAD.MOV.U32 R4, RZ, RZ, R2 ;  /* 0x000000ffff047224 */ /* 0x000fe200078e0002 */
[----:B------:R-:W-:Y:S05]  /*61e0*/  BRA `(.L_x_1104) ;  /* 0x0000013000007947 */ /* 0x000fea0003800000 */
.L_x_1103:
        /* <DEDUP_REMOVED lines=19> */
.L_x_1104:
[----:B------:R-:W-:Y:S05]  /*6320*/  BSYNC B2 ;  /* 0x0000000000027941 */ /* 0x000fea0003800000 */
.L_x_1102:
        /* <DEDUP_REMOVED lines=51> */
[----:B------:R-:W-:Y:S02]  /*6660*/  ISETP.NE.AND.EX P1, PT, RZ, RZ, PT, P1 ;  /* 0x000000ffff00720c */ /* 0x000fe40003f25310 */
[----:B------:R-:W-:Y:S02]  /*6670*/  IADD3.X R24, RZ, R22, RZ, P3, !PT ;  /* 0x00000016ff187210 */ /* 0x000fe40001ffe4ff */
[----:B--2--5:R-:W-:-:S05]  /*6680*/  IADD3 R6, P2, R12, R6, RZ ;  /* 0x000000060c067210 */ /* 0x024fca0007f5e0ff */
[----:B------:R-:W-:-:S04]  /*6690*/  IMAD.X R7, R13, 0x1, R7, P2 ;  /* 0x000000010d077824 */ /* 0x000fc800010e0607 */
        /* <DEDUP_REMOVED lines=38> */
.L_x_1108:
[----:B0-----:R-:W-:Y:S05]  /*6900*/  BSYNC B3 ;  /* 0x0000000000037941 */ /* 0x001fea0003800000 */
.L_x_1107:
        /* <DEDUP_REMOVED lines=27> */
[----:B------:R-:W-:-:S03]  /*6ac0*/  IADD3 R17, R17, R21, RZ ;  /* 0x0000001511117210 */ /* 0x000fc60007ffe0ff */
[C---:B------:R-:W-:Y:S01]  /*6ad0*/  IMAD.SHL.U32 R13, R16.reuse, 0x8, RZ ;  /* 0x00000008100d7824 */ /* 0x040fe200078e00ff */
[----:B------:R-:W-:Y:S01]  /*6ae0*/  SHF.L.U64.HI R17, R16, 0x3, R17 ;  /* 0x0000000310117819 */ /* 0x000fe20000010211 */
[----:B------:R-:W-:Y:S01]  /*6af0*/  IMAD.X R4, R5, 0x1, ~R2, P2 ;  /* 0x0000000105047824 */ /* 0x000fe200010e0e02 */
[----:B------:R-:W-:Y:S02]  /*6b00*/  IADD3 R8, R11, R15, RZ ;  /* 0x0000000f0b087210 */ /* 0x000fe40007ffe0ff */
[----:B------:R-:W-:Y:S02]  /*6b10*/  LEA R13, P0, R10, R13, 0x3 ;  /* 0x0000000d0a0d7211 */ /* 0x000fe400078018ff */
[----:B------:R-:W-:Y:S01]  /*6b20*/  ISETP.GT.AND.EX P1, PT, R4, RZ, PT, P1 ;  /* 0x000000ff0400720c */ /* 0x000fe20003f24310 */
[----:B------:R-:W-:Y:S01]  /*6b30*/  IMAD.MOV.U32 R4, RZ, RZ, c[0x0][0x3f8] ;  /* 0x0000fe00ff047624 */ /* 0x000fe200078e00ff */
        /* <DEDUP_REMOVED lines=12> */
.L_x_1113:
[-C--:B------:R-:W-:Y:S01]  /*6c00*/  IADD3 R14, P1, R20, R4.reuse, RZ ;  /* 0x00000004140e7210 */ /* 0x080fe20007f3e0ff */
[----:B------:R-:W-:Y:S02]  /*6c10*/  IMAD.MOV.U32 R12, RZ, RZ, R20 ;  /* 0x000000ffff0c7224 */ /* 0x000fe400078e0014 */
[----:B------:R-:W-:Y:S02]  /*6c20*/  IMAD.MOV.U32 R13, RZ, RZ, R21 ;  /* 0x000000ffff0d7224 */ /* 0x000fe400078e0015 */
[----:B------:R-:W-:Y:S01]  /*6c30*/  IMAD.X R15, R21, 0x1, R49, P1 ;  /* 0x00000001150f7824 */ /* 0x000fe200008e0631 */
[----:B------:R-:W-:-:S03]  /*6c40*/  IADD3 R16, P1, R14, R4, RZ ;  /* 0x000000040e107210 */ /* 0x000fc60007f3e0ff */
[----:B------:R-:W2:Y:S02]  /*6c50*/  LDG.E.64.CONSTANT R12, [R12.64] ;  /* 0x0000000a0c0c7981 */ /* 0x000ea4000c1e9b00 */
[--C-:B------:R-:W-:Y:S01]  /*6c60*/  IMAD.X R17, R15, 0x1, R49.reuse, P1 ;  /* 0x000000010f117824 */ /* 0x100fe200008e0631 */
[-C--:B------:R-:W-:Y:S01]  /*6c70*/  IADD3 R36, P1, R16, R4.reuse, RZ ;  /* 0x0000000410247210 */ /* 0x080fe20007f3e0ff */
[----:B------:R-:W2:Y:S03]  /*6c80*/  LDG.E.64.CONSTANT R14, [R14.64] ;  /* 0x0000000a0e0e7981 */ /* 0x000ea6000c1e9b00 */
[-C--:B------:R-:W-:Y:S02]  /*6c90*/  IADD3.X R37, R17, R49.reuse, RZ, P1, !PT ;  /* 0x0000003111257210 */ /* 0x080fe40000ffe4ff */
[-C--:B------:R-:W-:Y:S01]  /*6ca0*/  IADD3 R22, P1, R36, R4.reuse, RZ ;  /* 0x0000000424167210 */ /* 0x080fe20007f3e0ff */
[----:B------:R-:W3:Y:S04]  /*6cb0*/  LDG.E.64.CONSTANT R16, [R16.64] ;  /* 0x0000000a10107981 */ /* 0x000ee8000c1e9b00 */
[--C-:B------:R-:W-:Y:S01]  /*6cc0*/  IMAD.X R23, R37, 0x1, R49.reuse, P1 ;  /* 0x0000000125177824 */ /* 0x100fe200008e0631 */
[-C--:B------:R-:W-:Y:S01]  /*6cd0*/  IADD3 R24, P1, R22, R4.reuse, RZ ;  /* 0x0000000416187210 */ /* 0x080fe20007f3e0ff */
[----:B------:R0:W3:Y:S04]  /*6ce0*/  LDG.E.64.CONSTANT R20, [R36.64] ;  /* 0x0000000a24147981 */ /* 0x0000e8000c1e9b00 */
[----:B------:R-:W-:Y:S01]  /*6cf0*/  IMAD.X R25, R23, 0x1, R49, P1 ;  /* 0x0000000117197824 */ /* 0x000fe200008e0631 */
[----:B------:R-:W-:Y:S01]  /*6d00*/  IADD3 R26, P1, R24, R4, RZ ;  /* 0x00000004181a7210 */ /* 0x000fe20007f3e0ff */
[----:B------:R-:W4:Y:S03]  /*6d10*/  LDG.E.64.CONSTANT R22, [R22.64] ;  /* 0x0000000a16167981 */ /* 0x000f26000c1e9b00 */
[----:B------:R-:W-:-:S02]  /*6d20*/  IADD3.X R27, R25, R49, RZ, P1, !PT ;  /* 0x00000031191b7210 */ /* 0x000fc40000ffe4ff */
[-C--:B------:R-:W-:Y:S01]  /*6d30*/  IADD3 R28, P1, R26, R4.reuse, RZ ;  /* 0x000000041a1c7210 */ /* 0x080fe20007f3e0ff */
[----:B------:R-:W4:Y:S03]  /*6d40*/  LDG.E.64.CONSTANT R24, [R24.64] ;  /* 0x0000000a18187981 */ /* 0x000f26000c1e9b00 */
[-C--:B------:R-:W-:Y:S02]  /*6d50*/  IADD3.X R29, R27, R49.reuse, RZ, P1, !PT ;  /* 0x000000311b1d7210 */ /* 0x080fe40000ffe4ff */
        /* <DEDUP_REMOVED lines=43> */
[----:B------:R-:W-:-:S03]  /*7010*/  IADD3 R7, P3, P2, R42, R7, R40 ;  /* 0x000000072a077210 */ /* 0x000fc60007a7e028 */
[----:B------:R-:W-:Y:S01]  /*7020*/  IMAD.X R21, R37, 0x1, R49, P4 ;  /* 0x0000000125157824 */ /* 0x000fe200020e0631 */
[----:B------:R-:W-:Y:S02]  /*7030*/  IADD3 R6, P5, P6, R46, R7, R44 ;  /* 0x000000072e067210 */ /* 0x000fe40007ebe02c */
[----:B------:R-:W-:-:S04]  /*7040*/  IADD3.X R7, R43, R35, R41, P3, P2 ;  /* 0x000000232b077210 */ /* 0x000fc80001fe4429 */
[----:B------:R-:W-:Y:S01]  /*7050*/  IADD3.X R7, R47, R7, R45, P5, P6 ;  /* 0x000000072f077210 */ /* 0x000fe20002fec42d */
[----:B------:R-:W-:Y:S05]  /*7060*/  @!P1 BRA `(.L_x_1113) ;  /* 0xfffffb9000009947 */ /* 0x000fea000383ffff */
.L_x_1112:
[----:B------:R-:W-:Y:S05]  /*7070*/  BSYNC B4 ;  /* 0x0000000000047941 */ /* 0x000fea0003800000 */
.L_x_1111:
[----:B------:R-:W-:Y:S01]  /*7080*/  IADD3 R8, P2, -R9, R0, RZ ;  /* 0x0000000009087210 */ /* 0x000fe20007f5e1ff */
[----:B------:R-:W-:Y:S03]  /*7090*/  BSSY B4, `(.L_x_1114) ;  /* 0x000002a000047945 */ /* 0x000fe60003800000 */
[----:B------:R-:W-:Y:S01]  /*70a0*/  ISETP.GT.U32.AND P1, PT, R8, 0x4, PT ;  /* 0x000000040800780c */ /* 0x000fe20003f24070 */
[----:B------:R-:W-:-:S05]  /*70b0*/  IMAD.X R8, R5, 0x1, ~R2, P2 ;  /* 0x0000000105087824 */ /* 0x000fca00010e0e02 */
[----:B------:R-:W-:-:S13]  /*70c0*/  ISETP.GT.AND.EX P1, PT, R8, RZ, PT, P1 ;  /* 0x000000ff0800720c */ /* 0x000fda0003f24310 */
[----:B------:R-:W-:Y:S05]  /*70d0*/  @!P1 BRA `(.L_x_1115) ;  /* 0x0000025000009947 */ /* 0x000fea0003800000 */
[-C--:B------:R-:W-:Y:S01]  /*70e0*/  IADD3 R14, P0, R20, R4.reuse, RZ ;  /* 0x00000004140e7210 */ /* 0x080fe20007f1e0ff */
[----:B------:R-:W-:Y:S01]  /*70f0*/  IMAD.MOV.U32 R12, RZ, RZ, R20 ;  /* 0x000000ffff0c7224 */ /* 0x000fe200078e0014 */
[----:B------:R-:W-:Y:S02]  /*7100*/  MOV R13, R21 ;  /* 0x00000015000d7202 */ /* 0x000fe40000000f00 */
[-C--:B------:R-:W-:Y:S02]  /*7110*/  IADD3.X R15, R21, R49.reuse, RZ, P0, !PT ;  /* 0x00000031150f7210 */ /* 0x080fe400007fe4ff */
        /* <DEDUP_REMOVED lines=33> */
.L_x_1115:
[----:B------:R-:W-:Y:S05]  /*7330*/  BSYNC B4 ;  /* 0x0000000000047941 */ /* 0x000fea0003800000 */
.L_x_1114:
[----:B------:R-:W-:-:S04]  /*7340*/  ISETP.LT.U32.AND P1, PT, R9, R0, PT ;  /* 0x000000000900720c */ /* 0x000fc80003f21070 */
[----:B------:R-:W-:-:S13]  /*7350*/  ISETP.LT.OR.EX P0, PT, R2, R5, P0, P1 ;  /* 0x000000050200720c */ /* 0x000fda0000701710 */
[----:B------:R-:W-:Y:S05]  /*7360*/  @!P0 BRA `(.L_x_1110) ;  /* 0x000000e000008947 */ /* 0x000fea0003800000 */
[----:B------:R-:W-:-:S04]  /*7370*/  IADD3 R8, P0, R20, R4, RZ ;  /* 0x0000000414087210 */ /* 0x000fc80007f1e0ff */
[----:B------:R-:W-:Y:S01]  /*7380*/  IADD3 R10, P1, R8, R4, RZ ;  /* 0x00000004080a7210 */ /* 0x000fe20007f3e0ff */
[----:B------:R-:W-:-:S03]  /*7390*/  IMAD.X R9, R21, 0x1, R49, P0 ;  /* 0x0000000115097824 */ /* 0x000fc600000e0631 */
[----:B------:R-:W-:Y:S02]  /*73a0*/  IADD3 R12, P0, R10, R4, RZ ;  /* 0x000000040a0c7210 */ /* 0x000fe40007f1e0ff */
[----:B------:R-:W-:Y:S01]  /*73b0*/  IADD3.X R11, R9, R49, RZ, P1, !PT ;  /* 0x00000031090b7210 */ /* 0x000fe20000ffe4ff */
[----:B------:R-:W2:Y:S04]  /*73c0*/  LDG.E.64.CONSTANT R4, [R20.64] ;  /* 0x0000000a14047981 */ /* 0x000ea8000c1e9b00 */
[----:B------:R-:W-:Y:S01]  /*73d0*/  IMAD.X R13, R11, 0x1, R49, P0 ;  /* 0x000000010b0d7824 */ /* 0x000fe200000e0631 */
[----:B------:R-:W2:Y:S04]  /*73e0*/  LDG.E.64.CONSTANT R8, [R8.64] ;  /* 0x0000000a08087981 */ /* 0x000ea8000c1e9b00 */
[----:B------:R-:W3:Y:S04]  /*73f0*/  LDG.E.64.CONSTANT R10, [R10.64] ;  /* 0x0000000a0a0a7981 */ /* 0x000ee8000c1e9b00 */
[----:B------:R-:W3:Y:S01]  /*7400*/  LDG.E.64.CONSTANT R12, [R12.64] ;  /* 0x0000000a0c0c7981 */ /* 0x000ee2000c1e9b00 */
[----:B--2--5:R-:W-:-:S04]  /*7410*/  IADD3 R15, P0, P1, R8, R6, R4 ;  /* 0x00000006080f7210 */ /* 0x024fc8000791e004 */
[----:B------:R-:W-:Y:S02]  /*7420*/  IADD3.X R7, R9, R7, R5, P0, P1 ;  /* 0x0000000709077210 */ /* 0x000fe400007e2405 */
[----:B---3--:R-:W-:-:S04]  /*7430*/  IADD3 R6, P2, P3, R12, R15, R10 ;  /* 0x0000000f0c067210 */ /* 0x008fc80007b5e00a */
[----:B------:R-:W-:-:S04]  /*7440*/  IADD3.X R7, R13, R7, R11, P2, P3 ;  /* 0x000000070d077210 */ /* 0x000fc800017e640b */
.L_x_1110:
[----:B------:R-:W-:Y:S05]  /*7450*/  BSYNC B3 ;  /* 0x0000000000037941 */ /* 0x000fea0003800000 */
.L_x_1109:
[----:B-----5:R0:W-:Y:S02]  /*7460*/  STG.E.64 [R18.64], R6 ;  /* 0x0000000612007986 */ /* 0x0201e4000c101b0a */
.L_x_1106:
[----:B------:R-:W-:Y:S05]  /*7470*/  BSYNC B2 ;  /* 0x0000000000027941 */ /* 0x000fea0003800000 */
.L_x_1105:
[----:B------:R-:W-:-:S04]  /*7480*/  IADD3 R3, R3, 0x80, RZ ;  /* 0x0000008003037810 */ /* 0x000fc80007ffe0ff */
.L_x_1078:
        /* <DEDUP_REMOVED lines=255> */
.L_x_1117:
        /* <DEDUP_REMOVED lines=18> */
[----:B------:R-:W-:Y:S05]  /*85a0*/  CALL.REL.NOINC `($__internal_8_$__cuda_sm20_div_s64) ;  /* 0x0000b04000007944 */ /* 0x000fea0003c00000 */
[----:B------:R-:W-:Y:S01]  /*85b0*/  MOV R4, R2 ;  /* 0x0000000200047202 */ /* 0x000fe20000000f00 */
[----:B------:R-:W-:Y:S05]  /*85c0*/  BRA `(.L_x_1119) ;  /* 0x0000013000007947 */ /* 0x000fea0003800000 */
.L_x_1120:
        /* <DEDUP_REMOVED lines=19> */
.L_x_1119:
[----:B------:R-:W-:Y:S05]  /*8700*/  BSYNC B2 ;  /* 0x0000000000027941 */ /* 0x000fea0003800000 */
.L_x_1118:
        /* <DEDUP_REMOVED lines=25> */
.L_x_1122:
        /* <DEDUP_REMOVED lines=19> */
.L_x_1123:
[----:B------:R-:W-:Y:S05]  /*89d0*/  BSYNC B2 ;  /* 0x0000000000027941 */ /* 0x000fea0003800000 */
.L_x_1121:
        /* <DEDUP_REMOVED lines=77> */
[-C--:B------:R-:W-:Y:S02]  /*8eb0*/  LEA R12, P2, R8, R2.reuse, 0x3 ;  /* 0x00000002080c7211 */ /* 0x080fe400078418ff */
[----:B------:R-:W-:Y:S01]  /*8ec0*/  IADD3 R13, R9, R15, RZ ;  /* 0x0000000f090d7210 */ /* 0x000fe20007ffe0ff */
[----:B------:R-:W-:Y:S01]  /*8ed0*/  @P1 IMAD.IADD R9, R11, 0x1, R23 ;  /* 0x000000010b091824 */ /* 0x000fe200078e0217 */
[----:B------:R-:W-:Y:S02]  /*8ee0*/  @P1 LEA R14, P3, R10, R2, 0x3 ;  /* 0x000000020a0e1211 */ /* 0x000fe400078618ff */
        /* <DEDUP_REMOVED lines=9> */
[----:B---3--:R-:W-:Y:S02]  /*8f80*/  @P1 IADD3 R6, P4, R10, R6, RZ ;  /* 0x000000060a061210 */ /* 0x008fe40007f9e0ff */
[----:B------:R-:W-:-:S05]  /*8f90*/  IADD3.X R7, R9, R7, RZ, P2, !PT ;  /* 0x0000000709077210 */ /* 0x000fca00017fe4ff */
[----:B------:R-:W-:Y:S02]  /*8fa0*/  @P1 IMAD.X R7, R11, 0x1, R7, P4 ;  /* 0x000000010b071824 */ /* 0x000fe400020e0607 */
.L_x_1127:
[----:B0-----:R-:W-:Y:S05]  /*8fb0*/  BSYNC B3 ;  /* 0x0000000000037941 */ /* 0x001fea0003800000 */
.L_x_1126:
        /* <DEDUP_REMOVED lines=24> */
[----:B------:R-:W-:-:S04]  /*9140*/  IMAD.WIDE.U32 R10, R23, c[0x0][0x3f8], RZ ;  /* 0x0000fe00170a7a25 */ /* 0x000fc800078e00ff */
[----:B------:R-:W-:Y:S02]  /*9150*/  IMAD.SHL.U32 R13, R16, 0x8, RZ ;  /* 0x00000008100d7824 */ /* 0x000fe400078e00ff */
[----:B------:R-:W-:Y:S01]  /*9160*/  IMAD R15, R23, c[0x0][0x3fc], R2 ;  /* 0x0000ff00170f7a24 */ /* 0x000fe200078e0202 */
[----:B------:R-:W-:Y:S01]  /*9170*/  IADD3.X R2, R24, -0x1, RZ, P0, !PT ;  /* 0xffffffff18027810 */ /* 0x000fe200007fe4ff */
[----:B------:R-:W-:Y:S01]  /*9180*/  IMAD.IADD R17, R17, 0x1, R21 ;  /* 0x0000000111117824 */ /* 0x000fe200078e0215 */
[----:B------:R-:W-:Y:S01]  /*9190*/  LEA R13, P0, R10, R13, 0x3 ;  /* 0x0000000d0a0d7211 */ /* 0x000fe200078018ff */
[----:B------:R-:W-:Y:S01]  /*91a0*/  IMAD.IADD R8, R11, 0x1, R15 ;  /* 0x000000010b087824 */ /* 0x000fe200078e020f */
[----:B------:R-:W-:Y:S02]  /*91b0*/  IADD3.X R4, ~R2, R5, RZ, P2, !PT ;  /* 0x0000000502047210 */ /* 0x000fe400017fe5ff */
[----:B------:R-:W-:Y:S01]  /*91c0*/  IADD3 R20, P2, P3, R13, c[0x0][0x3d0], R20 ;  /* 0x0000f4000d147a10 */ /* 0x000fe20007b5e014 */
[----:B------:R-:W-:Y:S01]  /*91d0*/  HFMA2.MMA R13, -RZ, RZ, 0, 1.78813934326171875e-07 ;  /* 0x00000003ff0d7435 */ /* 0x000fe200000001ff */
[----:B------:R-:W-:Y:S01]  /*91e0*/  ISETP.GT.AND.EX P1, PT, R4, RZ, PT, P1 ;  /* 0x000000ff0400720c */ /* 0x000fe20003f24310 */
[----:B------:R-:W-:Y:S01]  /*91f0*/  IMAD.MOV.U32 R4, RZ, RZ, c[0x0][0x3f8] ;  /* 0x0000fe00ff047624 */ /* 0x000fe200078e00ff */
        /* <DEDUP_REMOVED lines=11> */
.L_x_1132:
[----:B------:R-:W-:Y:S01]  /*92b0*/  IADD3 R14, P1, R20, R4, RZ ;  /* 0x00000004140e7210 */ /* 0x000fe20007f3e0ff */
[----:B------:R-:W-:Y:S01]  /*92c0*/  IMAD.MOV.U32 R12, RZ, RZ, R20 ;  /* 0x000000ffff0c7224 */ /* 0x000fe200078e0014 */
[----:B------:R-:W-:-:S03]  /*92d0*/  MOV R13, R21 ;  /* 0x00000015000d7202 */ /* 0x000fc60000000f00 */
[--C-:B------:R-:W-:Y:S01]  /*92e0*/  IMAD.X R15, R21, 0x1, R49.reuse, P1 ;  /* 0x00000001150f7824 */ /* 0x100fe200008e0631 */
[-C--:B------:R-:W-:Y:S02]  /*92f0*/  IADD3 R16, P1, R14, R4.reuse, RZ ;  /* 0x000000040e107210 */ /* 0x080fe40007f3e0ff */
[----:B------:R-:W2:Y:S02]  /*9300*/  LDG.E.64.CONSTANT R12, [R12.64] ;  /* 0x0000000a0c0c7981 */ /* 0x000ea4000c1e9b00 */
[-C--:B------:R-:W-:Y:S02]  /*9310*/  IADD3.X R17, R15, R49.reuse, RZ, P1, !PT ;  /* 0x000000310f117210 */ /* 0x080fe40000ffe4ff */
[-C--:B------:R-:W-:Y:S01]  /*9320*/  IADD3 R36, P1, R16, R4.reuse, RZ ;  /* 0x0000000410247210 */ /* 0x080fe20007f3e0ff */
[----:B------:R-:W2:Y:S04]  /*9330*/  LDG.E.64.CONSTANT R14, [R14.64] ;  /* 0x0000000a0e0e7981 */ /* 0x000ea8000c1e9b00 */
[--C-:B------:R-:W-:Y:S01]  /*9340*/  IMAD.X R37, R17, 0x1, R49.reuse, P1 ;  /* 0x0000000111257824 */ /* 0x100fe200008e0631 */
[-C--:B------:R-:W-:Y:S01]  /*9350*/  IADD3 R22, P1, R36, R4.reuse, RZ ;  /* 0x0000000424167210 */ /* 0x080fe20007f3e0ff */
[----:B------:R-:W3:Y:S04]  /*9360*/  LDG.E.64.CONSTANT R16, [R16.64] ;  /* 0x0000000a10107981 */ /* 0x000ee8000c1e9b00 */
[----:B------:R-:W-:Y:S01]  /*9370*/  IMAD.X R23, R37, 0x1, R49, P1 ;  /* 0x0000000125177824 */ /* 0x000fe200008e0631 */
[----:B------:R-:W-:Y:S01]  /*9380*/  IADD3 R24, P1, R22, R4, RZ ;  /* 0x0000000416187210 */ /* 0x000fe20007f3e0ff */
[----:B------:R0:W3:Y:S03]  /*9390*/  LDG.E.64.CONSTANT R20, [R36.64] ;  /* 0x0000000a24147981 */ /* 0x0000e6000c1e9b00 */
        /* <DEDUP_REMOVED lines=28> */
[----:B0-----:R-:W-:Y:S01]  /*9560*/  IADD3 R36, P1, R44, R4, RZ ;  /* 0x000000042c247210 */ /* 0x001fe20007f3e0ff */
[----:B------:R-:W4:Y:S03]  /*9570*/  LDG.E.64.CONSTANT R42, [R42.64] ;  /* 0x0000000a2a2a7981 */ /* 0x000f26000c1e9b00 */
[----:B------:R-:W-:-:S02]  /*9580*/  IADD3.X R37, R45, R49, RZ, P1, !PT ;  /* 0x000000312d257210 */ /* 0x000fc40000ffe4ff */
        /* <DEDUP_REMOVED lines=25> */
.L_x_1131:
[----:B------:R-:W-:Y:S05]  /*9720*/  BSYNC B4 ;  /* 0x0000000000047941 */ /* 0x000fea0003800000 */
.L_x_1130:
        /* <DEDUP_REMOVED lines=15> */
[----:B------:R-:W-:Y:S01]  /*9820*/  IMAD.X R31, R17, 0x1, R49, P0 ;  /* 0x00000001111f7824 */ /* 0x000fe200000e0631 */
[-C--:B------:R-:W-:Y:S01]  /*9830*/  IADD3 R22, P0, R30, R4.reuse, RZ ;  /* 0x000000041e167210 */ /* 0x080fe20007f1e0ff */
[----:B------:R-:W3:Y:S03]  /*9840*/  LDG.E.64.CONSTANT R16, [R16.64] ;  /* 0x0000000a10107981 */ /* 0x000ee6000c1e9b00 */
[----:B------:R-:W-:Y:S01]  /*9850*/  IADD3.X R23, R31, R49, RZ, P0, !PT ;  /* 0x000000311f177210 */ /* 0x000fe200007fe4ff */
[----:B------:R-:W3:Y:S01]  /*9860*/  LDG.E.64.CONSTANT R20, [R30.64] ;  /* 0x0000000a1e147981 */ /* 0x000ee2000c1e9b00 */
        /* <DEDUP_REMOVED lines=20> */
[----:B------:R-:W-:Y:S01]  /*99b0*/  PLOP3.LUT P0, PT, PT, PT, PT, 0x8, 0x0 ;  /* 0x000000000000781c */ /* 0x000fe20003f0e170 */
[----:B------:R-:W-:Y:S01]  /*99c0*/  IMAD.X R21, R11, 0x1, R49, P1 ;  /* 0x000000010b157824 */ /* 0x000fe200008e0631 */
[----:B------:R-:W-:-:S06]  /*99d0*/  IADD3.X R7, R29, R23, R27, P2, P3 ;  /* 0x000000171d077210 */ /* 0x000fcc00017e641b */
.L_x_1134:
[----:B------:R-:W-:Y:S05]  /*99e0*/  BSYNC B4 ;  /* 0x0000000000047941 */ /* 0x000fea0003800000 */
.L_x_1133:
[----:B------:R-:W-:-:S04]  /*99f0*/  ISETP.LT.U32.AND P1, PT, R9, R0, PT ;  /* 0x000000000900720c */ /* 0x000fc80003f21070 */
[----:B------:R-:W-:-:S13]  /*9a00*/  ISETP.LT.OR.EX P0, PT, R2, R5, P0, P1 ;  /* 0x000000050200720c */ /* 0x000fda0000701710 */
[----:B------:R-:W-:Y:S05]  /*9a10*/  @!P0 BRA `(.L_x_1129) ;  /* 0x000000e000008947 */ /* 0x000fea0003800000 */
[----:B------:R-:W-:-:S04]  /*9a20*/  IADD3 R8, P0, R20, R4, RZ ;  /* 0x0000000414087210 */ /* 0x000fc80007f1e0ff */
[-C--:B------:R-:W-:Y:S02]  /*9a30*/  IADD3 R10, P1, R8, R4.reuse, RZ ;  /* 0x00000004080a7210 */ /* 0x080fe40007f3e0ff */
[----:B------:R-:W-:Y:S02]  /*9a40*/  IADD3.X R9, R21, R49, RZ, P0, !PT ;  /* 0x0000003115097210 */ /* 0x000fe400007fe4ff */
[----:B------:R-:W-:Y:S02]  /*9a50*/  IADD3 R12, P0, R10, R4, RZ ;  /* 0x000000040a0c7210 */ /* 0x000fe40007f1e0ff */
[----:B------:R-:W2:Y:S01]  /*9a60*/  LDG.E.64.CONSTANT R4, [R20.64] ;  /* 0x0000000a14047981 */ /* 0x000ea2000c1e9b00 */
[----:B------:R-:W-:-:S03]  /*9a70*/  IMAD.X R11, R9, 0x1, R49, P1 ;  /* 0x00000001090b7824 */ /* 0x000fc600008e0631 */
[----:B------:R-:W2:Y:S01]  /*9a80*/  LDG.E.64.CONSTANT R8, [R8.64] ;  /* 0x0000000a08087981 */ /* 0x000ea2000c1e9b00 */
[----:B------:R-:W-:-:S03]  /*9a90*/  IMAD.X R13, R11, 0x1, R49, P0 ;  /* 0x000000010b0d7824 */ /* 0x000fc600000e0631 */
[----:B------:R-:W3:Y:S04]  /*9aa0*/  LDG.E.64.CONSTANT R10, [R10.64] ;  /* 0x0000000a0a0a7981 */ /* 0x000ee8000c1e9b00 */
[----:B------:R-:W3:Y:S01]  /*9ab0*/  LDG.E.64.CONSTANT R12, [R12.64] ;  /* 0x0000000a0c0c7981 */ /* 0x000ee2000c1e9b00 */
[----:B--2--5:R-:W-:-:S04]  /*9ac0*/  IADD3 R15, P0, P1, R8, R6, R4 ;  /* 0x00000006080f7210 */ /* 0x024fc8000791e004 */
[----:B------:R-:W-:Y:S02]  /*9ad0*/  IADD3.X R7, R9, R7, R5, P0, P1 ;  /* 0x0000000709077210 */ /* 0x000fe400007e2405 */
[----:B---3--:R-:W-:-:S04]  /*9ae0*/  IADD3 R6, P2, P3, R12, R15, R10 ;  /* 0x0000000f0c067210 */ /* 0x008fc80007b5e00a */
[----:B------:R-:W-:-:S04]  /*9af0*/  IADD3.X R7, R13, R7, R11, P2, P3 ;  /* 0x000000070d077210 */ /* 0x000fc800017e640b */
.L_x_1129:
[----:B------:R-:W-:Y:S05]  /*9b00*/  BSYNC B3 ;  /* 0x0000000000037941 */ /* 0x000fea0003800000 */
.L_x_1128:
[----:B-----5:R0:W-:Y:S02]  /*9b10*/  STG.E.64 [R18.64], R6 ;  /* 0x0000000612007986 */ /* 0x0201e4000c101b0a */
.L_x_1125:
[----:B------:R-:W-:Y:S05]  /*9b20*/  BSYNC B2 ;  /* 0x0000000000027941 */ /* 0x000fea0003800000 */
.L_x_1124:
[----:B------:R-:W-:-:S04]  /*9b30*/  IADD3 R3, R3, 0x80, RZ ;  /* 0x0000008003037810 */ /* 0x000fc80007ffe0ff */
.L_x_1097:
[----:B------:R-:W-:-:S13]  /*9b40*/  ISETP.GE.AND P0, PT, R3, c[0x0][0x160], PT ;  /* 0x0000580003007a0c */ /* 0x000fda0003f06270 */
[----:B------:R-:W-:Y:S05]  /*9b50*/  @P0 BRA `(.L_x_1135) ;  /* 0x00004d5000000947 */ /* 0x000fea0003800000 */
[----:B------:R-:W-:Y:S01]  /*9b60*/  ISETP.NE.AND P0, PT, RZ, c[0x0][0x168], PT ;  /* 0x00005a00ff007a0c */ /* 0x000fe20003f05270 */
[----:B------:R-:W-:Y:S01]  /*9b70*/  HFMA2.MMA R0, -RZ, RZ, 0, 0 ;  /* 0x00000000ff007435 */ /* 0x000fe200000001ff */
[----:B------:R-:W-:Y:S02]  /*9b80*/  IMAD.MOV.U32 R20, RZ, RZ, RZ ;  /* 0x000000ffff147224 */ /* 0x000fe400078e00ff */
[----:B0-----:R-:W-:-:S09]  /*9b90*/  IMAD.MOV.U32 R18, RZ, RZ, RZ ;  /* 0x000000ffff127224 */ /* 0x001fd200078e00ff */
[----:B------:R-:W-:Y:S05]  /*9ba0*/  @!P0 BRA `(.L_x_1136) ;  /* 0x00000f8000008947 */ /* 0x000fea0003800000 */
[----:B------:R-:W-:-:S05]  /*9bb0*/  MOV R2, RZ ;  /* 0x000000ff00027202 */ /* 0x000fca0000000f00 */
        /* <DEDUP_REMOVED lines=247> */
.L_x_1136:
        /* <DEDUP_REMOVED lines=21> */
.L_x_1139:
        /* <DEDUP_REMOVED lines=19> */
.L_x_1138:
[----:B------:R-:W-:Y:S05]  /*adb0*/  BSYNC B2 ;  /* 0x0000000000027941 */ /* 0x000fea0003800000 */
.L_x_1137:
        /* <DEDUP_REMOVED lines=22> */
[----:B------:R-:W-:Y:S05]  /*af20*/  CALL.REL.NOINC `($__internal_8_$__cuda_sm20_div_s64) ;  /* 0x000086c000007944 */ /* 0x000fea0003c00000 */
[----:B------:R-:W-:Y:S01]  /*af30*/  MOV R4, R2 ;  /* 0x0000000200047202 */ /* 0x000fe20000000f00 */
[----:B------:R-:W-:Y:S05]  /*af40*/  BRA `(.L_x_1142) ;  /* 0x0000013000007947 */ /* 0x000fea0003800000 */
.L_x_1141:
        /* <DEDUP_REMOVED lines=19> */
.L_x_1142:
[----:B------:R-:W-:Y:S05]  /*b080*/  BSYNC B2 ;  /* 0x0000000000027941 */ /* 0x000fea0003800000 */
.L_x_1140:
        /* <DEDUP_REMOVED lines=79> */
[----:B------:R-:W-:Y:S01]  /*b580*/  @P1 LEA R14, P3, R10, R2, 0x3 ;  /* 0x000000020a0e1211 */ /* 0x000fe200078618ff */
        /* <DEDUP_REMOVED lines=9> */
[----:B--2---:R-:W-:-:S04]  /*b620*/  IADD3 R6, P2, R8, R6, RZ ;  /* 0x0000000608067210 */ /* 0x004fc80007f5e0ff */
[----:B---3--:R-:W-:Y:S01]  /*b630*/  @P1 IADD3 R6, P4, R10, R6, RZ ;  /* 0x000000060a061210 */ /* 0x008fe20007f9e0ff */
[----:B------:R-:W-:-:S05]  /*b640*/  IMAD.X R7, R9, 0x1, R7, P2 ;  /* 0x0000000109077824 */ /* 0x000fca00010e0607 */
[----:B------:R-:W-:Y:S02]  /*b650*/  @P1 IADD3.X R7, R11, R7, RZ, P4, !PT ;  /* 0x000000070b071210 */ /* 0x000fe400027fe4ff */
.L_x_1146:
[----:B0-----:R-:W-:Y:S05]  /*b660*/  BSYNC B3 ;  /* 0x0000000000037941 */ /* 0x001fea0003800000 */
.L_x_1145:
        /* <DEDUP_REMOVED lines=35> */
[----:B------:R-:W-:Y:S02]  /*b8a0*/  MOV R4, c[0x0][0x3f8] ;  /* 0x0000fe0000047a02 */ /* 0x000fe40000000f00 */
[----:B------:R-:W-:-:S02]  /*b8b0*/  SHF.L.U64.HI R17, R16, 0x3, R17 ;  /* 0x0000000310117819 */ /* 0x000fc40000010211 */
        /* <DEDUP_REMOVED lines=10> */
.L_x_1151:
[----:B------:R-:W-:Y:S01]  /*b960*/  IADD3 R14, P1, R20, R4, RZ ;  /* 0x00000004140e7210 */ /* 0x000fe20007f3e0ff */
        /* <DEDUP_REMOVED lines=12> */
[----:B------:R0:W3:Y:S01]  /*ba30*/  LDG.E.64.CONSTANT R20, [R36.64] ;  /* 0x0000000a24147981 */ /* 0x0000e2000c1e9b00 */
[----:B------:R-:W-:-:S05]  /*ba40*/  IADD3 R24, P1, R22, R4, RZ ;  /* 0x0000000416187210 */ /* 0x000fca0007f3e0ff */
        /* <DEDUP_REMOVED lines=28> */
[----:B0-----:R-:W-:Y:S01]  /*bc10*/  IADD3 R36, P1, R44, R4, RZ ;  /* 0x000000042c247210 */ /* 0x001fe20007f3e0ff */
        /* <DEDUP_REMOVED lines=27> */
.L_x_1150:
[----:B------:R-:W-:Y:S05]  /*bdd0*/  BSYNC B4 ;  /* 0x0000000000047941 */ /* 0x000fea0003800000 */
.L_x_1149:
[----:B------:R-:W-:Y:S01]  /*bde0*/  IADD3 R8, P2, -R9, R0, RZ ;  /* 0x0000000009087210 */ /* 0x000fe20007f5e1ff */
[----:B------:R-:W-:Y:S03]  /*bdf0*/  BSSY B4, `(.L_x_1152) ;  /* 0x000002a000047945 */ /* 0x000fe60003800000 */
[----:B------:R-:W-:Y:S01]  /*be00*/  ISETP.GT.U32.AND P1, PT, R8, 0x4, PT ;  /* 0x000000040800780c */ /* 0x000fe20003f24070 */
[----:B------:R-:W-:-:S05]  /*be10*/  IMAD.X R8, R5, 0x1, ~R2, P2 ;  /* 0x0000000105087824 */ /* 0x000fca00010e0e02 */
[----:B------:R-:W-:-:S13]  /*be20*/  ISETP.GT.AND.EX P1, PT, R8, RZ, PT, P1 ;  /* 0x000000ff0800720c */ /* 0x000fda0003f24310 */
[----:B------:R-:W-:Y:S05]  /*be30*/  @!P1 BRA `(.L_x_1153) ;  /* 0x0000025000009947 */ /* 0x000fea0003800000 */
[-C--:B------:R-:W-:Y:S01]  /*be40*/  IADD3 R14, P0, R20, R4.reuse, RZ ;  /* 0x00000004140e7210 */ /* 0x080fe20007f1e0ff */
[----:B------:R-:W-:Y:S02]  /*be50*/  IMAD.MOV.U32 R12, RZ, RZ, R20 ;  /* 0x000000ffff0c7224 */ /* 0x000fe400078e0014 */
[----:B------:R-:W-:Y:S02]  /*be60*/  IMAD.MOV.U32 R13, RZ, RZ, R21 ;  /* 0x000000ffff0d7224 */ /* 0x000fe400078e0015 */
[----:B------:R-:W-:Y:S01]  /*be70*/  IMAD.X R15, R21, 0x1, R49, P0 ;  /* 0x00000001150f7824 */ /* 0x000fe200000e0631 */
[----:B------:R-:W-:-:S03]  /*be80*/  IADD3 R16, P0, R14, R4, RZ ;  /* 0x000000040e107210 */ /* 0x000fc60007f1e0ff */
[----:B------:R-:W2:Y:S01]  /*be90*/  LDG.E.64.CONSTANT R12, [R12.64] ;  /* 0x0000000a0c0c7981 */ /* 0x000ea2000c1e9b00 */
[-C--:B------:R-:W-:Y:S02]  /*bea0*/  IADD3.X R17, R15, R49.reuse, RZ, P0, !PT ;  /* 0x000000310f117210 */ /* 0x080fe400007fe4ff */
[-C--:B------:R-:W-:Y:S01]  /*beb0*/  IADD3 R30, P0, R16, R4.reuse, RZ ;  /* 0x00000004101e7210 */ /* 0x080fe20007f1e0ff */
[----:B------:R-:W2:Y:S03]  /*bec0*/  LDG.E.64.CONSTANT R14, [R14.64] ;  /* 0x0000000a0e0e7981 */ /* 0x000ea6000c1e9b00 */
[-C--:B------:R-:W-:Y:S02]  /*bed0*/  IADD3.X R31, R17, R49.reuse, RZ, P0, !PT ;  /* 0x00000031111f7210 */ /* 0x080fe400007fe4ff */
        /* <DEDUP_REMOVED lines=27> */
.L_x_1153:
[----:B------:R-:W-:Y:S05]  /*c090*/  BSYNC B4 ;  /* 0x0000000000047941 */ /* 0x000fea0003800000 */
.L_x_1152:
[----:B------:R-:W-:-:S04]  /*c0a0*/  ISETP.LT.U32.AND P1, PT, R9, R0, PT ;  /* 0x000000000900720c */ /* 0x000fc80003f21070 */
[----:B------:R-:W-:-:S13]  /*c0b0*/  ISETP.LT.OR.EX P0, PT, R2, R5, P0, P1 ;  /* 0x000000050200720c */ /* 0x000fda0000701710 */
[----:B------:R-:W-:Y:S05]  /*c0c0*/  @!P0 BRA `(.L_x_1148) ;  /* 0x000000e000008947 */ /* 0x000fea0003800000 */
[----:B------:R-:W-:-:S04]  /*c0d0*/  IADD3 R8, P0, R20, R4, RZ ;  /* 0x0000000414087210 */ /* 0x000fc80007f1e0ff */
[----:B------:R-:W-:Y:S01]  /*c0e0*/  IADD3 R10, P1, R8, R4, RZ ;  /* 0x00000004080a7210 */ /* 0x000fe20007f3e0ff */
[----:B------:R-:W-:-:S03]  /*c0f0*/  IMAD.X R9, R21, 0x1, R49, P0 ;  /* 0x0000000115097824 */ /* 0x000fc600000e0631 */
[----:B------:R-:W-:Y:S01]  /*c100*/  IADD3 R12, P0, R10, R4, RZ ;  /* 0x000000040a0c7210 */ /* 0x000fe20007f1e0ff */
[----:B------:R-:W-:Y:S01]  /*c110*/  IMAD.X R11, R9, 0x1, R49, P1 ;  /* 0x00000001090b7824 */ /* 0x000fe200008e0631 */
[----:B------:R-:W2:Y:S04]  /*c120*/  LDG.E.64.CONSTANT R4, [R20.64] ;  /* 0x0000000a14047981 */ /* 0x000ea8000c1e9b00 */
[----:B------:R-:W-:Y:S01]  /*c130*/  IADD3.X R13, R11, R49, RZ, P0, !PT ;  /* 0x000000310b0d7210 */ /* 0x000fe200007fe4ff */
[----:B------:R-:W2:Y:S04]  /*c140*/  LDG.E.64.CONSTANT R8, [R8.64] ;  /* 0x0000000a08087981 */ /* 0x000ea8000c1e9b00 */
[----:B------:R-:W3:Y:S04]  /*c150*/  LDG.E.64.CONSTANT R10, [R10.64] ;  /* 0x0000000a0a0a7981 */ /* 0x000ee8000c1e9b00 */
[----:B------:R-:W3:Y:S01]  /*c160*/  LDG.E.64.CONSTANT R12, [R12.64] ;  /* 0x0000000a0c0c7981 */ /* 0x000ee2000c1e9b00 */
[----:B--2--5:R-:W-:-:S04]  /*c170*/  IADD3 R15, P0, P1, R8, R6, R4 ;  /* 0x00000006080f7210 */ /* 0x024fc8000791e004 */
[----:B------:R-:W-:Y:S02]  /*c180*/  IADD3.X R7, R9, R7, R5, P0, P1 ;  /* 0x0000000709077210 */ /* 0x000fe400007e2405 */
[----:B---3--:R-:W-:-:S04]  /*c190*/  IADD3 R6, P2, P3, R12, R15, R10 ;  /* 0x0000000f0c067210 */ /* 0x008fc80007b5e00a */
[----:B------:R-:W-:-:S04]  /*c1a0*/  IADD3.X R7, R13, R7, R11, P2, P3 ;  /* 0x000000070d077210 */ /* 0x000fc800017e640b */
.L_x_1148:
[----:B------:R-:W-:Y:S05]  /*c1b0*/  BSYNC B3 ;  /* 0x0000000000037941 */ /* 0x000fea0003800000 */
.L_x_1147:
[----:B-----5:R0:W-:Y:S02]  /*c1c0*/  STG.E.64 [R18.64], R6 ;  /* 0x0000000612007986 */ /* 0x0201e4000c101b0a */
.L_x_1144:
[----:B------:R-:W-:Y:S05]  /*c1d0*/  BSYNC B2 ;  /* 0x0000000000027941 */ /* 0x000fea0003800000 */
.L_x_1143:
[----:B------:R-:W-:-:S04]  /*c1e0*/  IADD3 R3, R3, 0x80, RZ ;  /* 0x0000008003037810 */ /* 0x000fc80007ffe0ff */
.L_x_1116:
        /* <DEDUP_REMOVED lines=256> */
.L_x_1155:
        /* <DEDUP_REMOVED lines=21> */
.L_x_1158:
        /* <DEDUP_REMOVED lines=19> */
.L_x_1157:
[----:B------:R-:W-:Y:S05]  /*d470*/  BSYNC B2 ;  /* 0x0000000000027941 */ /* 0x000fea0003800000 */
.L_x_1156:
        /* <DEDUP_REMOVED lines=25> */
.L_x_1160:
        /* <DEDUP_REMOVED lines=19> */
.L_x_1161:
[----:B------:R-:W-:Y:S05]  /*d740*/  BSYNC B2 ;  /* 0x0000000000027941 */ /* 0x000fea0003800000 */
.L_x_1159:
        /* <DEDUP_REMOVED lines=93> */
.L_x_1165:
[----:B0-----:R-:W-:Y:S05]  /*dd20*/  BSYNC B3 ;  /* 0x0000000000037941 */ /* 0x001fea0003800000 */
.L_x_1164:
        /* <DEDUP_REMOVED lines=47> */
.L_x_1170:
        /* <DEDUP_REMOVED lines=71> */
.L_x_1169:
[----:B------:R-:W-:Y:S05]  /*e490*/  BSYNC B4 ;  /* 0x0000000000047941 */ /* 0x000fea0003800000 */
.L_x_1168:
        /* <DEDUP_REMOVED lines=43> */
.L_x_1172:
[----:B------:R-:W-:Y:S05]  /*e750*/  BSYNC B4 ;  /* 0x0000000000047941 */ /* 0x000fea0003800000 */
.L_x_1171:
        /* <DEDUP_REMOVED lines=17> */
.L_x_1167:
[----:B------:R-:W-:Y:S05]  /*e870*/  BSYNC B3 ;  /* 0x0000000000037941 */ /* 0x000fea0003800000 */
.L_x_1166:
[----:B-----5:R0:W-:Y:S02]  /*e880*/  STG.E.64 [R18.64], R6 ;  /* 0x0000000612007986 */ /* 0x0201e4000c101b0a */
.L_x_1163:
[----:B------:R-:W-:Y:S05]  /*e890*/  BSYNC B2 ;  /* 0x0000000000027941 */ /* 0x000fea0003800000 */
.L_x_1162:
[----:B------:R-:W-:-:S04]  /*e8a0*/  IADD3 R3, R3, 0x80, RZ ;  /* 0x0000008003037810 */ /* 0x000fc80007ffe0ff */
.L_x_1135:
[----:B------:R-:W-:-:S13]  /*e8b0*/  ISETP.GE.AND P0, PT, R3, c[0x0][0x160], PT ;  /* 0x0000580003007a0c */ /* 0x000fda0003f06270 */
[----:B------:R-:W-:Y:S01]  /*e8c0*/  @P0 BREAK B0 ;  /* 0x0000000000000942 */ /* 0x000fe20003800000 */
[----:B------:R-:W-:Y:S05]  /*e8d0*/  @P0 BRA `(.L_x_1154) ;  /* 0x000026a000000947 */ /* 0x000fea0003800000 */
[----:B------:R-:W-:Y:S05]  /*e8e0*/  BSYNC B0 ;  /* 0x0000000000007941 */ /* 0x000fea0003800000 */
.L_x_1077:
[----:B------:R-:W-:Y:S01]  /*e8f0*/  ISETP.NE.AND P0, PT, RZ, c[0x0][0x168], PT ;  /* 0x00005a00ff007a0c */ /* 0x000fe20003f05270 */
[----:B------:R-:W-:Y:S01]  /*e900*/  HFMA2.MMA R20, -RZ, RZ, 0, 0 ;  /* 0x00000000ff147435 */ /* 0x000fe200000001ff */
[----:B------:R-:W-:Y:S02]  /*e910*/  IMAD.MOV.U32 R0, RZ, RZ, RZ ;  /* 0x000000ffff007224 */ /* 0x000fe400078e00ff */
[----:B0-----:R-:W-:-:S09]  /*e920*/  IMAD.MOV.U32 R18, RZ, RZ, RZ ;  /* 0x000000ffff127224 */ /* 0x001fd200078e00ff */
        /* <DEDUP_REMOVED lines=249> */
.L_x_1173:
        /* <DEDUP_REMOVED lines=21> */
.L_x_1176:
        /* <DEDUP_REMOVED lines=19> */
.L_x_1175:
[----:B------:R-:W-:Y:S05]  /*fb40*/  BSYNC B2 ;  /* 0x0000000000027941 */ /* 0x000fea0003800000 */
.L_x_1174:
        /* <DEDUP_REMOVED lines=25> */
.L_x_1178:
        /* <DEDUP_REMOVED lines=19> */
.L_x_1179:
[----:B------:R-:W-:Y:S05]  /*fe10*/  BSYNC B2 ;  /* 0x0000000000027941 */ /* 0x000fea0003800000 */
.L_x_1177:
        /* <DEDUP_REMOVED lines=93> */
.L_x_1183:
[----:B0-----:R-:W-:Y:S05]  /*103f0*/  BSYNC B3 ;  /* 0x0000000000037941 */ /* 0x001fea0003800000 */
.L_x_1182:
        /* <DEDUP_REMOVED lines=47> */
.L_x_1188:
        /* <DEDUP_REMOVED lines=71> */
.L_x_1187:
[----:B------:R-:W-:Y:S05]  /*10b60*/  BSYNC B4 ;  /* 0x0000000000047941 */ /* 0x000fea0003800000 */
.L_x_1186:
        /* <DEDUP_REMOVED lines=43> */
.L_x_1190:
[----:B------:R-:W-:Y:S05]  /*10e20*/  BSYNC B4 ;  /* 0x0000000000047941 */ /* 0x000fea0003800000 */
.L_x_1189:
        /* <DEDUP_REMOVED lines=17> */
.L_x_1185:
[----:B------:R-:W-:Y:S05]  /*10f40*/  BSYNC B3 ;  /* 0x0000000000037941 */ /* 0x000fea0003800000 */
.L_x_1184:
[----:B-----5:R0:W-:Y:S02]  /*10f50*/  STG.E.64 [R18.64], R6 ;  /* 0x0000000612007986 */ /* 0x0201e4000c101b0a */
.L_x_1181:
[----:B------:R-:W-:Y:S05]  /*10f60*/  BSYNC B2 ;  /* 0x0000000000027941 */ /* 0x000fea0003800000 */
.L_x_1180:
[----:B------:R-:W-:Y:S02]  /*10f70*/  IADD3 R3, R3, 0x80, RZ ;  /* 0x0000008003037810 */ /* 0x000fe40007ffe0ff */
.L_x_1154:
[----:B------:R-:W-:Y:S05]  /*10f80*/  BSYNC B1 ;  /* 0x0000000000017941 */ /* 0x000fea0003800000 */
.L_x_1076:
        /* <DEDUP_REMOVED lines=256> */
.L_x_1191:
        /* <DEDUP_REMOVED lines=21> */
.L_x_1194:
        /* <DEDUP_REMOVED lines=19> */
.L_x_1193:
[----:B------:R-:W-:Y:S05]  /*12210*/  BSYNC B1 ;  /* 0x0000000000017941 */ /* 0x000fea0003800000 */
.L_x_1192:
        /* <DEDUP_REMOVED lines=25> */
.L_x_1196:
        /* <DEDUP_REMOVED lines=19> */
.L_x_1197:
[----:B------:R-:W-:Y:S05]  /*124e0*/  BSYNC B1 ;  /* 0x0000000000017941 */ /* 0x000fea0003800000 */
.L_x_1195:
        /* <DEDUP_REMOVED lines=92> */
.L_x_1199:
[----:B0-----:R-:W-:Y:S05]  /*12ab0*/  BSYNC B1 ;  /* 0x0000000000017941 */ /* 0x001fea0003800000 */
.L_x_1198:
[----:B------:R-:W-:Y:S01]  /*12ac0*/  BSSY B1, `(.L_x_1200) ;  /* 0x00000b0000017945 */ /* 0x000fe20003800000 */
[----:B------:R-:W-:Y:S05]  /*12ad0*/  @!P0 BRA `(.L_x_1201) ;  /* 0x00000ae000008947 */ /* 0x000fea0003800000 */
[----:B------:R-:W-:Y:S01]  /*12ae0*/  IADD3 R3, P0, RZ, -R11, RZ ;  /* 0x8000000bff037210 */ /* 0x000fe20007f1e0ff */
[----:B------:R-:W-:Y:S01]  /*12af0*/  ULDC.64 UR6, c[0x0][0x3e8] ;  /* 0x0000fa0000067ab9 */ /* 0x000fe20000000a00 */
[----:B------:R-:W-:Y:S01]  /*12b00*/  IMAD.MOV.U32 R8, RZ, RZ, 0x3 ;  /* 0x00000003ff087424 */ /* 0x000fe200078e00ff */
[----:B------:R-:W-:Y:S01]  /*12b10*/  ULDC.64 UR8, c[0x0][0x400] ;  /* 0x0001000000087ab9 */ /* 0x000fe20000000a00 */
[----:B------:R-:W-:Y:S01]  /*12b20*/  MOV R45, c[0x0][0x3f8] ;  /* 0x0000fe00002d7a02 */ /* 0x000fe20000000f00 */
[----:B------:R-:W-:Y:S01]  /*12b30*/  IMAD.X R2, RZ, RZ, ~R43, P0 ;  /* 0x000000ffff027224 */ /* 0x000fe200000e0e2b */
[----:B------:R-:W-:Y:S01]  /*12b40*/  IADD3 R49, P0, R11, -0x1, RZ ;  /* 0xffffffff0b317810 */ /* 0x000fe20007f1e0ff */
[----:B------:R-:W-:Y:S01]  /*12b50*/  IMAD.WIDE.U32 R18, R3, c[0x0][0x3e8], R18 ;  /* 0x0000fa0003127a25 */ /* 0x000fe200078e0012 */
[----:B------:R-:W-:Y:S01]  /*12b60*/  UIMAD UR7, UR7, UR8, URZ ;  /* 0x00000008070772a4 */ /* 0x000fe2000f8e023f */
[----:B------:R-:W-:Y:S01]  /*12b70*/  SHF.L.U64.HI R8, R45, R8, c[0x0][0x3fc] ;  /* 0x0000ff002d087619 */ /* 0x000fe20000010208 */
[----:B------:R-:W-:Y:S01]  /*12b80*/  UIMAD.WIDE.U32 UR4, UR6, UR8, URZ ;  /* 0x00000008060472a5 */ /* 0x000fe2000f8e003f */
[----:B------:R-:W-:Y:S01]  /*12b90*/  IMAD R2, R2, c[0x0][0x3e8], RZ ;  /* 0x0000fa0002027a24 */ /* 0x000fe200078e02ff */
[----:B------:R-:W-:Y:S01]  /*12ba0*/  IADD3 R6, P2, -R49, R34, RZ ;  /* 0x0000002231067210 */ /* 0x000fe20007f5e1ff */
[----:B------:R-:W-:Y:S01]  /*12bb0*/  UIMAD UR7, UR6, UR9, UR7 ;  /* 0x00000009060772a4 */ /* 0x000fe2000f8e0207 */
[----:B------:R-:W-:Y:S01]  /*12bc0*/  BSSY B2, `(.L_x_1202) ;  /* 0x0000064000027945 */ /* 0x000fe20003800000 */
[----:B------:R-:W-:Y:S01]  /*12bd0*/  IMAD R3, R3, c[0x0][0x3ec], R2 ;  /* 0x0000fb0003037a24 */ /* 0x000fe200078e0202 */
[----:B------:R-:W-:Y:S01]  /*12be0*/  ISETP.GT.U32.AND P1, PT, R6, 0xc, PT ;  /* 0x0000000c0600780c */ /* 0x000fe20003f24070 */
[----:B------:R-:W-:Y:S01]  /*12bf0*/  IMAD.WIDE.U32 R6, R11, c[0x0][0x3f8], RZ ;  /* 0x0000fe000b067a25 */ /* 0x000fe200078e00ff */
[----:B------:R-:W-:-:S02]  /*12c00*/  USHF.L.U32 UR6, UR4, 0x3, URZ ;  /* 0x0000000304067899 */ /* 0x000fc4000800063f */
[----:B------:R-:W-:Y:S01]  /*12c10*/  UIADD3 UR7, UR5, UR7, URZ ;  /* 0x0000000705077290 */ /* 0x000fe2000fffe03f */
[----:B------:R-:W-:-:S03]  /*12c20*/  IMAD.IADD R2, R19, 0x1, R3 ;  /* 0x0000000113027824 */ /* 0x000fc600078e0203 */
[----:B------:R-:W-:Y:S01]  /*12c30*/  USHF.L.U64.HI UR7, UR4, 0x3, UR7 ;  /* 0x0000000304077899 */ /* 0x000fe20008010207 */
[----:B------:R-:W-:Y:S01]  /*12c40*/  IMAD R3, R2, c[0x0][0x400], RZ ;  /* 0x0001000002037a24 */ /* 0x000fe200078e02ff */
[----:B------:R-:W-:Y:S01]  /*12c50*/  LEA R45, P4, R45, -UR6, 0x3 ;  /* 0x800000062d2d7c11 */ /* 0x000fe2000f8818ff */
[C---:B------:R-:W-:Y:S01]  /*12c60*/  IMAD R2, R43.reuse, c[0x0][0x3f8], RZ ;  /* 0x0000fe002b027a24 */ /* 0x040fe200078e02ff */
[----:B------:R-:W-:Y:S01]  /*12c70*/  IADD3.X R43, R43, -0x1, RZ, P0, !PT ;  /* 0xffffffff2b2b7810 */ /* 0x000fe200007fe4ff */
[----:B------:R-:W-:Y:S01]  /*12c80*/  IMAD R13, R18, c[0x0][0x404], R3 ;  /* 0x00010100120d7a24 */ /* 0x000fe200078e0203 */
[----:B------:R-:W-:Y:S01]  /*12c90*/  IADD3.X R47, R8, ~UR7, RZ, P4, !PT ;  /* 0x80000007082f7c10 */ /* 0x000fe2000a7fe4ff */
[----:B------:R-:W-:-:S04]  /*12ca0*/  IMAD.WIDE.U32 R18, R18, c[0x0][0x400], RZ ;  /* 0x0001000012127a25 */ /* 0x000fc800078e00ff */
[----:B------:R-:W-:Y:S01]  /*12cb0*/  IMAD R9, R11, c[0x0][0x3fc], R2 ;  /* 0x0000ff000b097a24 */ /* 0x000fe200078e0202 */
[----:B------:R-:W-:Y:S01]  /*12cc0*/  SHF.L.U32 R3, R18, 0x3, RZ ;  /* 0x0000000312037819 */ /* 0x000fe200000006ff */
[----:B------:R-:W-:Y:S02]  /*12cd0*/  IMAD.X R2, R0, 0x1, ~R43, P2 ;  /* 0x0000000100027824 */ /* 0x000fe400010e0e2b */
[----:B------:R-:W-:Y:S01]  /*12ce0*/  IMAD.IADD R7, R7, 0x1, R9 ;  /* 0x0000000107077824 */ /* 0x000fe200078e0209 */
[----:B------:R-:W-:Y:S02]  /*12cf0*/  LEA R3, P0, R6, R3, 0x3 ;  /* 0x0000000306037211 */ /* 0x000fe400078018ff */
[----:B------:R-:W-:Y:S02]  /*12d00*/  ISETP.GT.AND.EX P1, PT, R2, RZ, PT, P1 ;  /* 0x000000ff0200720c */ /* 0x000fe40003f24310 */
        /* <DEDUP_REMOVED lines=10> */
.L_x_1204:
[----:B------:R-:W-:-:S04]  /*12db0*/  IADD3 R6, P1, R2, R45, RZ ;  /* 0x0000002d02067210 */ /* 0x000fc80007f3e0ff */
[----:B------:R-:W-:Y:S02]  /*12dc0*/  IADD3.X R7, R3, R47, RZ, P1, !PT ;  /* 0x0000002f03077210 */ /* 0x000fe40000ffe4ff */
        /* <DEDUP_REMOVED lines=67> */
.L_x_1203:
[----:B------:R-:W-:Y:S05]  /*13200*/  BSYNC B2 ;  /* 0x0000000000027941 */ /* 0x000fea0003800000 */
.L_x_1202:
[----:B------:R-:W-:Y:S01]  /*13210*/  IADD3 R6, P2, -R49, R34, RZ ;  /* 0x0000002231067210 */ /* 0x000fe20007f5e1ff */
[----:B------:R-:W-:Y:S03]  /*13220*/  BSSY B2, `(.L_x_1205) ;  /* 0x0000028000027945 */ /* 0x000fe60003800000 */
[----:B------:R-:W-:Y:S01]  /*13230*/  ISETP.GT.U32.AND P1, PT, R6, 0x4, PT ;  /* 0x000000040600780c */ /* 0x000fe20003f24070 */
[----:B------:R-:W-:-:S05]  /*13240*/  IMAD.X R6, R0, 0x1, ~R43, P2 ;  /* 0x0000000100067824 */ /* 0x000fca00010e0e2b */
[----:B------:R-:W-:-:S13]  /*13250*/  ISETP.GT.AND.EX P1, PT, R6, RZ, PT, P1 ;  /* 0x000000ff0600720c */ /* 0x000fda0003f24310 */
[----:B------:R-:W-:Y:S05]  /*13260*/  @!P1 BRA `(.L_x_1206) ;  /* 0x0000023000009947 */ /* 0x000fea0003800000 */
        /* <DEDUP_REMOVED lines=35> */
.L_x_1206:
[----:B------:R-:W-:Y:S05]  /*134a0*/  BSYNC B2 ;  /* 0x0000000000027941 */ /* 0x000fea0003800000 */
.L_x_1205:
        /* <DEDUP_REMOVED lines=17> */
.L_x_1201:
[----:B------:R-:W-:Y:S05]  /*135c0*/  BSYNC B1 ;  /* 0x0000000000017941 */ /* 0x000fea0003800000 */
.L_x_1200:
[----:B-----5:R-:W-:Y:S01]  /*135d0*/  STG.E.64 [R20.64], R4 ;  /* 0x0000000414007986 */ /* 0x020fe2000c101b0a */
[----:B------:R-:W-:Y:S05]  /*135e0*/  EXIT ;  /* 0x000000000000794d */ /* 0x000fea0003800000 */
        .weak           $__internal_8_$__cuda_sm20_div_s64
        .type           $__internal_8_$__cuda_sm20_div_s64,@function
        .size           $__internal_8_$__cuda_sm20_div_s64,(.L_x_1680 - $__internal_8_$__cuda_sm20_div_s64)
$__internal_8_$__cuda_sm20_div_s64:
        /* <DEDUP_REMOVED lines=55> */
[----:B------:R-:W-:-:S03]  /*13960*/  ISETP.GE.U32.AND P0, PT, R13, R14, PT ;  /* 0x0000000e0d00720c */ /* 0x000fc60003f06070 */
[----:B------:R-:W-:Y:S01]  /*13970*/  IMAD.X R8, R8, 0x1, ~R9, P1 ;  /* 0x0000000108087824 */ /* 0x000fe200008e0e09 */
[----:B------:R-:W-:Y:S02]  /*13980*/  IADD3 R10, P1, R13, -R14, RZ ;  /* 0x8000000e0d0a7210 */ /* 0x000fe40007f3e0ff */
[----:B------:R-:W-:Y:S02]  /*13990*/  IADD3 R9, P2, R6, 0x1, RZ ;  /* 0x0000000106097810 */ /* 0x000fe40007f5e0ff */
[C---:B------:R-:W-:Y:S01]  /*139a0*/  ISETP.GE.U32.AND.EX P0, PT, R8.reuse, R15, PT, P0 ;  /* 0x0000000f0800720c */ /* 0x040fe20003f06100 */
[----:B------:R-:W-:Y:S01]  /*139b0*/  IMAD.X R11, R8, 0x1, ~R15, P1 ;  /* 0x00000001080b7824 */ /* 0x000fe200008e0e0f */
[----:B------:R-:W-:Y:S02]  /*139c0*/  IADD3.X R12, RZ, R7, RZ, P2, !PT ;  /* 0x00000007ff0c7210 */ /* 0x000fe400017fe4ff */
        /* <DEDUP_REMOVED lines=9> */
[----:B------:R-:W-:-:S04]  /*13a60*/  SEL R6, R6, R9, P0 ;  /* 0x0000000906067207 */ /* 0x000fc80000000000 */
[----:B------:R-:W-:Y:S02]  /*13a70*/  SEL R12, R7, R12, P0 ;  /* 0x0000000c070c7207 */ /* 0x000fe40000000000 */
[-C--:B------:R-:W-:Y:S02]  /*13a80*/  IADD3 R7, P2, RZ, -R6.reuse, RZ ;  /* 0x80000006ff077210 */ /* 0x080fe40007f5e0ff */
[----:B------:R-:W-:Y:S02]  /*13a90*/  ISETP.NE.U32.AND P0, PT, R4, RZ, PT ;  /* 0x000000ff0400720c */ /* 0x000fe40003f05070 */
[----:B------:R-:W-:Y:S01]  /*13aa0*/  SEL R7, R7, R6, !P1 ;  /* 0x0000000607077207 */ /* 0x000fe20004800000 */
[----:B------:R-:W-:Y:S01]  /*13ab0*/  IMAD.X R5, RZ, RZ, ~R12, P2 ;  /* 0x000000ffff057224 */ /* 0x000fe200010e0e0c */
[----:B------:R-:W-:Y:S02]  /*13ac0*/  ISETP.NE.AND.EX P0, PT, R2, RZ, PT, P0 ;  /* 0x000000ff0200720c */ /* 0x000fe40003f05300 */
[----:B------:R-:W-:-:S02]  /*13ad0*/  MOV R6, R0 ;  /* 0x0000000000067202 */ /* 0x000fc40000000f00 */
[----:B------:R-:W-:Y:S01]  /*13ae0*/  SEL R2, R7, 0xffffffff, P0 ;  /* 0xffffffff07027807 */ /* 0x000fe20000000000 */
[----:B------:R-:W-:Y:S01]  /*13af0*/  IMAD.MOV.U32 R7, RZ, RZ, 0x0 ;  /* 0x00000000ff077424 */ /* 0x000fe200078e00ff */
[----:B------:R-:W-:-:S04]  /*13b00*/  SEL R5, R5, R12, !P1 ;  /* 0x0000000c05057207 */ /* 0x000fc80004800000 */
[----:B------:R-:W-:Y:S01]  /*13b10*/  SEL R5, R5, 0xffffffff, P0 ;  /* 0xffffffff05057807 */ /* 0x000fe20000000000 */
[----:B------:R-:W-:Y:S06]  /*13b20*/  RET.REL.NODEC R6 `(_ZN2at6native61_GLOBAL__N__2cc7adc6_23_UnfoldBackwardKernel_cu_9e10b42f_333535_unfold_backward_elementwise_kernelILi128ELi8EZNS1_32_unfold_backward_internal_kernelIlEEvRNS_14TensorIteratorEllllllEUliE_EEviT1_) ;  /* 0xfffec4d006007950 */ /* 0x000fec0003c3ffff */
.L_x_1207:
        /* <DEDUP_REMOVED lines=13> */
.L_x_1680:


//--------------------- .text._ZN2at6native61_GLOBAL__N__2cc7adc6_23_UnfoldBackwardKernel_cu_9e10b42f_333535_unfold_backward_elementwise_kernelILi128ELi8EZNS1_32_unfold_backward_internal_kernelIiEEvRNS_14TensorIteratorEllllllEUliE_EEviT1_ --------------------------
	.section	.text._ZN2at6native61_GLOBAL__N__2cc7adc6_23_UnfoldBackwardKernel_cu_9e10b42f_333535_unfold_backward_elementwise_kernelILi128ELi8EZNS1_32_unfold_backward_internal_kernelIiEEvRNS_14TensorIteratorEllllllEUliE_EEviT1_,"ax",@progbits
	.sectioninfo	@"SHI_REGISTERS=40"
	.align	128
.text._ZN2at6native61_GLOBAL__N__2cc7adc6_23_UnfoldBackwardKernel_cu_9e10b42f_333535_unfold_backward_elementwise_kernelILi128ELi8EZNS1_32_unfold_backward_internal_kernelIiEEvRNS_14TensorIteratorEllllllEUliE_EEviT1_:
        .type           _ZN2at6native61_GLOBAL__N__2cc7adc6_23_UnfoldBackwardKernel_cu_9e10b42f_333535_unfold_backward_elementwise_kernelILi128ELi8EZNS1_32_unfold_backward_internal_kernelIiEEvRNS_14TensorIteratorEllllllEUliE_EEviT1_,@function
        .size           _ZN2at6native61_GLOBAL__N__2cc7adc6_23_UnfoldBackwardKernel_cu_9e10b42f_333535_unfold_backward_elementwise_kernelILi128ELi8EZNS1_32_unfold_backward_internal_kernelIiEEvRNS_14TensorIteratorEllllllEUliE_EEviT1_,(.L_x_1682 - _ZN2at6native61_GLOBAL__N__2cc7adc6_23_UnfoldBackwardKernel_cu_9e10b42f_333535_unfold_backward_elementwise_kernelILi128ELi8EZNS1_32_unfold_backward_internal_kernelIiEEvRNS_14TensorIteratorEllllllEUliE_EEviT1_)
        .other          _ZN2at6native61_GLOBAL__N__2cc7adc6_23_UnfoldBackwardKernel_cu_9e10b42f_333535_unfold_backward_elementwise_kernelILi128ELi8EZNS1_32_unfold_backward_internal_kernelIiEEvRNS_14TensorIteratorEllllllEUliE_EEviT1_,@"STO_CUDA_ENTRY STV_DEFAULT"
_ZN2at6native61_GLOBAL__N__2cc7adc6_23_UnfoldBackwardKernel_cu_9e10b42f_333535_unfold_backward_elementwise_kernelILi128ELi8EZNS1_32_unfold_backward_internal_kernelIiEEvRNS_14TensorIteratorEllllllEUliE_EEviT1_:
        /* <DEDUP_REMOVED lines=261> */
.L_x_1210:
        /* <DEDUP_REMOVED lines=18> */
[----:B------:R-:W-:Y:S05]  /*1170*/  CALL.REL.NOINC `($__internal_9_$__cuda_sm20_div_s64) ;  /* 0x00011a3000007944 */ /* 0x000fea0003c00000 */
[----:B------:R-:W-:Y:S05]  /*1180*/  BRA `(.L_x_1212) ;  /* 0x0000013000007947 */ /* 0x000fea0003800000 */
.L_x_1213:
        /* <DEDUP_REMOVED lines=19> */
.L_x_1212:
[----:B------:R-:W-:Y:S05]  /*12c0*/  BSYNC B1 ;  /* 0x0000000000017941 */ /* 0x000fea0003800000 */
.L_x_1211:
        /* <DEDUP_REMOVED lines=22> */
[----:B------:R-:W-:Y:S05]  /*1430*/  CALL.REL.NOINC `($__internal_9_$__cuda_sm20_div_s64) ;  /* 0x0001177000007944 */ /* 0x000fea0003c00000 */
[----:B------:R-:W-:Y:S01]  /*1440*/  IMAD.MOV.U32 R4, RZ, RZ, R2 ;  /* 0x000000ffff047224 */ /* 0x000fe200078e0002 */
[----:B------:R-:W-:Y:S01]  /*1450*/  MOV R5, R3 ;  /* 0x0000000300057202 */ /* 0x000fe20000000f00 */
[----:B------:R-:W-:Y:S05]  /*1460*/  BRA `(.L_x_1216) ;  /* 0x0000013000007947 */ /* 0x000fea0003800000 */
.L_x_1215:
        /* <DEDUP_REMOVED lines=19> */
.L_x_1216:
[----:B------:R-:W-:Y:S05]  /*15a0*/  BSYNC B1 ;  /* 0x0000000000017941 */ /* 0x000fea0003800000 */
.L_x_1214:
        /* <DEDUP_REMOVED lines=48> */
[----:B------:R-:W2:Y:S01]  /*18b0*/  LDG.E.CONSTANT R20, [R20.64] ;  /* 0x0000000a14147981 */ /* 0x000ea2000c1e9900 */
        /* <DEDUP_REMOVED lines=33> */
[----:B------:R-:W2:Y:S04]  /*1ad0*/  LDG.E.CONSTANT R14, [R14.64] ;  /* 0x0000000a0e0e7981 */ /* 0x000ea8000c1e9900 */
[----:B------:R-:W3:Y:S01]  /*1ae0*/  @P1 LDG.E.CONSTANT R20, [R20.64] ;  /* 0x0000000a14141981 */ /* 0x000ee2000c1e9900 */
[C---:B------:R-:W-:Y:S02]  /*1af0*/  IADD3 R25, P2, R22.reuse, 0x2, RZ ;  /* 0x0000000216197810 */ /* 0x040fe40007f5e0ff */
[----:B------:R-:W-:Y:S02]  /*1b00*/  @P1 IADD3 R25, P3, R22, 0x3, RZ ;  /* 0x0000000316191810 */ /* 0x000fe40007f7e0ff */
[----:B------:R-:W-:-:S03]  /*1b10*/  IADD3.X R24, RZ, R23, RZ, P2, !PT ;  /* 0x00000017ff187210 */ /* 0x000fc600017fe4ff */
[----:B------:R-:W-:Y:S02]  /*1b20*/  @P1 IMAD.X R24, RZ, RZ, R23, P3 ;  /* 0x000000ffff181224 */ /* 0x000fe400018e0617 */
[----:B--2---:R-:W-:-:S05]  /*1b30*/  IMAD.IADD R5, R5, 0x1, R14 ;  /* 0x0000000105057824 */ /* 0x004fca00078e020e */
[----:B---3--:R-:W-:Y:S02]  /*1b40*/  @P1 IADD3 R5, R5, R20, RZ ;  /* 0x0000001405051210 */ /* 0x008fe40007ffe0ff */
.L_x_1220:
[----:B0-----:R-:W-:Y:S05]  /*1b50*/  BSYNC B2 ;  /* 0x0000000000027941 */ /* 0x001fea0003800000 */
.L_x_1219:
        /* <DEDUP_REMOVED lines=47> */
.L_x_1225:
[----:B------:R-:W-:Y:S02]  /*1e50*/  IADD3 R36, P1, R28, R6, RZ ;  /* 0x000000061c247210 */ /* 0x000fe40007f3e0ff */
[----:B------:R0:W2:Y:S02]  /*1e60*/  LDG.E.CONSTANT R28, [R28.64] ;  /* 0x0000000a1c1c7981 */ /* 0x0000a4000c1e9900 */
[----:B------:R-:W-:Y:S02]  /*1e70*/  IADD3.X R37, R29, R8, RZ, P1, !PT ;  /* 0x000000081d257210 */ /* 0x000fe40000ffe4ff */
[----:B------:R-:W-:-:S03]  /*1e80*/  IADD3 R34, P1, R36, R6, RZ ;  /* 0x0000000624227210 */ /* 0x000fc60007f3e0ff */
[----:B------:R1:W2:Y:S02]  /*1e90*/  LDG.E.CONSTANT R36, [R36.64] ;  /* 0x0000000a24247981 */ /* 0x0002a4000c1e9900 */
[----:B------:R-:W-:Y:S01]  /*1ea0*/  IMAD.X R35, R37, 0x1, R8, P1 ;  /* 0x0000000125237824 */ /* 0x000fe200008e0608 */
[----:B------:R-:W-:-:S05]  /*1eb0*/  IADD3 R12, P1, R34, R6, RZ ;  /* 0x00000006220c7210 */ /* 0x000fca0007f3e0ff */
[----:B------:R-:W-:Y:S01]  /*1ec0*/  IMAD.X R13, R35, 0x1, R8, P1 ;  /* 0x00000001230d7824 */ /* 0x000fe200008e0608 */
[----:B------:R-:W-:Y:S01]  /*1ed0*/  IADD3 R26, P1, R12, R6, RZ ;  /* 0x000000060c1a7210 */ /* 0x000fe20007f3e0ff */
[----:B------:R3:W4:Y:S03]  /*1ee0*/  LDG.E.CONSTANT R35, [R34.64] ;  /* 0x0000000a22237981 */ /* 0x000726000c1e9900 */
[----:B------:R-:W-:Y:S02]  /*1ef0*/  IADD3.X R27, R13, R8, RZ, P1, !PT ;  /* 0x000000080d1b7210 */ /* 0x000fe40000ffe4ff */
[----:B------:R-:W-:-:S03]  /*1f00*/  IADD3 R16, P1, R26, R6, RZ ;  /* 0x000000061a107210 */ /* 0x000fc60007f3e0ff */
[----:B------:R0:W4:Y:S02]  /*1f10*/  LDG.E.CONSTANT R33, [R26.64] ;  /* 0x0000000a1a217981 */ /* 0x000124000c1e9900 */
[--C-:B------:R-:W-:Y:S01]  /*1f20*/  IMAD.X R17, R27, 0x1, R8.reuse, P1 ;  /* 0x000000011b117824 */ /* 0x100fe200008e0608 */
[-C--:B------:R-:W-:Y:S01]  /*1f30*/  IADD3 R30, P1, R16, R6.reuse, RZ ;  /* 0x00000006101e7210 */ /* 0x080fe20007f3e0ff */
[----:B---3--:R3:W4:Y:S04]  /*1f40*/  LDG.E.CONSTANT R34, [R12.64] ;  /* 0x0000000a0c227981 */ /* 0x008728000c1e9900 */
[----:B------:R-:W-:Y:S01]  /*1f50*/  IMAD.X R31, R17, 0x1, R8, P1 ;  /* 0x00000001111f7824 */ /* 0x000fe200008e0608 */
[----:B------:R-:W-:Y:S01]  /*1f60*/  IADD3 R24, P1, R30, R6, RZ ;  /* 0x000000061e187210 */ /* 0x000fe20007f3e0ff */
[----:B------:R3:W4:Y:S03]  /*1f70*/  LDG.E.CONSTANT R32, [R16.64] ;  /* 0x0000000a10207981 */ /* 0x000726000c1e9900 */
[----:B------:R-:W-:Y:S01]  /*1f80*/  IADD3.X R25, R31, R8, RZ, P1, !PT ;  /* 0x000000081f197210 */ /* 0x000fe20000ffe4ff */
[----:B0-----:R0:W4:Y:S01]  /*1f90*/  LDG.E.CONSTANT R29, [R30.64] ;  /* 0x0000000a1e1d7981 */ /* 0x001122000c1e9900 */
[----:B------:R-:W-:-:S03]  /*1fa0*/  IADD3 R22, P1, R24, R6, RZ ;  /* 0x0000000618167210 */ /* 0x000fc60007f3e0ff */
[----:B-1----:R1:W4:Y:S02]  /*1fb0*/  LDG.E.CONSTANT R37, [R24.64] ;  /* 0x0000000a18257981 */ /* 0x002324000c1e9900 */
[----:B------:R-:W-:Y:S01]  /*1fc0*/  IMAD.X R23, R25, 0x1, R8, P1 ;  /* 0x0000000119177824 */ /* 0x000fe200008e0608 */
[----:B------:R-:W-:-:S04]  /*1fd0*/  IADD3 R20, P1, R22, R6, RZ ;  /* 0x0000000616147210 */ /* 0x000fc80007f3e0ff */
[----:B------:R0:W4:Y:S01]  /*1fe0*/  LDG.E.CONSTANT R22, [R22.64] ;  /* 0x0000000a16167981 */ /* 0x000122000c1e9900 */
[----:B------:R-:W-:Y:S01]  /*1ff0*/  IMAD.X R21, R23, 0x1, R8, P1 ;  /* 0x0000000117157824 */ /* 0x000fe200008e0608 */
[----:B------:R-:W-:-:S04]  /*2000*/  IADD3 R14, P1, R20, R6, RZ ;  /* 0x00000006140e7210 */ /* 0x000fc80007f3e0ff */
[----:B------:R-:W-:Y:S02]  /*2010*/  IADD3.X R15, R21, R8, RZ, P1, !PT ;  /* 0x00000008150f7210 */ /* 0x000fe40000ffe4ff */
[-C--:B---3--:R-:W-:Y:S01]  /*2020*/  IADD3 R12, P1, R14, R6.reuse, RZ ;  /* 0x000000060e0c7210 */ /* 0x088fe20007f3e0ff */
[----:B------:R-:W3:Y:S04]  /*2030*/  LDG.E.CONSTANT R21, [R20.64] ;  /* 0x0000000a14157981 */ /* 0x000ee8000c1e9900 */
[--C-:B------:R-:W-:Y:S01]  /*2040*/  IMAD.X R13, R15, 0x1, R8.reuse, P1 ;  /* 0x000000010f0d7824 */ /* 0x100fe200008e0608 */
[-C--:B------:R-:W-:Y:S01]  /*2050*/  IADD3 R16, P1, R12, R6.reuse, RZ ;  /* 0x000000060c107210 */ /* 0x080fe20007f3e0ff */
[----:B------:R-:W3:Y:S04]  /*2060*/  LDG.E.CONSTANT R14, [R14.64] ;  /* 0x0000000a0e0e7981 */ /* 0x000ee8000c1e9900 */
[----:B------:R-:W-:Y:S01]  /*2070*/  IMAD.X R17, R13, 0x1, R8, P1 ;  /* 0x000000010d117824 */ /* 0x000fe200008e0608 */
[----:B------:R-:W-:Y:S01]  /*2080*/  IADD3 R26, P1, R16, R6, RZ ;  /* 0x00000006101a7210 */ /* 0x000fe20007f3e0ff */
[----:B------:R-:W3:Y:S03]  /*2090*/  LDG.E.CONSTANT R13, [R12.64] ;  /* 0x0000000a0c0d7981 */ /* 0x000ee6000c1e9900 */
[----:B------:R-:W-:Y:S01]  /*20a0*/  IADD3.X R27, R17, R8, RZ, P1, !PT ;  /* 0x00000008111b7210 */ /* 0x000fe20000ffe4ff */
[----:B------:R-:W3:Y:S01]  /*20b0*/  LDG.E.CONSTANT R16, [R16.64] ;  /* 0x0000000a10107981 */ /* 0x000ee2000c1e9900 */
[----:B0-----:R-:W-:-:S05]  /*20c0*/  IADD3 R30, P1, R26, R6, RZ ;  /* 0x000000061a1e7210 */ /* 0x001fca0007f3e0ff */
[--C-:B------:R-:W-:Y:S01]  /*20d0*/  IMAD.X R31, R27, 0x1, R8.reuse, P1 ;  /* 0x000000011b1f7824 */ /* 0x100fe200008e0608 */
[----:B-1----:R-:W-:Y:S01]  /*20e0*/  IADD3 R24, P1, R30, R6, RZ ;  /* 0x000000061e187210 */ /* 0x002fe20007f3e0ff */
[----:B------:R-:W3:Y:S04]  /*20f0*/  LDG.E.CONSTANT R27, [R26.64] ;  /* 0x0000000a1a1b7981 */ /* 0x000ee8000c1e9900 */
[----:B------:R-:W-:Y:S01]  /*2100*/  IMAD.X R25, R31, 0x1, R8, P1 ;  /* 0x000000011f197824 */ /* 0x000fe200008e0608 */
[----:B------:R-:W3:Y:S04]  /*2110*/  LDG.E.CONSTANT R30, [R30.64] ;  /* 0x0000000a1e1e7981 */ /* 0x000ee8000c1e9900 */
[----:B------:R-:W3:Y:S01]  /*2120*/  LDG.E.CONSTANT R23, [R24.64] ;  /* 0x0000000a18177981 */ /* 0x000ee2000c1e9900 */
        /* <DEDUP_REMOVED lines=13> */
[----:B------:R-:W-:Y:S01]  /*2200*/  IADD3 R5, R23, R13, R30 ;  /* 0x0000000d17057210 */ /* 0x000fe20007ffe01e */
[----:B------:R-:W-:Y:S05]  /*2210*/  @!P1 BRA `(.L_x_1225) ;  /* 0xfffffc3000009947 */ /* 0x000fea000383ffff */
.L_x_1224:
[----:B------:R-:W-:Y:S05]  /*2220*/  BSYNC B3 ;  /* 0x0000000000037941 */ /* 0x000fea0003800000 */
.L_x_1223:
[----:B------:R-:W-:Y:S01]  /*2230*/  IADD3 R4, P2, -R2, R3, RZ ;  /* 0x0000000302047210 */ /* 0x000fe20007f5e1ff */
[----:B------:R-:W-:Y:S03]  /*2240*/  BSSY B3, `(.L_x_1226) ;  /* 0x0000024000037945 */ /* 0x000fe60003800000 */
[----:B------:R-:W-:Y:S01]  /*2250*/  ISETP.GT.U32.AND P1, PT, R4, 0x4, PT ;  /* 0x000000040400780c */ /* 0x000fe20003f24070 */
[----:B------:R-:W-:-:S05]  /*2260*/  IMAD.X R4, R0, 0x1, ~R7, P2 ;  /* 0x0000000100047824 */ /* 0x000fca00010e0e07 */
[----:B------:R-:W-:-:S13]  /*2270*/  ISETP.GT.AND.EX P1, PT, R4, RZ, PT, P1 ;  /* 0x000000ff0400720c */ /* 0x000fda0003f24310 */
[----:B------:R-:W-:Y:S05]  /*2280*/  @!P1 BRA `(.L_x_1227) ;  /* 0x000001f000009947 */ /* 0x000fea0003800000 */
[----:B------:R-:W-:Y:S02]  /*2290*/  IADD3 R16, P0, R28, R6, RZ ;  /* 0x000000061c107210 */ /* 0x000fe40007f1e0ff */
[----:B------:R-:W2:Y:S02]  /*22a0*/  LDG.E.CONSTANT R28, [R28.64] ;  /* 0x0000000a1c1c7981 */ /* 0x000ea4000c1e9900 */
[----:B------:R-:W-:Y:S02]  /*22b0*/  IADD3.X R17, R29, R8, RZ, P0, !PT ;  /* 0x000000081d117210 */ /* 0x000fe400007fe4ff */
[----:B------:R-:W-:-:S03]  /*22c0*/  IADD3 R20, P0, R16, R6, RZ ;  /* 0x0000000610147210 */ /* 0x000fc60007f1e0ff */
[----:B------:R-:W2:Y:S02]  /*22d0*/  LDG.E.CONSTANT R16, [R16.64] ;  /* 0x0000000a10107981 */ /* 0x000ea4000c1e9900 */
[----:B------:R-:W-:Y:S01]  /*22e0*/  IMAD.X R21, R17, 0x1, R8, P0 ;  /* 0x0000000111157824 */ /* 0x000fe200000e0608 */
[----:B------:R-:W-:-:S05]  /*22f0*/  IADD3 R14, P0, R20, R6, RZ ;  /* 0x00000006140e7210 */ /* 0x000fca0007f1e0ff */
[----:B------:R-:W-:Y:S01]  /*2300*/  IMAD.X R15, R21, 0x1, R8, P0 ;  /* 0x00000001150f7824 */ /* 0x000fe200000e0608 */
[----:B------:R-:W-:Y:S01]  /*2310*/  IADD3 R12, P0, R14, R6, RZ ;  /* 0x000000060e0c7210 */ /* 0x000fe20007f1e0ff */
[----:B------:R-:W3:Y:S03]  /*2320*/  LDG.E.CONSTANT R21, [R20.64] ;  /* 0x0000000a14157981 */ /* 0x000ee6000c1e9900 */
[----:B------:R-:W-:Y:S01]  /*2330*/  IADD3.X R13, R15, R8, RZ, P0, !PT ;  /* 0x000000080f0d7210 */ /* 0x000fe200007fe4ff */
[----:B------:R-:W3:Y:S01]  /*2340*/  LDG.E.CONSTANT R14, [R14.64] ;  /* 0x0000000a0e0e7981 */ /* 0x000ee2000c1e9900 */
[----:B------:R-:W-:-:S05]  /*2350*/  IADD3 R22, P0, R12, R6, RZ ;  /* 0x000000060c167210 */ /* 0x000fca0007f1e0ff */
[--C-:B------:R-:W-:Y:S01]  /*2360*/  IMAD.X R23, R13, 0x1, R8.reuse, P0 ;  /* 0x000000010d177824 */ /* 0x100fe200000e0608 */
[-C--:B------:R-:W-:Y:S01]  /*2370*/  IADD3 R26, P0, R22, R6.reuse, RZ ;  /* 0x00000006161a7210 */ /* 0x080fe20007f1e0ff */
[----:B------:R-:W4:Y:S04]  /*2380*/  LDG.E.CONSTANT R13, [R12.64] ;  /* 0x0000000a0c0d7981 */ /* 0x000f28000c1e9900 */
[----:B------:R-:W-:Y:S01]  /*2390*/  IMAD.X R27, R23, 0x1, R8, P0 ;  /* 0x00000001171b7824 */ /* 0x000fe200000e0608 */
[----:B------:R-:W-:Y:S01]  /*23a0*/  IADD3 R24, P0, R26, R6, RZ ;  /* 0x000000061a187210 */ /* 0x000fe20007f1e0ff */
[----:B------:R-:W4:Y:S03]  /*23b0*/  LDG.E.CONSTANT R22, [R22.64] ;  /* 0x0000000a16167981 */ /* 0x000f26000c1e9900 */
[----:B------:R-:W-:-:S02]  /*23c0*/  IADD3.X R25, R27, R8, RZ, P0, !PT ;  /* 0x000000081b197210 */ /* 0x000fc400007fe4ff */
[----:B------:R-:W4:Y:S04]  /*23d0*/  LDG.E.CONSTANT R27, [R26.64] ;  /* 0x0000000a1a1b7981 */ /* 0x000f28000c1e9900 */
[----:B------:R-:W4:Y:S01]  /*23e0*/  LDG.E.CONSTANT R4, [R24.64] ;  /* 0x0000000a18047981 */ /* 0x000f22000c1e9900 */
        /* <DEDUP_REMOVED lines=8> */
[----:B------:R-:W-:Y:S02]  /*2470*/  IADD3 R5, R4, R16, R27 ;  /* 0x0000001004057210 */ /* 0x000fe40007ffe01b */
.L_x_1227:
[----:B------:R-:W-:Y:S05]  /*2480*/  BSYNC B3 ;  /* 0x0000000000037941 */ /* 0x000fea0003800000 */
.L_x_1226:
        /* <DEDUP_REMOVED lines=8> */
[--C-:B------:R-:W-:Y:S01]  /*2510*/  IMAD.X R13, R3, 0x1, R8.reuse, P1 ;  /* 0x00000001030d7824 */ /* 0x100fe200008e0608 */
[----:B------:R-:W2:Y:S03]  /*2520*/  LDG.E.CONSTANT R2, [R2.64] ;  /* 0x0000000a02027981 */ /* 0x000ea6000c1e9900 */
[----:B------:R-:W-:Y:S01]  /*2530*/  IMAD.X R7, R13, 0x1, R8, P0 ;  /* 0x000000010d077824 */ /* 0x000fe200000e0608 */
[----:B------:R-:W3:Y:S04]  /*2540*/  LDG.E.CONSTANT R12, [R12.64] ;  /* 0x0000000a0c0c7981 */ /* 0x000ee8000c1e9900 */
[----:B------:R-:W3:Y:S01]  /*2550*/  LDG.E.CONSTANT R6, [R6.64] ;  /* 0x0000000a06067981 */ /* 0x000ee2000c1e9900 */
[----:B--2--5:R-:W-:-:S04]  /*2560*/  IADD3 R5, R2, R5, R28 ;  /* 0x0000000502057210 */ /* 0x024fc80007ffe01c */
[----:B---3--:R-:W-:Y:S02]  /*2570*/  IADD3 R5, R6, R5, R12 ;  /* 0x0000000506057210 */ /* 0x008fe40007ffe00c */
.L_x_1222:
[----:B------:R-:W-:Y:S05]  /*2580*/  BSYNC B2 ;  /* 0x0000000000027941 */ /* 0x000fea0003800000 */
.L_x_1221:
[----:B-----5:R0:W-:Y:S02]  /*2590*/  STG.E [R18.64], R5 ;  /* 0x0000000512007986 */ /* 0x0201e4000c10190a */
.L_x_1218:
[----:B------:R-:W-:Y:S05]  /*25a0*/  BSYNC B1 ;  /* 0x0000000000017941 */ /* 0x000fea0003800000 */
.L_x_1217:
[----:B------:R-:W-:-:S04]  /*25b0*/  LEA R10, R10, R11, 0xa ;  /* 0x0000000b0a0a7211 */ /* 0x000fc800078e50ff */
[----:B------:R-:W-:Y:S02]  /*25c0*/  IADD3 R17, R10, 0x80, RZ ;  /* 0x000000800a117810 */ /* 0x000fe40007ffe0ff */
.L_x_1209:
[----:B------:R-:W-:Y:S05]  /*25d0*/  BSYNC B0 ;  /* 0x0000000000007941 */ /* 0x000fea0003800000 */
.L_x_1208:
        /* <DEDUP_REMOVED lines=257> */
.L_x_1231:
        /* <DEDUP_REMOVED lines=18> */
[----:B------:R-:W-:Y:S05]  /*3710*/  CALL.REL.NOINC `($__internal_9_$__cuda_sm20_div_s64) ;  /* 0x0000f49000007944 */ /* 0x000fea0003c00000 */
[----:B------:R-:W-:Y:S05]  /*3720*/  BRA `(.L_x_1233) ;  /* 0x0000013000007947 */ /* 0x000fea0003800000 */
.L_x_1234:
        /* <DEDUP_REMOVED lines=19> */
.L_x_1233:
[----:B------:R-:W-:Y:S05]  /*3860*/  BSYNC B2 ;  /* 0x0000000000027941 */ /* 0x000fea0003800000 */
.L_x_1232:
        /* <DEDUP_REMOVED lines=22> */
[----:B------:R-:W-:Y:S05]  /*39d0*/  CALL.REL.NOINC `($__internal_9_$__cuda_sm20_div_s64) ;  /* 0x0000f1d000007944 */ /* 0x000fea0003c00000 */
[----:B------:R-:W-:Y:S05]  /*39e0*/  BRA `(.L_x_1237) ;  /* 0x0000013000007947 */ /* 0x000fea0003800000 */
.L_x_1236:
        /* <DEDUP_REMOVED lines=19> */
.L_x_1237:
[----:B------:R-:W-:Y:S05]  /*3b20*/  BSYNC B2 ;  /* 0x0000000000027941 */ /* 0x000fea0003800000 */
.L_x_1235:
        /* <DEDUP_REMOVED lines=85> */
[----:B------:R-:W-:-:S03]  /*4080*/  @P1 IADD3 R20, P3, R11, 0x3, RZ ;  /* 0x000000030b141810 */ /* 0x000fc60007f7e0ff */
[--C-:B------:R-:W-:Y:S02]  /*4090*/  IMAD.X R16, RZ, RZ, R10.reuse, P2 ;  /* 0x000000ffff107224 */ /* 0x100fe400010e060a */
[----:B------:R-:W-:Y:S01]  /*40a0*/  @P1 IMAD.X R16, RZ, RZ, R10, P3 ;  /* 0x000000ffff101224 */ /* 0x000fe200018e060a */
[----:B--2---:R-:W-:-:S05]  /*40b0*/  IADD3 R5, R5, R14, RZ ;  /* 0x0000000e05057210 */ /* 0x004fca0007ffe0ff */
[----:B---3--:R-:W-:Y:S02]  /*40c0*/  @P1 IMAD.IADD R5, R5, 0x1, R24 ;  /* 0x0000000105051824 */ /* 0x008fe400078e0218 */
.L_x_1241:
[----:B0-----:R-:W-:Y:S05]  /*40d0*/  BSYNC B3 ;  /* 0x0000000000037941 */ /* 0x001fea0003800000 */
.L_x_1240:
        /* <DEDUP_REMOVED lines=36> */
[----:B------:R-:W-:Y:S01]  /*4320*/  HFMA2.MMA R13, -RZ, RZ, 0, 1.1920928955078125e-07 ;  /* 0x00000002ff0d7435 */ /* 0x000fe200000001ff */
        /* <DEDUP_REMOVED lines=10> */
.L_x_1246:
[-C--:B------:R-:W-:Y:S02]  /*43d0*/  IADD3 R26, P1, R32, R6.reuse, RZ ;  /* 0x00000006201a7210 */ /* 0x080fe40007f3e0ff */
[----:B------:R0:W2:Y:S03]  /*43e0*/  LDG.E.CONSTANT R32, [R32.64] ;  /* 0x0000000a20207981 */ /* 0x0000a6000c1e9900 */
[----:B------:R-:W-:Y:S01]  /*43f0*/  IMAD.X R27, R33, 0x1, R8, P1 ;  /* 0x00000001211b7824 */ /* 0x000fe200008e0608 */
[----:B------:R-:W-:-:S04]  /*4400*/  IADD3 R28, P1, R26, R6, RZ ;  /* 0x000000061a1c7210 */ /* 0x000fc80007f3e0ff */
[----:B------:R-:W-:Y:S01]  /*4410*/  IADD3.X R29, R27, R8, RZ, P1, !PT ;  /* 0x000000081b1d7210 */ /* 0x000fe20000ffe4ff */
[----:B------:R1:W2:Y:S01]  /*4420*/  LDG.E.CONSTANT R4, [R26.64] ;  /* 0x0000000a1a047981 */ /* 0x0002a2000c1e9900 */
[----:B------:R-:W-:-:S03]  /*4430*/  IADD3 R30, P1, R28, R6, RZ ;  /* 0x000000061c1e7210 */ /* 0x000fc60007f3e0ff */
[----:B0-----:R0:W3:Y:S02]  /*4440*/  LDG.E.CONSTANT R33, [R28.64] ;  /* 0x0000000a1c217981 */ /* 0x0010e4000c1e9900 */
        /* <DEDUP_REMOVED lines=10> */
[----:B------:R-:W-:-:S05]  /*44f0*/  IADD3 R14, P1, R12, R6, RZ ;  /* 0x000000060c0e7210 */ /* 0x000fca0007f3e0ff */
[----:B------:R-:W-:Y:S01]  /*4500*/  IMAD.X R15, R13, 0x1, R8, P1 ;  /* 0x000000010d0f7824 */ /* 0x000fe200008e0608 */
[----:B------:R-:W-:Y:S01]  /*4510*/  IADD3 R18, P1, R14, R6, RZ ;  /* 0x000000060e127210 */ /* 0x000fe20007f3e0ff */
[----:B0-----:R0:W3:Y:S03]  /*4520*/  LDG.E.CONSTANT R11, [R12.64] ;  /* 0x0000000a0c0b7981 */ /* 0x0010e6000c1e9900 */
[----:B------:R-:W-:Y:S01]  /*4530*/  IADD3.X R19, R15, R8, RZ, P1, !PT ;  /* 0x000000080f137210 */ /* 0x000fe20000ffe4ff */
[----:B------:R0:W3:Y:S01]  /*4540*/  LDG.E.CONSTANT R14, [R14.64] ;  /* 0x0000000a0e0e7981 */ /* 0x0000e2000c1e9900 */
[----:B------:R-:W-:-:S03]  /*4550*/  IADD3 R20, P1, R18, R6, RZ ;  /* 0x0000000612147210 */ /* 0x000fc60007f3e0ff */
[----:B------:R-:W3:Y:S02]  /*4560*/  LDG.E.CONSTANT R18, [R18.64] ;  /* 0x0000000a12127981 */ /* 0x000ee4000c1e9900 */
[----:B------:R-:W-:Y:S01]  /*4570*/  IMAD.X R21, R19, 0x1, R8, P1 ;  /* 0x0000000113157824 */ /* 0x000fe200008e0608 */
[----:B------:R-:W-:-:S05]  /*4580*/  IADD3 R24, P1, R20, R6, RZ ;  /* 0x0000000614187210 */ /* 0x000fca0007f3e0ff */
[----:B------:R-:W-:Y:S01]  /*4590*/  IMAD.X R25, R21, 0x1, R8, P1 ;  /* 0x0000000115197824 */ /* 0x000fe200008e0608 */
[----:B-1----:R-:W-:Y:S01]  /*45a0*/  IADD3 R26, P1, R24, R6, RZ ;  /* 0x00000006181a7210 */ /* 0x002fe20007f3e0ff */
[----:B------:R-:W3:Y:S03]  /*45b0*/  LDG.E.CONSTANT R21, [R20.64] ;  /* 0x0000000a14157981 */ /* 0x000ee6000c1e9900 */
[----:B------:R-:W-:Y:S01]  /*45c0*/  IADD3.X R27, R25, R8, RZ, P1, !PT ;  /* 0x00000008191b7210 */ /* 0x000fe20000ffe4ff */
[----:B------:R-:W3:Y:S01]  /*45d0*/  LDG.E.CONSTANT R24, [R24.64] ;  /* 0x0000000a18187981 */ /* 0x000ee2000c1e9900 */
[----:B------:R-:W-:-:S05]  /*45e0*/  IADD3 R28, P1, R26, R6, RZ ;  /* 0x000000061a1c7210 */ /* 0x000fca0007f3e0ff */
[--C-:B------:R-:W-:Y:S01]  /*45f0*/  IMAD.X R29, R27, 0x1, R8.reuse, P1 ;  /* 0x000000011b1d7824 */ /* 0x100fe200008e0608 */
[-C--:B----4-:R-:W-:Y:S01]  /*4600*/  IADD3 R30, P1, R28, R6.reuse, RZ ;  /* 0x000000061c1e7210 */ /* 0x090fe20007f3e0ff */
[----:B------:R-:W4:Y:S04]  /*4610*/  LDG.E.CONSTANT R27, [R26.64] ;  /* 0x0000000a1a1b7981 */ /* 0x000f28000c1e9900 */
[----:B------:R-:W-:Y:S01]  /*4620*/  IMAD.X R31, R29, 0x1, R8, P1 ;  /* 0x000000011d1f7824 */ /* 0x000fe200008e0608 */
[----:B------:R-:W-:Y:S01]  /*4630*/  IADD3 R34, P1, R30, R6, RZ ;  /* 0x000000061e227210 */ /* 0x000fe20007f3e0ff */
[----:B------:R-:W4:Y:S03]  /*4640*/  LDG.E.CONSTANT R28, [R28.64] ;  /* 0x0000000a1c1c7981 */ /* 0x000f26000c1e9900 */
[----:B------:R-:W-:-:S02]  /*4650*/  IADD3.X R35, R31, R8, RZ, P1, !PT ;  /* 0x000000081f237210 */ /* 0x000fc40000ffe4ff */
[----:B0-----:R-:W-:Y:S01]  /*4660*/  IADD3 R12, P1, R34, R6, RZ ;  /* 0x00000006220c7210 */ /* 0x001fe20007f3e0ff */
[----:B------:R-:W4:Y:S04]  /*4670*/  LDG.E.CONSTANT R31, [R30.64] ;  /* 0x0000000a1e1f7981 */ /* 0x000f28000c1e9900 */
[----:B------:R-:W-:Y:S01]  /*4680*/  IMAD.X R13, R35, 0x1, R8, P1 ;  /* 0x00000001230d7824 */ /* 0x000fe200008e0608 */
[----:B------:R-:W4:Y:S04]  /*4690*/  LDG.E.CONSTANT R34, [R34.64] ;  /* 0x0000000a22227981 */ /* 0x000f28000c1e9900 */
[----:B------:R-:W4:Y:S01]  /*46a0*/  LDG.E.CONSTANT R15, [R12.64] ;  /* 0x0000000a0c0f7981 */ /* 0x000f22000c1e9900 */
[----:B------:R-:W-:-:S05]  /*46b0*/  IADD3 R7, P1, R7, 0x10, RZ ;  /* 0x0000001007077810 */ /* 0x000fca0007f3e0ff */
[----:B------:R-:W-:Y:S01]  /*46c0*/  IMAD.X R2, RZ, RZ, R2, P1 ;  /* 0x000000ffff027224 */ /* 0x000fe200008e0602 */
[----:B------:R-:W-:-:S04]  /*46d0*/  ISETP.GE.U32.AND P1, PT, R7, R16, PT ;  /* 0x000000100700720c */ /* 0x000fc80003f26070 */
[----:B------:R-:W-:Y:S02]  /*46e0*/  ISETP.GE.AND.EX P1, PT, R2, R9, PT, P1 ;  /* 0x000000090200720c */ /* 0x000fe40003f26310 */
[----:B--2--5:R-:W-:-:S04]  /*46f0*/  IADD3 R4, R4, R5, R32 ;  /* 0x0000000504047210 */ /* 0x024fc80007ffe020 */
[----:B---3--:R-:W-:-:S04]  /*4700*/  IADD3 R4, R36, R4, R33 ;  /* 0x0000000424047210 */ /* 0x008fc80007ffe021 */
[----:B------:R-:W-:Y:S02]  /*4710*/  IADD3 R4, R10, R4, R37 ;  /* 0x000000040a047210 */ /* 0x000fe40007ffe025 */
[----:B------:R-:W-:Y:S02]  /*4720*/  IADD3 R32, P2, R12, R6, RZ ;  /* 0x000000060c207210 */ /* 0x000fe40007f5e0ff */
[----:B------:R-:W-:Y:S02]  /*4730*/  IADD3 R4, R14, R4, R11 ;  /* 0x000000040e047210 */ /* 0x000fe40007ffe00b */
[----:B------:R-:W-:Y:S02]  /*4740*/  IADD3.X R33, R13, R8, RZ, P2, !PT ;  /* 0x000000080d217210 */ /* 0x000fe400017fe4ff */
[----:B------:R-:W-:-:S04]  /*4750*/  IADD3 R4, R21, R4, R18 ;  /* 0x0000000415047210 */ /* 0x000fc80007ffe012 */
[----:B----4-:R-:W-:-:S04]  /*4760*/  IADD3 R4, R27, R4, R24 ;  /* 0x000000041b047210 */ /* 0x010fc80007ffe018 */
[----:B------:R-:W-:-:S04]  /*4770*/  IADD3 R4, R31, R4, R28 ;  /* 0x000000041f047210 */ /* 0x000fc80007ffe01c */
[----:B------:R-:W-:Y:S01]  /*4780*/  IADD3 R5, R15, R4, R34 ;  /* 0x000000040f057210 */ /* 0x000fe20007ffe022 */
[----:B------:R-:W-:Y:S05]  /*4790*/  @!P1 BRA `(.L_x_1246) ;  /* 0xfffffc3000009947 */ /* 0x000fea000383ffff */
.L_x_1245:
[----:B------:R-:W-:Y:S05]  /*47a0*/  BSYNC B4 ;  /* 0x0000000000047941 */ /* 0x000fea0003800000 */
.L_x_1244:
[----:B------:R-:W-:Y:S01]  /*47b0*/  IADD3 R4, P2, -R7, R0, RZ ;  /* 0x0000000007047210 */ /* 0x000fe20007f5e1ff */
[----:B------:R-:W-:Y:S03]  /*47c0*/  BSSY B4, `(.L_x_1247) ;  /* 0x0000024000047945 */ /* 0x000fe60003800000 */
[----:B------:R-:W-:Y:S01]  /*47d0*/  ISETP.GT.U32.AND P1, PT, R4, 0x4, PT ;  /* 0x000000040400780c */ /* 0x000fe20003f24070 */
[----:B------:R-:W-:-:S05]  /*47e0*/  IMAD.X R4, R3, 0x1, ~R2, P2 ;  /* 0x0000000103047824 */ /* 0x000fca00010e0e02 */
[----:B------:R-:W-:-:S13]  /*47f0*/  ISETP.GT.AND.EX P1, PT, R4, RZ, PT, P1 ;  /* 0x000000ff0400720c */ /* 0x000fda0003f24310 */
[----:B------:R-:W-:Y:S05]  /*4800*/  @!P1 BRA `(.L_x_1248) ;  /* 0x000001f000009947 */ /* 0x000fea0003800000 */
[-C--:B------:R-:W-:Y:S02]  /*4810*/  IADD3 R26, P0, R32, R6.reuse, RZ ;  /* 0x00000006201a7210 */ /* 0x080fe40007f1e0ff */
[----:B------:R-:W2:Y:S03]  /*4820*/  LDG.E.CONSTANT R32, [R32.64] ;  /* 0x0000000a20207981 */ /* 0x000ea6000c1e9900 */
[----:B------:R-:W-:Y:S01]  /*4830*/  IMAD.X R27, R33, 0x1, R8, P0 ;  /* 0x00000001211b7824 */ /* 0x000fe200000e0608 */
[----:B------:R-:W-:-:S04]  /*4840*/  IADD3 R14, P0, R26, R6, RZ ;  /* 0x000000061a0e7210 */ /* 0x000fc80007f1e0ff */
[----:B------:R-:W-:Y:S01]  /*4850*/  IADD3.X R15, R27, R8, RZ, P0, !PT ;  /* 0x000000081b0f7210 */ /* 0x000fe200007fe4ff */
[----:B------:R-:W2:Y:S01]  /*4860*/  LDG.E.CONSTANT R26, [R26.64] ;  /* 0x0000000a1a1a7981 */ /* 0x000ea2000c1e9900 */
[----:B------:R-:W-:-:S05]  /*4870*/  IADD3 R12, P0, R14, R6, RZ ;  /* 0x000000060e0c7210 */ /* 0x000fca0007f1e0ff */
[--C-:B------:R-:W-:Y:S01]  /*4880*/  IMAD.X R13, R15, 0x1, R8.reuse, P0 ;  /* 0x000000010f0d7824 */ /* 0x100fe200000e0608 */
[-C--:B------:R-:W-:Y:S01]  /*4890*/  IADD3 R10, P0, R12, R6.reuse, RZ ;  /* 0x000000060c0a7210 */ /* 0x080fe20007f1e0ff */
[----:B------:R-:W3:Y:S04]  /*48a0*/  LDG.E.CONSTANT R15, [R14.64] ;  /* 0x0000000a0e0f7981 */ /* 0x000ee8000c1e9900 */
[----:B------:R-:W-:Y:S01]  /*48b0*/  IMAD.X R11, R13, 0x1, R8, P0 ;  /* 0x000000010d0b7824 */ /* 0x000fe200000e0608 */
[----:B------:R-:W-:Y:S01]  /*48c0*/  IADD3 R18, P0, R10, R6, RZ ;  /* 0x000000060a127210 */ /* 0x000fe20007f1e0ff */
[----:B------:R-:W3:Y:S03]  /*48d0*/  LDG.E.CONSTANT R12, [R12.64] ;  /* 0x0000000a0c0c7981 */ /* 0x000ee6000c1e9900 */
[----:B------:R-:W-:Y:S01]  /*48e0*/  IADD3.X R19, R11, R8, RZ, P0, !PT ;  /* 0x000000080b137210 */ /* 0x000fe200007fe4ff */
[----:B------:R-:W4:Y:S01]  /*48f0*/  LDG.E.CONSTANT R10, [R10.64] ;  /* 0x0000000a0a0a7981 */ /* 0x000f22000c1e9900 */
[----:B------:R-:W-:-:S03]  /*4900*/  IADD3 R24, P0, R18, R6, RZ ;  /* 0x0000000612187210 */ /* 0x000fc60007f1e0ff */
[----:B------:R-:W4:Y:S02]  /*4910*/  LDG.E.CONSTANT R18, [R18.64] ;  /* 0x0000000a12127981 */ /* 0x000f24000c1e9900 */
[----:B------:R-:W-:Y:S01]  /*4920*/  IMAD.X R25, R19, 0x1, R8, P0 ;  /* 0x0000000113197824 */ /* 0x000fe200000e0608 */
[----:B------:R-:W-:-:S04]  /*4930*/  IADD3 R20, P0, R24, R6, RZ ;  /* 0x0000000618147210 */ /* 0x000fc80007f1e0ff */
[----:B------:R-:W4:Y:S01]  /*4940*/  LDG.E.CONSTANT R24, [R24.64] ;  /* 0x0000000a18187981 */ /* 0x000f22000c1e9900 */
[----:B------:R-:W-:-:S05]  /*4950*/  IMAD.X R21, R25, 0x1, R8, P0 ;  /* 0x0000000119157824 */ /* 0x000fca00000e0608 */
[----:B------:R-:W4:Y:S01]  /*4960*/  LDG.E.CONSTANT R4, [R20.64] ;  /* 0x0000000a14047981 */ /* 0x000f22000c1e9900 */
[----:B------:R-:W-:Y:S02]  /*4970*/  IADD3 R7, P2, R7, 0x8, RZ ;  /* 0x0000000807077810 */ /* 0x000fe40007f5e0ff */
[----:B------:R-:W-:Y:S02]  /*4980*/  PLOP3.LUT P0, PT, PT, PT, PT, 0x8, 0x0 ;  /* 0x000000000000781c */ /* 0x000fe40003f0e170 */
[----:B------:R-:W-:Y:S02]  /*4990*/  IADD3.X R2, RZ, R2, RZ, P2, !PT ;  /* 0x00000002ff027210 */ /* 0x000fe400017fe4ff */
[----:B--2--5:R-:W-:Y:S02]  /*49a0*/  IADD3 R26, R26, R5, R32 ;  /* 0x000000051a1a7210 */ /* 0x024fe40007ffe020 */
[----:B------:R-:W-:Y:S02]  /*49b0*/  IADD3 R32, P1, R20, R6, RZ ;  /* 0x0000000614207210 */ /* 0x000fe40007f3e0ff */
[----:B---3--:R-:W-:-:S03]  /*49c0*/  IADD3 R15, R12, R26, R15 ;  /* 0x0000001a0c0f7210 */ /* 0x008fc60007ffe00f */
[----:B------:R-:W-:Y:S01]  /*49d0*/  IMAD.X R33, R21, 0x1, R8, P1 ;  /* 0x0000000115217824 */ /* 0x000fe200008e0608 */
[----:B----4-:R-:W-:-:S04]  /*49e0*/  IADD3 R15, R18, R15, R10 ;  /* 0x0000000f120f7210 */ /* 0x010fc80007ffe00a */
[----:B------:R-:W-:Y:S02]  /*49f0*/  IADD3 R5, R4, R15, R24 ;  /* 0x0000000f04057210 */ /* 0x000fe40007ffe018 */
.L_x_1248:
[----:B------:R-:W-:Y:S05]  /*4a00*/  BSYNC B4 ;  /* 0x0000000000047941 */ /* 0x000fea0003800000 */
.L_x_1247:
        /* <DEDUP_REMOVED lines=9> */
[----:B------:R-:W2:Y:S04]  /*4aa0*/  LDG.E.CONSTANT R2, [R2.64] ;  /* 0x0000000a02027981 */ /* 0x000ea8000c1e9900 */
[----:B------:R-:W-:Y:S01]  /*4ab0*/  IMAD.X R7, R11, 0x1, R8, P0 ;  /* 0x000000010b077824 */ /* 0x000fe200000e0608 */
[----:B------:R-:W3:Y:S04]  /*4ac0*/  LDG.E.CONSTANT R10, [R10.64] ;  /* 0x0000000a0a0a7981 */ /* 0x000ee8000c1e9900 */
[----:B------:R-:W3:Y:S01]  /*4ad0*/  LDG.E.CONSTANT R6, [R6.64] ;  /* 0x0000000a06067981 */ /* 0x000ee2000c1e9900 */
[----:B--2--5:R-:W-:-:S04]  /*4ae0*/  IADD3 R5, R2, R5, R32 ;  /* 0x0000000502057210 */ /* 0x024fc80007ffe020 */
[----:B---3--:R-:W-:Y:S02]  /*4af0*/  IADD3 R5, R6, R5, R10 ;  /* 0x0000000506057210 */ /* 0x008fe40007ffe00a */
.L_x_1243:
[----:B------:R-:W-:Y:S05]  /*4b00*/  BSYNC B3 ;  /* 0x0000000000037941 */ /* 0x000fea0003800000 */
.L_x_1242:
[----:B-----5:R0:W-:Y:S02]  /*4b10*/  STG.E [R22.64], R5 ;  /* 0x0000000516007986 */ /* 0x0201e4000c10190a */
.L_x_1239:
[----:B------:R-:W-:Y:S05]  /*4b20*/  BSYNC B2 ;  /* 0x0000000000027941 */ /* 0x000fea0003800000 */
.L_x_1238:
        /* <DEDUP_REMOVED lines=256> */
.L_x_1250:
        /* <DEDUP_REMOVED lines=18> */
[----:B------:R-:W-:Y:S05]  /*5c50*/  CALL.REL.NOINC `($__internal_9_$__cuda_sm20_div_s64) ;  /* 0x0000cf5000007944 */ /* 0x000fea0003c00000 */
[----:B------:R-:W-:Y:S05]  /*5c60*/  BRA `(.L_x_1252) ;  /* 0x0000013000007947 */ /* 0x000fea0003800000 */
.L_x_1253:
        /* <DEDUP_REMOVED lines=19> */
.L_x_1252:
[----:B------:R-:W-:Y:S05]  /*5da0*/  BSYNC B2 ;  /* 0x0000000000027941 */ /* 0x000fea0003800000 */
.L_x_1251:
        /* <DEDUP_REMOVED lines=22> */
[----:B------:R-:W-:Y:S05]  /*5f10*/  CALL.REL.NOINC `($__internal_9_$__cuda_sm20_div_s64) ;  /* 0x0000cc9000007944 */ /* 0x000fea0003c00000 */
[----:B------:R-:W-:Y:S05]  /*5f20*/  BRA `(.L_x_1256) ;  /* 0x0000013000007947 */ /* 0x000fea0003800000 */
.L_x_1255:
        /* <DEDUP_REMOVED lines=19> */
.L_x_1256:
[----:B------:R-:W-:Y:S05]  /*6060*/  BSYNC B2 ;  /* 0x0000000000027941 */ /* 0x000fea0003800000 */
.L_x_1254:
        /* <DEDUP_REMOVED lines=38> */
[----:B------:R-:W-:-:S03]  /*62d0*/  IMAD.MOV.U32 R8, RZ, RZ, R6 ;  /* 0x000000ffff087224 */ /* 0x000fc600078e0006 */
        /* <DEDUP_REMOVED lines=51> */
.L_x_1260:
[----:B0-----:R-:W-:Y:S05]  /*6610*/  BSYNC B3 ;  /* 0x0000000000037941 */ /* 0x001fea0003800000 */
.L_x_1259:
        /* <DEDUP_REMOVED lines=20> */
[----:B------:R-:W-:Y:S02]  /*6760*/  IMAD R9, R16, c[0x0][0x3f8], RZ ;  /* 0x0000fe0010097a24 */ /* 0x000fe400078e02ff */
        /* <DEDUP_REMOVED lines=26> */
.L_x_1265:
[----:B------:R-:W-:Y:S02]  /*6910*/  IADD3 R26, P1, R32, R6, RZ ;  /* 0x00000006201a7210 */ /* 0x000fe40007f3e0ff */
[----:B------:R0:W2:Y:S02]  /*6920*/  LDG.E.CONSTANT R32, [R32.64] ;  /* 0x0000000a20207981 */ /* 0x0000a4000c1e9900 */
[----:B------:R-:W-:Y:S02]  /*6930*/  IADD3.X R27, R33, R8, RZ, P1, !PT ;  /* 0x00000008211b7210 */ /* 0x000fe40000ffe4ff */
[----:B------:R-:W-:-:S03]  /*6940*/  IADD3 R28, P1, R26, R6, RZ ;  /* 0x000000061a1c7210 */ /* 0x000fc60007f3e0ff */
[----:B------:R1:W2:Y:S02]  /*6950*/  LDG.E.CONSTANT R4, [R26.64] ;  /* 0x0000000a1a047981 */ /* 0x0002a4000c1e9900 */
[----:B------:R-:W-:Y:S01]  /*6960*/  IMAD.X R29, R27, 0x1, R8, P1 ;  /* 0x000000011b1d7824 */ /* 0x000fe200008e0608 */
[----:B------:R-:W-:-:S04]  /*6970*/  IADD3 R30, P1, R28, R6, RZ ;  /* 0x000000061c1e7210 */ /* 0x000fc80007f3e0ff */
[----:B0-----:R0:W3:Y:S01]  /*6980*/  LDG.E.CONSTANT R33, [R28.64] ;  /* 0x0000000a1c217981 */ /* 0x0010e2000c1e9900 */
        /* <DEDUP_REMOVED lines=11> */
[----:B------:R-:W-:Y:S02]  /*6a40*/  IADD3.X R15, R13, R8, RZ, P1, !PT ;  /* 0x000000080d0f7210 */ /* 0x000fe40000ffe4ff */
[-C--:B------:R-:W-:Y:S01]  /*6a50*/  IADD3 R18, P1, R14, R6.reuse, RZ ;  /* 0x000000060e127210 */ /* 0x080fe20007f3e0ff */
[----:B0-----:R0:W3:Y:S04]  /*6a60*/  LDG.E.CONSTANT R11, [R12.64] ;  /* 0x0000000a0c0b7981 */ /* 0x0010e8000c1e9900 */
[--C-:B------:R-:W-:Y:S01]  /*6a70*/  IMAD.X R19, R15, 0x1, R8.reuse, P1 ;  /* 0x000000010f137824 */ /* 0x100fe200008e0608 */
[-C--:B------:R-:W-:Y:S01]  /*6a80*/  IADD3 R20, P1, R18, R6.reuse, RZ ;  /* 0x0000000612147210 */ /* 0x080fe20007f3e0ff */
[----:B------:R0:W3:Y:S04]  /*6a90*/  LDG.E.CONSTANT R14, [R14.64] ;  /* 0x0000000a0e0e7981 */ /* 0x0000e8000c1e9900 */
[----:B------:R-:W-:Y:S01]  /*6aa0*/  IMAD.X R21, R19, 0x1, R8, P1 ;  /* 0x0000000113157824 */ /* 0x000fe200008e0608 */
[----:B------:R-:W-:Y:S01]  /*6ab0*/  IADD3 R24, P1, R20, R6, RZ ;  /* 0x0000000614187210 */ /* 0x000fe20007f3e0ff */
[----:B------:R-:W3:Y:S03]  /*6ac0*/  LDG.E.CONSTANT R18, [R18.64] ;  /* 0x0000000a12127981 */ /* 0x000ee6000c1e9900 */
[----:B------:R-:W-:-:S02]  /*6ad0*/  IADD3.X R25, R21, R8, RZ, P1, !PT ;  /* 0x0000000815197210 */ /* 0x000fc40000ffe4ff */
[-C--:B-1----:R-:W-:Y:S01]  /*6ae0*/  IADD3 R26, P1, R24, R6.reuse, RZ ;  /* 0x00000006181a7210 */ /* 0x082fe20007f3e0ff */
[----:B------:R-:W3:Y:S04]  /*6af0*/  LDG.E.CONSTANT R21, [R20.64] ;  /* 0x0000000a14157981 */ /* 0x000ee8000c1e9900 */
[--C-:B------:R-:W-:Y:S01]  /*6b00*/  IMAD.X R27, R25, 0x1, R8.reuse, P1 ;  /* 0x00000001191b7824 */ /* 0x100fe200008e0608 */
[-C--:B------:R-:W-:Y:S01]  /*6b10*/  IADD3 R28, P1, R26, R6.reuse, RZ ;  /* 0x000000061a1c7210 */ /* 0x080fe20007f3e0ff */
[----:B------:R-:W3:Y:S04]  /*6b20*/  LDG.E.CONSTANT R24, [R24.64] ;  /* 0x0000000a18187981 */ /* 0x000ee8000c1e9900 */
[----:B------:R-:W-:Y:S01]  /*6b30*/  IMAD.X R29, R27, 0x1, R8, P1 ;  /* 0x000000011b1d7824 */ /* 0x000fe200008e0608 */
[----:B----4-:R-:W-:Y:S01]  /*6b40*/  IADD3 R30, P1, R28, R6, RZ ;  /* 0x000000061c1e7210 */ /* 0x010fe20007f3e0ff */
[----:B------:R-:W4:Y:S03]  /*6b50*/  LDG.E.CONSTANT R27, [R26.64] ;  /* 0x0000000a1a1b7981 */ /* 0x000f26000c1e9900 */
[----:B------:R-:W-:Y:S01]  /*6b60*/  IADD3.X R31, R29, R8, RZ, P1, !PT ;  /* 0x000000081d1f7210 */ /* 0x000fe20000ffe4ff */
[----:B------:R-:W4:Y:S01]  /*6b70*/  LDG.E.CONSTANT R28, [R28.64] ;  /* 0x0000000a1c1c7981 */ /* 0x000f22000c1e9900 */
[----:B------:R-:W-:-:S05]  /*6b80*/  IADD3 R34, P1, R30, R6, RZ ;  /* 0x000000061e227210 */ /* 0x000fca0007f3e0ff */
[--C-:B------:R-:W-:Y:S01]  /*6b90*/  IMAD.X R35, R31, 0x1, R8.reuse, P1 ;  /* 0x000000011f237824 */ /* 0x100fe200008e0608 */
[----:B0-----:R-:W-:Y:S01]  /*6ba0*/  IADD3 R12, P1, R34, R6, RZ ;  /* 0x00000006220c7210 */ /* 0x001fe20007f3e0ff */
[----:B------:R-:W4:Y:S04]  /*6bb0*/  LDG.E.CONSTANT R31, [R30.64] ;  /* 0x0000000a1e1f7981 */ /* 0x000f28000c1e9900 */
[----:B------:R-:W-:Y:S01]  /*6bc0*/  IMAD.X R13, R35, 0x1, R8, P1 ;  /* 0x00000001230d7824 */ /* 0x000fe200008e0608 */
[----:B------:R-:W4:Y:S04]  /*6bd0*/  LDG.E.CONSTANT R34, [R34.64] ;  /* 0x0000000a22227981 */ /* 0x000f28000c1e9900 */
[----:B------:R-:W4:Y:S01]  /*6be0*/  LDG.E.CONSTANT R15, [R12.64] ;  /* 0x0000000a0c0f7981 */ /* 0x000f22000c1e9900 */
[----:B------:R-:W-:-:S04]  /*6bf0*/  IADD3 R7, P1, R7, 0x10, RZ ;  /* 0x0000001007077810 */ /* 0x000fc80007f3e0ff */
[----:B------:R-:W-:Y:S02]  /*6c00*/  IADD3.X R2, RZ, R2, RZ, P1, !PT ;  /* 0x00000002ff027210 */ /* 0x000fe40000ffe4ff */
[----:B------:R-:W-:-:S04]  /*6c10*/  ISETP.GE.U32.AND P1, PT, R7, R16, PT ;  /* 0x000000100700720c */ /* 0x000fc80003f26070 */
[----:B------:R-:W-:Y:S02]  /*6c20*/  ISETP.GE.AND.EX P1, PT, R2, R9, PT, P1 ;  /* 0x000000090200720c */ /* 0x000fe40003f26310 */
[----:B--2--5:R-:W-:-:S04]  /*6c30*/  IADD3 R4, R4, R5, R32 ;  /* 0x0000000504047210 */ /* 0x024fc80007ffe020 */
[----:B---3--:R-:W-:-:S04]  /*6c40*/  IADD3 R4, R36, R4, R33 ;  /* 0x0000000424047210 */ /* 0x008fc80007ffe021 */
[----:B------:R-:W-:Y:S02]  /*6c50*/  IADD3 R4, R10, R4, R37 ;  /* 0x000000040a047210 */ /* 0x000fe40007ffe025 */
[----:B------:R-:W-:Y:S02]  /*6c60*/  IADD3 R32, P2, R12, R6, RZ ;  /* 0x000000060c207210 */ /* 0x000fe40007f5e0ff */
[----:B------:R-:W-:-:S04]  /*6c70*/  IADD3 R4, R14, R4, R11 ;  /* 0x000000040e047210 */ /* 0x000fc80007ffe00b */
[----:B------:R-:W-:Y:S01]  /*6c80*/  IADD3 R4, R21, R4, R18 ;  /* 0x0000000415047210 */ /* 0x000fe20007ffe012 */
[----:B------:R-:W-:-:S03]  /*6c90*/  IMAD.X R33, R13, 0x1, R8, P2 ;  /* 0x000000010d217824 */ /* 0x000fc600010e0608 */
[----:B----4-:R-:W-:-:S04]  /*6ca0*/  IADD3 R4, R27, R4, R24 ;  /* 0x000000041b047210 */ /* 0x010fc80007ffe018 */
[----:B------:R-:W-:-:S04]  /*6cb0*/  IADD3 R4, R31, R4, R28 ;  /* 0x000000041f047210 */ /* 0x000fc80007ffe01c */
[----:B------:R-:W-:Y:S01]  /*6cc0*/  IADD3 R5, R15, R4, R34 ;  /* 0x000000040f057210 */ /* 0x000fe20007ffe022 */
[----:B------:R-:W-:Y:S05]  /*6cd0*/  @!P1 BRA `(.L_x_1265) ;  /* 0xfffffc3000009947 */ /* 0x000fea000383ffff */
.L_x_1264:
[----:B------:R-:W-:Y:S05]  /*6ce0*/  BSYNC B4 ;  /* 0x0000000000047941 */ /* 0x000fea0003800000 */
.L_x_1263:
        /* <DEDUP_REMOVED lines=18> */
[----:B------:R-:W-:-:S03]  /*6e10*/  IADD3 R18, P0, R10, R6, RZ ;  /* 0x000000060a127210 */ /* 0x000fc60007f1e0ff */
[----:B------:R-:W4:Y:S02]  /*6e20*/  LDG.E.CONSTANT R10, [R10.64] ;  /* 0x0000000a0a0a7981 */ /* 0x000f24000c1e9900 */
[----:B------:R-:W-:Y:S01]  /*6e30*/  IMAD.X R19, R11, 0x1, R8, P0 ;  /* 0x000000010b137824 */ /* 0x000fe200000e0608 */
[----:B------:R-:W-:-:S04]  /*6e40*/  IADD3 R24, P0, R18, R6, RZ ;  /* 0x0000000612187210 */ /* 0x000fc80007f1e0ff */
[----:B------:R-:W4:Y:S01]  /*6e50*/  LDG.E.CONSTANT R18, [R18.64] ;  /* 0x0000000a12127981 */ /* 0x000f22000c1e9900 */
[----:B------:R-:W-:Y:S01]  /*6e60*/  IMAD.X R25, R19, 0x1, R8, P0 ;  /* 0x0000000113197824 */ /* 0x000fe200000e0608 */
[----:B------:R-:W-:-:S04]  /*6e70*/  IADD3 R20, P0, R24, R6, RZ ;  /* 0x0000000618147210 */ /* 0x000fc80007f1e0ff */
[----:B------:R-:W-:Y:S01]  /*6e80*/  IADD3.X R21, R25, R8, RZ, P0, !PT ;  /* 0x0000000819157210 */ /* 0x000fe200007fe4ff */
        /* <DEDUP_REMOVED lines=11> */
.L_x_1267:
[----:B------:R-:W-:Y:S05]  /*6f40*/  BSYNC B4 ;  /* 0x0000000000047941 */ /* 0x000fea0003800000 */
.L_x_1266:
        /* <DEDUP_REMOVED lines=15> */
.L_x_1262:
[----:B------:R-:W-:Y:S05]  /*7040*/  BSYNC B3 ;  /* 0x0000000000037941 */ /* 0x000fea0003800000 */
.L_x_1261:
[----:B-----5:R0:W-:Y:S02]  /*7050*/  STG.E [R22.64], R5 ;  /* 0x0000000516007986 */ /* 0x0201e4000c10190a */
.L_x_1258:
[----:B------:R-:W-:Y:S05]  /*7060*/  BSYNC B2 ;  /* 0x0000000000027941 */ /* 0x000fea0003800000 */
.L_x_1257:
[----:B------:R-:W-:-:S04]  /*7070*/  IADD3 R17, R17, 0x80, RZ ;  /* 0x0000008011117810 */ /* 0x000fc80007ffe0ff */
.L_x_1230:
        /* <DEDUP_REMOVED lines=255> */
.L_x_1269:
        /* <DEDUP_REMOVED lines=20> */
.L_x_1272:
        /* <DEDUP_REMOVED lines=19> */
.L_x_1271:
[----:B------:R-:W-:Y:S05]  /*82e0*/  BSYNC B2 ;  /* 0x0000000000027941 */ /* 0x000fea0003800000 */
.L_x_1270:
        /* <DEDUP_REMOVED lines=23> */
[----:B------:R-:W-:Y:S05]  /*8460*/  BRA `(.L_x_1275) ;  /* 0x0000013000007947 */ /* 0x000fea0003800000 */
.L_x_1274:
        /* <DEDUP_REMOVED lines=19> */
.L_x_1275:
[----:B------:R-:W-:Y:S05]  /*85a0*/  BSYNC B2 ;  /* 0x0000000000027941 */ /* 0x000fea0003800000 */
.L_x_1273:
        /* <DEDUP_REMOVED lines=36> */
[----:B------:R-:W-:Y:S01]  /*87f0*/  IMAD R21, R11, c[0x0][0x3fc], R4 ;  /* 0x0000ff000b157a24 */ /* 0x000fe200078e0204 */
[----:B------:R-:W-:Y:S01]  /*8800*/  IADD3 R4, P1, R12, c[0x0][0x3d0], RZ ;  /* 0x0000f4000c047a10 */ /* 0x000fe20007f3e0ff */
[----:B------:R-:W-:-:S04]  /*8810*/  IMAD R9, R9, c[0x0][0x3ec], R2 ;  /* 0x0000fb0009097a24 */ /* 0x000fc800078e0202 */
[----:B------:R-:W-:Y:S02]  /*8820*/  IMAD.IADD R2, R15, 0x1, R9 ;  /* 0x000000010f027824 */ /* 0x000fe400078e0209 */
[----:B------:R-:W-:Y:S02]  /*8830*/  IMAD.IADD R9, R7, 0x1, R21 ;  /* 0x0000000107097824 */ /* 0x000fe400078e0215 */
[----:B------:R-:W-:Y:S02]  /*8840*/  IMAD R15, R2, c[0x0][0x400], RZ ;  /* 0x00010000020f7a24 */ /* 0x000fe400078e02ff */
[----:B------:R-:W-:-:S04]  /*8850*/  IMAD.WIDE.U32 R20, R14, c[0x0][0x400], R8 ;  /* 0x000100000e147a25 */ /* 0x000fc800078e0008 */
[----:B------:R-:W-:Y:S02]  /*8860*/  IMAD R15, R14, c[0x0][0x404], R15 ;  /* 0x000101000e0f7a24 */ /* 0x000fe400078e020f */
[----:B------:R-:W-:Y:S01]  /*8870*/  IMAD.X R2, RZ, RZ, c[0x0][0x3d4], P1 ;  /* 0x0000f500ff027624 */ /* 0x000fe200008e06ff */
[----:B------:R-:W-:Y:S01]  /*8880*/  LEA R14, P1, R20, R4, 0x2 ;  /* 0x00000004140e7211 */ /* 0x000fe200078210ff */
[----:B------:R-:W-:-:S05]  /*8890*/  IMAD.IADD R15, R21, 0x1, R15 ;  /* 0x00000001150f7824 */ /* 0x000fca00078e020f */
[----:B------:R-:W-:-:S05]  /*88a0*/  LEA.HI.X R15, R20, R2, R15, 0x2, P1 ;  /* 0x00000002140f7211 */ /* 0x000fca00008f140f */
[----:B------:R-:W2:Y:S01]  /*88b0*/  LDG.E.CONSTANT R14, [R14.64] ;  /* 0x0000000a0e0e7981 */ /* 0x000ea2000c1e9900 */
        /* <DEDUP_REMOVED lines=39> */
[----:B--2---:R-:W-:-:S04]  /*8b30*/  IMAD.IADD R5, R5, 0x1, R14 ;  /* 0x0000000105057824 */ /* 0x004fc800078e020e */
[----:B---3--:R-:W-:Y:S02]  /*8b40*/  @P1 IMAD.IADD R5, R5, 0x1, R24 ;  /* 0x0000000105051824 */ /* 0x008fe400078e0218 */
.L_x_1279:
[----:B0-----:R-:W-:Y:S05]  /*8b50*/  BSYNC B3 ;  /* 0x0000000000037941 */ /* 0x001fea0003800000 */
.L_x_1278:
        /* <DEDUP_REMOVED lines=47> */
.L_x_1284:
[-C--:B------:R-:W-:Y:S02]  /*8e50*/  IADD3 R26, P1, R32, R6.reuse, RZ ;  /* 0x00000006201a7210 */ /* 0x080fe40007f3e0ff */
[----:B------:R0:W2:Y:S03]  /*8e60*/  LDG.E.CONSTANT R32, [R32.64] ;  /* 0x0000000a20207981 */ /* 0x0000a6000c1e9900 */
[----:B------:R-:W-:Y:S01]  /*8e70*/  IMAD.X R27, R33, 0x1, R8, P1 ;  /* 0x00000001211b7824 */ /* 0x000fe200008e0608 */
[----:B------:R-:W-:-:S04]  /*8e80*/  IADD3 R28, P1, R26, R6, RZ ;  /* 0x000000061a1c7210 */ /* 0x000fc80007f3e0ff */
[----:B------:R1:W2:Y:S01]  /*8e90*/  LDG.E.CONSTANT R4, [R26.64] ;  /* 0x0000000a1a047981 */ /* 0x0002a2000c1e9900 */
[----:B------:R-:W-:Y:S01]  /*8ea0*/  IMAD.X R29, R27, 0x1, R8, P1 ;  /* 0x000000011b1d7824 */ /* 0x000fe200008e0608 */
[----:B------:R-:W-:-:S04]  /*8eb0*/  IADD3 R30, P1, R28, R6, RZ ;  /* 0x000000061c1e7210 */ /* 0x000fc80007f3e0ff */
[----:B------:R-:W-:Y:S01]  /*8ec0*/  IADD3.X R31, R29, R8, RZ, P1, !PT ;  /* 0x000000081d1f7210 */ /* 0x000fe20000ffe4ff */
[----:B0-----:R0:W3:Y:S01]  /*8ed0*/  LDG.E.CONSTANT R33, [R28.64] ;  /* 0x0000000a1c217981 */ /* 0x0010e2000c1e9900 */
        /* <DEDUP_REMOVED lines=9> */
[----:B------:R-:W-:-:S05]  /*8f70*/  IADD3 R14, P1, R12, R6, RZ ;  /* 0x000000060c0e7210 */ /* 0x000fca0007f3e0ff */
[--C-:B------:R-:W-:Y:S01]  /*8f80*/  IMAD.X R15, R13, 0x1, R8.reuse, P1 ;  /* 0x000000010d0f7824 */ /* 0x100fe200008e0608 */
[-C--:B------:R-:W-:Y:S01]  /*8f90*/  IADD3 R18, P1, R14, R6.reuse, RZ ;  /* 0x000000060e127210 */ /* 0x080fe20007f3e0ff */
[----:B0-----:R0:W3:Y:S04]  /*8fa0*/  LDG.E.CONSTANT R11, [R12.64] ;  /* 0x0000000a0c0b7981 */ /* 0x0010e8000c1e9900 */
[----:B------:R-:W-:Y:S01]  /*8fb0*/  IMAD.X R19, R15, 0x1, R8, P1 ;  /* 0x000000010f137824 */ /* 0x000fe200008e0608 */
[----:B------:R-:W-:Y:S01]  /*8fc0*/  IADD3 R20, P1, R18, R6, RZ ;  /* 0x0000000612147210 */ /* 0x000fe20007f3e0ff */
[----:B------:R0:W3:Y:S03]  /*8fd0*/  LDG.E.CONSTANT R14, [R14.64] ;  /* 0x0000000a0e0e7981 */ /* 0x0000e6000c1e9900 */
[----:B------:R-:W-:Y:S01]  /*8fe0*/  IADD3.X R21, R19, R8, RZ, P1, !PT ;  /* 0x0000000813157210 */ /* 0x000fe20000ffe4ff */
[----:B------:R-:W3:Y:S01]  /*8ff0*/  LDG.E.CONSTANT R18, [R18.64] ;  /* 0x0000000a12127981 */ /* 0x000ee2000c1e9900 */
[----:B------:R-:W-:-:S05]  /*9000*/  IADD3 R24, P1, R20, R6, RZ ;  /* 0x0000000614187210 */ /* 0x000fca0007f3e0ff */
[--C-:B------:R-:W-:Y:S01]  /*9010*/  IMAD.X R25, R21, 0x1, R8.reuse, P1 ;  /* 0x0000000115197824 */ /* 0x100fe200008e0608 */
[-C--:B-1----:R-:W-:Y:S01]  /*9020*/  IADD3 R26, P1, R24, R6.reuse, RZ ;  /* 0x00000006181a7210 */ /* 0x082fe20007f3e0ff */
[----:B------:R-:W3:Y:S04]  /*9030*/  LDG.E.CONSTANT R21, [R20.64] ;  /* 0x0000000a14157981 */ /* 0x000ee8000c1e9900 */
[----:B------:R-:W-:Y:S01]  /*9040*/  IMAD.X R27, R25, 0x1, R8, P1 ;  /* 0x00000001191b7824 */ /* 0x000fe200008e0608 */
[----:B------:R-:W-:Y:S01]  /*9050*/  IADD3 R28, P1, R26, R6, RZ ;  /* 0x000000061a1c7210 */ /* 0x000fe20007f3e0ff */
[----:B------:R-:W3:Y:S03]  /*9060*/  LDG.E.CONSTANT R24, [R24.64] ;  /* 0x0000000a18187981 */ /* 0x000ee6000c1e9900 */
[----:B------:R-:W-:-:S02]  /*9070*/  IADD3.X R29, R27, R8, RZ, P1, !PT ;  /* 0x000000081b1d7210 */ /* 0x000fc40000ffe4ff */
[-C--:B----4-:R-:W-:Y:S01]  /*9080*/  IADD3 R30, P1, R28, R6.reuse, RZ ;  /* 0x000000061c1e7210 */ /* 0x090fe20007f3e0ff */
[----:B------:R-:W4:Y:S04]  /*9090*/  LDG.E.CONSTANT R27, [R26.64] ;  /* 0x0000000a1a1b7981 */ /* 0x000f28000c1e9900 */
[--C-:B------:R-:W-:Y:S01]  /*90a0*/  IMAD.X R31, R29, 0x1, R8.reuse, P1 ;  /* 0x000000011d1f7824 */ /* 0x100fe200008e0608 */
[-C--:B------:R-:W-:Y:S01]  /*90b0*/  IADD3 R34, P1, R30, R6.reuse, RZ ;  /* 0x000000061e227210 */ /* 0x080fe20007f3e0ff */
[----:B------:R-:W4:Y:S04]  /*90c0*/  LDG.E.CONSTANT R28, [R28.64] ;  /* 0x0000000a1c1c7981 */ /* 0x000f28000c1e9900 */
[----:B------:R-:W-:Y:S01]  /*90d0*/  IMAD.X R35, R31, 0x1, R8, P1 ;  /* 0x000000011f237824 */ /* 0x000fe200008e0608 */
[----:B0-----:R-:W-:Y:S01]  /*90e0*/  IADD3 R12, P1, R34, R6, RZ ;  /* 0x00000006220c7210 */ /* 0x001fe20007f3e0ff */
[----:B------:R-:W4:Y:S03]  /*90f0*/  LDG.E.CONSTANT R31, [R30.64] ;  /* 0x0000000a1e1f7981 */ /* 0x000f26000c1e9900 */
[----:B------:R-:W-:Y:S01]  /*9100*/  IADD3.X R13, R35, R8, RZ, P1, !PT ;  /* 0x00000008230d7210 */ /* 0x000fe20000ffe4ff */
        /* <DEDUP_REMOVED lines=17> */
.L_x_1283:
[----:B------:R-:W-:Y:S05]  /*9220*/  BSYNC B4 ;  /* 0x0000000000047941 */ /* 0x000fea0003800000 */
.L_x_1282:
[----:B------:R-:W-:Y:S01]  /*9230*/  IADD3 R4, P2, -R7, R0, RZ ;  /* 0x0000000007047210 */ /* 0x000fe20007f5e1ff */
[----:B------:R-:W-:Y:S03]  /*9240*/  BSSY B4, `(.L_x_1285) ;  /* 0x0000024000047945 */ /* 0x000fe60003800000 */
[----:B------:R-:W-:Y:S02]  /*9250*/  ISETP.GT.U32.AND P1, PT, R4, 0x4, PT ;  /* 0x000000040400780c */ /* 0x000fe40003f24070 */
[----:B------:R-:W-:-:S04]  /*9260*/  IADD3.X R4, ~R2, R3, RZ, P2, !PT ;  /* 0x0000000302047210 */ /* 0x000fc800017fe5ff */
[----:B------:R-:W-:-:S13]  /*9270*/  ISETP.GT.AND.EX P1, PT, R4, RZ, PT, P1 ;  /* 0x000000ff0400720c */ /* 0x000fda0003f24310 */
[----:B------:R-:W-:Y:S05]  /*9280*/  @!P1 BRA `(.L_x_1286) ;  /* 0x000001f000009947 */ /* 0x000fea0003800000 */
[-C--:B------:R-:W-:Y:S02]  /*9290*/  IADD3 R26, P0, R32, R6.reuse, RZ ;  /* 0x00000006201a7210 */ /* 0x080fe40007f1e0ff */
[----:B------:R-:W2:Y:S03]  /*92a0*/  LDG.E.CONSTANT R32, [R32.64] ;  /* 0x0000000a20207981 */ /* 0x000ea6000c1e9900 */
[----:B------:R-:W-:Y:S01]  /*92b0*/  IMAD.X R27, R33, 0x1, R8, P0 ;  /* 0x00000001211b7824 */ /* 0x000fe200000e0608 */
[----:B------:R-:W-:-:S04]  /*92c0*/  IADD3 R14, P0, R26, R6, RZ ;  /* 0x000000061a0e7210 */ /* 0x000fc80007f1e0ff */
[----:B------:R-:W2:Y:S01]  /*92d0*/  LDG.E.CONSTANT R26, [R26.64] ;  /* 0x0000000a1a1a7981 */ /* 0x000ea2000c1e9900 */
[----:B------:R-:W-:Y:S01]  /*92e0*/  IMAD.X R15, R27, 0x1, R8, P0 ;  /* 0x000000011b0f7824 */ /* 0x000fe200000e0608 */
[----:B------:R-:W-:-:S04]  /*92f0*/  IADD3 R12, P0, R14, R6, RZ ;  /* 0x000000060e0c7210 */ /* 0x000fc80007f1e0ff */
[----:B------:R-:W-:Y:S02]  /*9300*/  IADD3.X R13, R15, R8, RZ, P0, !PT ;  /* 0x000000080f0d7210 */ /* 0x000fe400007fe4ff */
[-C--:B------:R-:W-:Y:S01]  /*9310*/  IADD3 R10, P0, R12, R6.reuse, RZ ;  /* 0x000000060c0a7210 */ /* 0x080fe20007f1e0ff */
[----:B------:R-:W3:Y:S04]  /*9320*/  LDG.E.CONSTANT R15, [R14.64] ;  /* 0x0000000a0e0f7981 */ /* 0x000ee8000c1e9900 */
[--C-:B------:R-:W-:Y:S01]  /*9330*/  IMAD.X R11, R13, 0x1, R8.reuse, P0 ;  /* 0x000000010d0b7824 */ /* 0x100fe200000e0608 */
[-C--:B------:R-:W-:Y:S01]  /*9340*/  IADD3 R18, P0, R10, R6.reuse, RZ ;  /* 0x000000060a127210 */ /* 0x080fe20007f1e0ff */
[----:B------:R-:W3:Y:S04]  /*9350*/  LDG.E.CONSTANT R12, [R12.64] ;  /* 0x0000000a0c0c7981 */ /* 0x000ee8000c1e9900 */
[----:B------:R-:W-:Y:S01]  /*9360*/  IMAD.X R19, R11, 0x1, R8, P0 ;  /* 0x000000010b137824 */ /* 0x000fe200000e0608 */
[----:B------:R-:W-:Y:S01]  /*9370*/  IADD3 R24, P0, R18, R6, RZ ;  /* 0x0000000612187210 */ /* 0x000fe20007f1e0ff */
[----:B------:R-:W4:Y:S03]  /*9380*/  LDG.E.CONSTANT R10, [R10.64] ;  /* 0x0000000a0a0a7981 */ /* 0x000f26000c1e9900 */
[----:B------:R-:W-:Y:S01]  /*9390*/  IADD3.X R25, R19, R8, RZ, P0, !PT ;  /* 0x0000000813197210 */ /* 0x000fe200007fe4ff */
[----:B------:R-:W4:Y:S01]  /*93a0*/  LDG.E.CONSTANT R18, [R18.64] ;  /* 0x0000000a12127981 */ /* 0x000f22000c1e9900 */
[----:B------:R-:W-:-:S03]  /*93b0*/  IADD3 R20, P0, R24, R6, RZ ;  /* 0x0000000618147210 */ /* 0x000fc60007f1e0ff */
[----:B------:R-:W4:Y:S02]  /*93c0*/  LDG.E.CONSTANT R24, [R24.64] ;  /* 0x0000000a18187981 */ /* 0x000f24000c1e9900 */
[----:B------:R-:W-:-:S05]  /*93d0*/  IMAD.X R21, R25, 0x1, R8, P0 ;  /* 0x0000000119157824 */ /* 0x000fca00000e0608 */
[----:B------:R-:W4:Y:S01]  /*93e0*/  LDG.E.CONSTANT R4, [R20.64] ;  /* 0x0000000a14047981 */ /* 0x000f22000c1e9900 */
[----:B------:R-:W-:Y:S02]  /*93f0*/  IADD3 R7, P2, R7, 0x8, RZ ;  /* 0x0000000807077810 */ /* 0x000fe40007f5e0ff */
[----:B------:R-:W-:-:S03]  /*9400*/  PLOP3.LUT P0, PT, PT, PT, PT, 0x8, 0x0 ;  /* 0x000000000000781c */ /* 0x000fc60003f0e170 */
[----:B------:R-:W-:Y:S01]  /*9410*/  IMAD.X R2, RZ, RZ, R2, P2 ;  /* 0x000000ffff027224 */ /* 0x000fe200010e0602 */
[----:B--2--5:R-:W-:Y:S02]  /*9420*/  IADD3 R26, R26, R5, R32 ;  /* 0x000000051a1a7210 */ /* 0x024fe40007ffe020 */
[----:B------:R-:W-:-:S04]  /*9430*/  IADD3 R32, P1, R20, R6, RZ ;  /* 0x0000000614207210 */ /* 0x000fc80007f3e0ff */
[----:B------:R-:W-:Y:S02]  /*9440*/  IADD3.X R33, R21, R8, RZ, P1, !PT ;  /* 0x0000000815217210 */ /* 0x000fe40000ffe4ff */
[----:B---3--:R-:W-:-:S04]  /*9450*/  IADD3 R15, R12, R26, R15 ;  /* 0x0000001a0c0f7210 */ /* 0x008fc80007ffe00f */
[----:B----4-:R-:W-:-:S04]  /*9460*/  IADD3 R15, R18, R15, R10 ;  /* 0x0000000f120f7210 */ /* 0x010fc80007ffe00a */
[----:B------:R-:W-:Y:S02]  /*9470*/  IADD3 R5, R4, R15, R24 ;  /* 0x0000000f04057210 */ /* 0x000fe40007ffe018 */
.L_x_1286:
[----:B------:R-:W-:Y:S05]  /*9480*/  BSYNC B4 ;  /* 0x0000000000047941 */ /* 0x000fea0003800000 */
.L_x_1285:
[----:B------:R-:W-:-:S04]  /*9490*/  ISETP.LT.U32.AND P1, PT, R7, R0, PT ;  /* 0x000000000700720c */ /* 0x000fc80003f21070 */
[----:B------:R-:W-:-:S13]  /*94a0*/  ISETP.LT.OR.EX P0, PT, R2, R3, P0, P1 ;  /* 0x000000030200720c */ /* 0x000fda0000701710 */
[----:B------:R-:W-:Y:S05]  /*94b0*/  @!P0 BRA `(.L_x_1281) ;  /* 0x000000c000008947 */ /* 0x000fea0003800000 */
[-C--:B------:R-:W-:Y:S02]  /*94c0*/  IADD3 R2, P0, R32, R6.reuse, RZ ;  /* 0x0000000620027210 */ /* 0x080fe40007f1e0ff */
[----:B------:R-:W2:Y:S02]  /*94d0*/  LDG.E.CONSTANT R32, [R32.64] ;  /* 0x0000000a20207981 */ /* 0x000ea4000c1e9900 */
[----:B------:R-:W-:Y:S01]  /*94e0*/  IADD3 R10, P1, R2, R6, RZ ;  /* 0x00000006020a7210 */ /* 0x000fe20007f3e0ff */
[----:B------:R-:W-:-:S03]  /*94f0*/  IMAD.X R3, R33, 0x1, R8, P0 ;  /* 0x0000000121037824 */ /* 0x000fc600000e0608 */
[----:B------:R-:W-:Y:S01]  /*9500*/  IADD3 R6, P0, R10, R6, RZ ;  /* 0x000000060a067210 */ /* 0x000fe20007f1e0ff */
[----:B------:R-:W-:Y:S01]  /*9510*/  IMAD.X R11, R3, 0x1, R8, P1 ;  /* 0x00000001030b7824 */ /* 0x000fe200008e0608 */
[----:B------:R-:W2:Y:S04]  /*9520*/  LDG.E.CONSTANT R2, [R2.64] ;  /* 0x0000000a02027981 */ /* 0x000ea8000c1e9900 */
[----:B------:R-:W-:Y:S01]  /*9530*/  IADD3.X R7, R11, R8, RZ, P0, !PT ;  /* 0x000000080b077210 */ /* 0x000fe200007fe4ff */
[----:B------:R-:W3:Y:S04]  /*9540*/  LDG.E.CONSTANT R10, [R10.64] ;  /* 0x0000000a0a0a7981 */ /* 0x000ee8000c1e9900 */
[----:B------:R-:W3:Y:S01]  /*9550*/  LDG.E.CONSTANT R6, [R6.64] ;  /* 0x0000000a06067981 */ /* 0x000ee2000c1e9900 */
[----:B--2--5:R-:W-:-:S04]  /*9560*/  IADD3 R5, R2, R5, R32 ;  /* 0x0000000502057210 */ /* 0x024fc80007ffe020 */
[----:B---3--:R-:W-:Y:S02]  /*9570*/  IADD3 R5, R6, R5, R10 ;  /* 0x0000000506057210 */ /* 0x008fe40007ffe00a */
.L_x_1281:
[----:B------:R-:W-:Y:S05]  /*9580*/  BSYNC B3 ;  /* 0x0000000000037941 */ /* 0x000fea0003800000 */
.L_x_1280:
[----:B-----5:R0:W-:Y:S02]  /*9590*/  STG.E [R22.64], R5 ;  /* 0x0000000516007986 */ /* 0x0201e4000c10190a */
.L_x_1277:
[----:B------:R-:W-:Y:S05]  /*95a0*/  BSYNC B2 ;  /* 0x0000000000027941 */ /* 0x000fea0003800000 */
.L_x_1276:
[----:B------:R-:W-:-:S04]  /*95b0*/  IADD3 R17, R17, 0x80, RZ ;  /* 0x0000008011117810 */ /* 0x000fc80007ffe0ff */
.L_x_1249:
        /* <DEDUP_REMOVED lines=255> */
.L_x_1288:
        /* <DEDUP_REMOVED lines=20> */
.L_x_1291:
        /* <DEDUP_REMOVED lines=19> */
.L_x_1290:
[----:B------:R-:W-:Y:S05]  /*a820*/  BSYNC B2 ;  /* 0x0000000000027941 */ /* 0x000fea0003800000 */
.L_x_1289:
        /* <DEDUP_REMOVED lines=23> */
[----:B------:R-:W-:Y:S01]  /*a9a0*/  MOV R4, R2 ;  /* 0x0000000200047202 */ /* 0x000fe20000000f00 */
[----:B------:R-:W-:Y:S01]  /*a9b0*/  IMAD.MOV.U32 R5, RZ, RZ, R3 ;  /* 0x000000ffff057224 */ /* 0x000fe200078e0003 */
[----:B------:R-:W-:Y:S05]  /*a9c0*/  BRA `(.L_x_1294) ;  /* 0x0000013000007947 */ /* 0x000fea0003800000 */
.L_x_1293:
        /* <DEDUP_REMOVED lines=19> */
.L_x_1294:
[----:B------:R-:W-:Y:S05]  /*ab00*/  BSYNC B2 ;  /* 0x0000000000027941 */ /* 0x000fea0003800000 */
.L_x_1292:
        /* <DEDUP_REMOVED lines=90> */
.L_x_1298:
[----:B0-----:R-:W-:Y:S05]  /*b0b0*/  BSYNC B3 ;  /* 0x0000000000037941 */ /* 0x001fea0003800000 */
.L_x_1297:
        /* <DEDUP_REMOVED lines=25> */
[C---:B------:R-:W-:Y:S02]  /*b250*/  IMAD R19, R8.reuse, c[0x0][0x404], R9 ;  /* 0x0001010008137a24 */ /* 0x040fe400078e0209 */
[----:B------:R-:W-:-:S04]  /*b260*/  IMAD.WIDE.U32 R8, R8, c[0x0][0x400], RZ ;  /* 0x0001000008087a25 */ /* 0x000fc800078e00ff */
[----:B------:R-:W-:Y:S01]  /*b270*/  IMAD.SHL.U32 R13, R8, 0x4, RZ ;  /* 0x00000004080d7824 */ /* 0x000fe200078e00ff */
[----:B------:R-:W-:Y:S01]  /*b280*/  IADD3 R9, R9, R19, RZ ;  /* 0x0000001309097210 */ /* 0x000fe20007ffe0ff */
[----:B------:R-:W-:Y:S02]  /*b290*/  IMAD.X R4, R0, 0x1, ~R7, P2 ;  /* 0x0000000100047824 */ /* 0x000fe400010e0e07 */
[----:B------:R-:W-:Y:S01]  /*b2a0*/  IMAD.MOV.U32 R6, RZ, RZ, c[0x0][0x3f8] ;  /* 0x0000fe00ff067624 */ /* 0x000fe200078e00ff */
[----:B------:R-:W-:Y:S02]  /*b2b0*/  LEA R13, P0, R10, R13, 0x2 ;  /* 0x0000000d0a0d7211 */ /* 0x000fe400078010ff */
[----:B------:R-:W-:Y:S02]  /*b2c0*/  ISETP.GT.AND.EX P1, PT, R4, RZ, PT, P1 ;  /* 0x000000ff0400720c */ /* 0x000fe40003f24310 */
[----:B------:R-:W-:Y:S01]  /*b2d0*/  IADD3 R24, P2, P3, R13, c[0x0][0x3d0], R12 ;  /* 0x0000f4000d187a10 */ /* 0x000fe20007b5e00c */
[----:B------:R-:W-:Y:S01]  /*b2e0*/  IMAD.MOV.U32 R13, RZ, RZ, 0x2 ;  /* 0x00000002ff0d7424 */ /* 0x000fe200078e00ff */
[----:B------:R-:W-:-:S02]  /*b2f0*/  SHF.L.U64.HI R9, R8, 0x2, R9 ;  /* 0x0000000208097819 */ /* 0x000fc40000010209 */
[----:B------:R-:W-:Y:S02]  /*b300*/  IADD3 R4, R11, R15, RZ ;  /* 0x0000000f0b047210 */ /* 0x000fe40007ffe0ff */
        /* <DEDUP_REMOVED lines=10> */
.L_x_1303:
[-C--:B------:R-:W-:Y:S01]  /*b3b0*/  IADD3 R26, P1, R24, R8.reuse, RZ ;  /* 0x00000008181a7210 */ /* 0x080fe20007f3e0ff */
[----:B------:R0:W2:Y:S04]  /*b3c0*/  LDG.E.CONSTANT R16, [R24.64] ;  /* 0x0000000a18107981 */ /* 0x0000a8000c1e9900 */
[----:B------:R-:W-:Y:S01]  /*b3d0*/  IMAD.X R27, R25, 0x1, R9, P1 ;  /* 0x00000001191b7824 */ /* 0x000fe200008e0609 */
[----:B------:R-:W-:-:S04]  /*b3e0*/  IADD3 R30, P1, R26, R8, RZ ;  /* 0x000000081a1e7210 */ /* 0x000fc80007f3e0ff */
[----:B------:R1:W2:Y:S01]  /*b3f0*/  LDG.E.CONSTANT R6, [R26.64] ;  /* 0x0000000a1a067981 */ /* 0x0002a2000c1e9900 */
[----:B------:R-:W-:Y:S01]  /*b400*/  IMAD.X R31, R27, 0x1, R9, P1 ;  /* 0x000000011b1f7824 */ /* 0x000fe200008e0609 */
[----:B------:R-:W-:-:S04]  /*b410*/  IADD3 R32, P1, R30, R8, RZ ;  /* 0x000000081e207210 */ /* 0x000fc80007f3e0ff */
[----:B------:R-:W-:Y:S01]  /*b420*/  IADD3.X R33, R31, R9, RZ, P1, !PT ;  /* 0x000000091f217210 */ /* 0x000fe20000ffe4ff */
[----:B------:R3:W4:Y:S01]  /*b430*/  LDG.E.CONSTANT R28, [R30.64] ;  /* 0x0000000a1e1c7981 */ /* 0x000722000c1e9900 */
[----:B------:R-:W-:-:S03]  /*b440*/  IADD3 R34, P1, R32, R8, RZ ;  /* 0x0000000820227210 */ /* 0x000fc60007f3e0ff */
[----:B------:R0:W4:Y:S02]  /*b450*/  LDG.E.CONSTANT R37, [R32.64] ;  /* 0x0000000a20257981 */ /* 0x000124000c1e9900 */
[----:B------:R-:W-:Y:S01]  /*b460*/  IMAD.X R35, R33, 0x1, R9, P1 ;  /* 0x0000000121237824 */ /* 0x000fe200008e0609 */
[----:B------:R-:W-:-:S04]  /*b470*/  IADD3 R10, P1, R34, R8, RZ ;  /* 0x00000008220a7210 */ /* 0x000fc80007f3e0ff */
[----:B------:R0:W4:Y:S01]  /*b480*/  LDG.E.CONSTANT R36, [R34.64] ;  /* 0x0000000a22247981 */ /* 0x000122000c1e9900 */
[----:B------:R-:W-:Y:S01]  /*b490*/  IMAD.X R11, R35, 0x1, R9, P1 ;  /* 0x00000001230b7824 */ /* 0x000fe200008e0609 */
[----:B------:R-:W-:-:S04]  /*b4a0*/  IADD3 R12, P1, R10, R8, RZ ;  /* 0x000000080a0c7210 */ /* 0x000fc80007f3e0ff */
[----:B------:R-:W-:Y:S02]  /*b4b0*/  IADD3.X R13, R11, R9, RZ, P1, !PT ;  /* 0x000000090b0d7210 */ /* 0x000fe40000ffe4ff */
[-C--:B------:R-:W-:Y:S01]  /*b4c0*/  IADD3 R14, P1, R12, R8.reuse, RZ ;  /* 0x000000080c0e7210 */ /* 0x080fe20007f3e0ff */
[----:B------:R0:W4:Y:S04]  /*b4d0*/  LDG.E.CONSTANT R11, [R10.64] ;  /* 0x0000000a0a0b7981 */ /* 0x000128000c1e9900 */
[----:B------:R-:W-:Y:S01]  /*b4e0*/  IMAD.X R15, R13, 0x1, R9, P1 ;  /* 0x000000010d0f7824 */ /* 0x000fe200008e0609 */
[----:B------:R-:W-:-:S05]  /*b4f0*/  IADD3 R18, P1, R14, R8, RZ ;  /* 0x000000080e127210 */ /* 0x000fca0007f3e0ff */
[----:B------:R-:W-:Y:S01]  /*b500*/  IMAD.X R19, R15, 0x1, R9, P1 ;  /* 0x000000010f137824 */ /* 0x000fe200008e0609 */
[-C--:B------:R-:W-:Y:S01]  /*b510*/  IADD3 R20, P1, R18, R8.reuse, RZ ;  /* 0x0000000812147210 */ /* 0x080fe20007f3e0ff */
[----:B0-----:R0:W4:Y:S03]  /*b520*/  LDG.E.CONSTANT R10, [R12.64] ;  /* 0x0000000a0c0a7981 */ /* 0x001126000c1e9900 */
[----:B------:R-:W-:Y:S01]  /*b530*/  IADD3.X R21, R19, R9, RZ, P1, !PT ;  /* 0x0000000913157210 */ /* 0x000fe20000ffe4ff */
[----:B------:R-:W4:Y:S01]  /*b540*/  LDG.E.CONSTANT R15, [R14.64] ;  /* 0x0000000a0e0f7981 */ /* 0x000f22000c1e9900 */
[----:B------:R-:W-:-:S03]  /*b550*/  IADD3 R24, P1, R20, R8, RZ ;  /* 0x0000000814187210 */ /* 0x000fc60007f3e0ff */
[----:B------:R0:W4:Y:S02]  /*b560*/  LDG.E.CONSTANT R18, [R18.64] ;  /* 0x0000000a12127981 */ /* 0x000124000c1e9900 */
[--C-:B------:R-:W-:Y:S01]  /*b570*/  IMAD.X R25, R21, 0x1, R9.reuse, P1 ;  /* 0x0000000115197824 */ /* 0x100fe200008e0609 */
[-C--:B-1----:R-:W-:Y:S01]  /*b580*/  IADD3 R26, P1, R24, R8.reuse, RZ ;  /* 0x00000008181a7210 */ /* 0x082fe20007f3e0ff */
[----:B------:R-:W4:Y:S04]  /*b590*/  LDG.E.CONSTANT R21, [R20.64] ;  /* 0x0000000a14157981 */ /* 0x000f28000c1e9900 */
[----:B------:R-:W-:Y:S01]  /*b5a0*/  IMAD.X R27, R25, 0x1, R9, P1 ;  /* 0x00000001191b7824 */ /* 0x000fe200008e0609 */
[----:B---3--:R-:W-:Y:S01]  /*b5b0*/  IADD3 R30, P1, R26, R8, RZ ;  /* 0x000000081a1e7210 */ /* 0x008fe20007f3e0ff */
[----:B------:R-:W3:Y:S03]  /*b5c0*/  LDG.E.CONSTANT R24, [R24.64] ;  /* 0x0000000a18187981 */ /* 0x000ee6000c1e9900 */
[----:B------:R-:W-:-:S02]  /*b5d0*/  IADD3.X R31, R27, R9, RZ, P1, !PT ;  /* 0x000000091b1f7210 */ /* 0x000fc40000ffe4ff */
[-C--:B------:R-:W-:Y:S01]  /*b5e0*/  IADD3 R32, P1, R30, R8.reuse, RZ ;  /* 0x000000081e207210 */ /* 0x080fe20007f3e0ff */
[----:B------:R-:W3:Y:S04]  /*b5f0*/  LDG.E.CONSTANT R27, [R26.64] ;  /* 0x0000000a1a1b7981 */ /* 0x000ee8000c1e9900 */
[--C-:B------:R-:W-:Y:S01]  /*b600*/  IMAD.X R33, R31, 0x1, R9.reuse, P1 ;  /* 0x000000011f217824 */ /* 0x100fe200008e0609 */
[-C--:B------:R-:W-:Y:S01]  /*b610*/  IADD3 R34, P1, R32, R8.reuse, RZ ;  /* 0x0000000820227210 */ /* 0x080fe20007f3e0ff */
[----:B------:R-:W3:Y:S04]  /*b620*/  LDG.E.CONSTANT R30, [R30.64] ;  /* 0x0000000a1e1e7981 */ /* 0x000ee8000c1e9900 */
[----:B------:R-:W-:Y:S01]  /*b630*/  IMAD.X R35, R33, 0x1, R9, P1 ;  /* 0x0000000121237824 */ /* 0x000fe200008e0609 */
[----:B0-----:R-:W-:Y:S01]  /*b640*/  IADD3 R12, P1, R34, R8, RZ ;  /* 0x00000008220c7210 */ /* 0x001fe20007f3e0ff */
[----:B------:R-:W3:Y:S03]  /*b650*/  LDG.E.CONSTANT R33, [R32.64] ;  /* 0x0000000a20217981 */ /* 0x000ee6000c1e9900 */
[----:B------:R-:W-:Y:S01]  /*b660*/  IADD3.X R13, R35, R9, RZ, P1, !PT ;  /* 0x00000009230d7210 */ /* 0x000fe20000ffe4ff */
[----:B------:R-:W3:Y:S04]  /*b670*/  LDG.E.CONSTANT R34, [R34.64] ;  /* 0x0000000a22227981 */ /* 0x000ee8000c1e9900 */
[----:B------:R-:W3:Y:S01]  /*b680*/  LDG.E.CONSTANT R19, [R12.64] ;  /* 0x0000000a0c137981 */ /* 0x000ee2000c1e9900 */
        /* <DEDUP_REMOVED lines=10> */
[----:B------:R-:W-:-:S05]  /*b730*/  IADD3 R24, P2, R12, R8, RZ ;  /* 0x000000080c187210 */ /* 0x000fca0007f5e0ff */
[----:B------:R-:W-:Y:S01]  /*b740*/  IMAD.X R25, R13, 0x1, R9, P2 ;  /* 0x000000010d197824 */ /* 0x000fe200010e0609 */
[----:B------:R-:W-:-:S04]  /*b750*/  IADD3 R6, R33, R6, R30 ;  /* 0x0000000621067210 */ /* 0x000fc80007ffe01e */
[----:B------:R-:W-:Y:S01]  /*b760*/  IADD3 R5, R19, R6, R34 ;  /* 0x0000000613057210 */ /* 0x000fe20007ffe022 */
[----:B------:R-:W-:Y:S05]  /*b770*/  @!P1 BRA `(.L_x_1303) ;  /* 0xfffffc3000009947 */ /* 0x000fea000383ffff */
.L_x_1302:
[----:B------:R-:W-:Y:S05]  /*b780*/  BSYNC B4 ;  /* 0x0000000000047941 */ /* 0x000fea0003800000 */
.L_x_1301:
        /* <DEDUP_REMOVED lines=13> */
[-C--:B------:R-:W-:Y:S02]  /*b860*/  IADD3.X R13, R15, R9.reuse, RZ, P0, !PT ;  /* 0x000000090f0d7210 */ /* 0x080fe400007fe4ff */
[-C--:B------:R-:W-:Y:S01]  /*b870*/  IADD3 R10, P0, R12, R8.reuse, RZ ;  /* 0x000000080c0a7210 */ /* 0x080fe20007f1e0ff */
[----:B------:R-:W3:Y:S04]  /*b880*/  LDG.E.CONSTANT R15, [R14.64] ;  /* 0x0000000a0e0f7981 */ /* 0x000ee8000c1e9900 */
[--C-:B------:R-:W-:Y:S01]  /*b890*/  IMAD.X R11, R13, 0x1, R9.reuse, P0 ;  /* 0x000000010d0b7824 */ /* 0x100fe200000e0609 */
[-C--:B------:R-:W-:Y:S01]  /*b8a0*/  IADD3 R18, P0, R10, R8.reuse, RZ ;  /* 0x000000080a127210 */ /* 0x080fe20007f1e0ff */
[----:B------:R-:W3:Y:S04]  /*b8b0*/  LDG.E.CONSTANT R12, [R12.64] ;  /* 0x0000000a0c0c7981 */ /* 0x000ee8000c1e9900 */
[----:B------:R-:W-:Y:S01]  /*b8c0*/  IMAD.X R19, R11, 0x1, R9, P0 ;  /* 0x000000010b137824 */ /* 0x000fe200000e0609 */
[-C--:B------:R-:W-:Y:S01]  /*b8d0*/  IADD3 R26, P0, R18, R8.reuse, RZ ;  /* 0x00000008121a7210 */ /* 0x080fe20007f1e0ff */
        /* <DEDUP_REMOVED lines=10> */
[----:B--2--5:R-:W-:-:S04]  /*b980*/  IADD3 R24, R28, R5, R24 ;  /* 0x000000051c187210 */ /* 0x024fc80007ffe018 */
[----:B---3--:R-:W-:Y:S02]  /*b990*/  IADD3 R15, R12, R24, R15 ;  /* 0x000000180c0f7210 */ /* 0x008fe40007ffe00f */
[----:B------:R-:W-:-:S04]  /*b9a0*/  IADD3 R24, P1, R20, R8, RZ ;  /* 0x0000000814187210 */ /* 0x000fc80007f3e0ff */
[----:B------:R-:W-:Y:S02]  /*b9b0*/  IADD3.X R25, R21, R9, RZ, P1, !PT ;  /* 0x0000000915197210 */ /* 0x000fe40000ffe4ff */
[----:B----4-:R-:W-:-:S04]  /*b9c0*/  IADD3 R15, R18, R15, R10 ;  /* 0x0000000f120f7210 */ /* 0x010fc80007ffe00a */
[----:B------:R-:W-:Y:S02]  /*b9d0*/  IADD3 R5, R4, R15, R26 ;  /* 0x0000000f04057210 */ /* 0x000fe40007ffe01a */
.L_x_1305:
[----:B------:R-:W-:Y:S05]  /*b9e0*/  BSYNC B4 ;  /* 0x0000000000047941 */ /* 0x000fea0003800000 */
.L_x_1304:
        /* <DEDUP_REMOVED lines=15> */
.L_x_1300:
[----:B------:R-:W-:Y:S05]  /*bae0*/  BSYNC B3 ;  /* 0x0000000000037941 */ /* 0x000fea0003800000 */
.L_x_1299:
[----:B-----5:R0:W-:Y:S02]  /*baf0*/  STG.E [R22.64], R5 ;  /* 0x0000000516007986 */ /* 0x0201e4000c10190a */
.L_x_1296:
[----:B------:R-:W-:Y:S05]  /*bb00*/  BSYNC B2 ;  /* 0x0000000000027941 */ /* 0x000fea0003800000 */
.L_x_1295:
[----:B------:R-:W-:-:S04]  /*bb10*/  IADD3 R17, R17, 0x80, RZ ;  /* 0x0000008011117810 */ /* 0x000fc80007ffe0ff */
.L_x_1268:
        /* <DEDUP_REMOVED lines=256> */
.L_x_1307:
        /* <DEDUP_REMOVED lines=20> */
.L_x_1310:
        /* <DEDUP_REMOVED lines=19> */
.L_x_1309:
[----:B------:R-:W-:Y:S05]  /*cd90*/  BSYNC B2 ;  /* 0x0000000000027941 */ /* 0x000fea0003800000 */
.L_x_1308:
        /* <DEDUP_REMOVED lines=26> */
.L_x_1312:
        /* <DEDUP_REMOVED lines=19> */
.L_x_1313:
[----:B------:R-:W-:Y:S05]  /*d070*/  BSYNC B2 ;  /* 0x0000000000027941 */ /* 0x000fea0003800000 */
.L_x_1311:
        /* <DEDUP_REMOVED lines=39> */
[----:B------:R-:W-:Y:S02]  /*d2f0*/  IMAD.IADD R15, R9, 0x1, R15 ;  /* 0x00000001090f7824 */ /* 0x000fe400078e020f */
[----:B------:R-:W-:Y:S02]  /*d300*/  IMAD.IADD R0, R21, 0x1, R13 ;  /* 0x0000000115007824 */ /* 0x000fe400078e020d */
[----:B------:R-:W-:-:S04]  /*d310*/  IMAD.WIDE.U32 R24, R20, c[0x0][0x400], R14 ;  /* 0x0001000014187a25 */ /* 0x000fc800078e000e */
[----:B------:R-:W-:Y:S02]  /*d320*/  IMAD R13, R0, c[0x0][0x400], RZ ;  /* 0x00010000000d7a24 */ /* 0x000fe400078e02ff */
[----:B------:R-:W-:Y:S02]  /*d330*/  IMAD.X R0, RZ, RZ, c[0x0][0x3d4], P1 ;  /* 0x0000f500ff007624 */ /* 0x000fe400008e06ff */
        /* <DEDUP_REMOVED lines=46> */
.L_x_1317:
[----:B0-----:R-:W-:Y:S05]  /*d620*/  BSYNC B3 ;  /* 0x0000000000037941 */ /* 0x001fea0003800000 */
.L_x_1316:
        /* <DEDUP_REMOVED lines=47> */
.L_x_1322:
        /* <DEDUP_REMOVED lines=22> */
[----:B------:R-:W-:Y:S01]  /*da80*/  IADD3 R22, P1, R20, R6, RZ ;  /* 0x0000000614167210 */ /* 0x000fe20007f3e0ff */
        /* <DEDUP_REMOVED lines=38> */
.L_x_1321:
[----:B------:R-:W-:Y:S05]  /*dcf0*/  BSYNC B4 ;  /* 0x0000000000047941 */ /* 0x000fea0003800000 */
.L_x_1320:
        /* <DEDUP_REMOVED lines=37> */
.L_x_1324:
[----:B------:R-:W-:Y:S05]  /*df50*/  BSYNC B4 ;  /* 0x0000000000047941 */ /* 0x000fea0003800000 */
.L_x_1323:
        /* <DEDUP_REMOVED lines=15> */
.L_x_1319:
[----:B------:R-:W-:Y:S05]  /*e050*/  BSYNC B3 ;  /* 0x0000000000037941 */ /* 0x000fea0003800000 */
.L_x_1318:
[----:B-----5:R0:W-:Y:S02]  /*e060*/  STG.E [R18.64], R7 ;  /* 0x0000000712007986 */ /* 0x0201e4000c10190a */
.L_x_1315:
[----:B------:R-:W-:Y:S05]  /*e070*/  BSYNC B2 ;  /* 0x0000000000027941 */ /* 0x000fea0003800000 */
.L_x_1314:
[----:B------:R-:W-:-:S04]  /*e080*/  IADD3 R17, R17, 0x80, RZ ;  /* 0x0000008011117810 */ /* 0x000fc80007ffe0ff */
.L_x_1287:
[----:B------:R-:W-:-:S13]  /*e090*/  ISETP.GE.AND P0, PT, R17, c[0x0][0x160], PT ;  /* 0x0000580011007a0c */ /* 0x000fda0003f06270 */
[----:B------:R-:W-:Y:S01]  /*e0a0*/  @P0 BREAK B0 ;  /* 0x0000000000000942 */ /* 0x000fe20003800000 */
[----:B------:R-:W-:Y:S05]  /*e0b0*/  @P0 BRA `(.L_x_1306) ;  /* 0x0000255000000947 */ /* 0x000fea0003800000 */
[----:B------:R-:W-:Y:S05]  /*e0c0*/  BSYNC B0 ;  /* 0x0000000000007941 */ /* 0x000fea0003800000 */
.L_x_1229:
        /* <DEDUP_REMOVED lines=253> */
.L_x_1325:
        /* <DEDUP_REMOVED lines=20> */
.L_x_1328:
        /* <DEDUP_REMOVED lines=19> */
.L_x_1327:
[----:B------:R-:W-:Y:S05]  /*f310*/  BSYNC B2 ;  /* 0x0000000000027941 */ /* 0x000fea0003800000 */
.L_x_1326:
        /* <DEDUP_REMOVED lines=23> */
[----:B------:R-:W-:Y:S01]  /*f490*/  MOV R4, R2 ;  /* 0x0000000200047202 */ /* 0x000fe20000000f00 */
[----:B------:R-:W-:Y:S01]  /*f4a0*/  IMAD.MOV.U32 R5, RZ, RZ, R3 ;  /* 0x000000ffff057224 */ /* 0x000fe200078e0003 */
[----:B------:R-:W-:Y:S05]  /*f4b0*/  BRA `(.L_x_1331) ;  /* 0x0000013000007947 */ /* 0x000fea0003800000 */
.L_x_1330:
        /* <DEDUP_REMOVED lines=19> */
.L_x_1331:
[----:B------:R-:W-:Y:S05]  /*f5f0*/  BSYNC B2 ;  /* 0x0000000000027941 */ /* 0x000fea0003800000 */
.L_x_1329:
        /* <DEDUP_REMOVED lines=38> */
[----:B------:R-:W-:Y:S02]  /*f860*/  IMAD R13, R13, c[0x0][0x3ec], R0 ;  /* 0x0000fb000d0d7a24 */ /* 0x000fe400078e0200 */
[----:B------:R-:W-:-:S03]  /*f870*/  IMAD.IADD R15, R9, 0x1, R15 ;  /* 0x00000001090f7824 */ /* 0x000fc600078e020f */
[----:B------:R-:W-:Y:S01]  /*f880*/  IADD3 R0, R21, R13, RZ ;  /* 0x0000000d15007210 */ /* 0x000fe20007ffe0ff */
[----:B------:R-:W-:-:S04]  /*f890*/  IMAD.WIDE.U32 R24, R20, c[0x0][0x400], R14 ;  /* 0x0001000014187a25 */ /* 0x000fc800078e000e */
[----:B------:R-:W-:Y:S02]  /*f8a0*/  IMAD R13, R0, c[0x0][0x400], RZ ;  /* 0x00010000000d7a24 */ /* 0x000fe400078e02ff */
[----:B------:R-:W-:Y:S02]  /*f8b0*/  IMAD.X R0, RZ, RZ, c[0x0][0x3d4], P1 ;  /* 0x0000f500ff007624 */ /* 0x000fe400008e06ff */
[----:B------:R-:W-:Y:S01]  /*f8c0*/  IMAD R13, R20, c[0x0][0x404], R13 ;  /* 0x00010100140d7a24 */ /* 0x000fe200078e020d */
[----:B------:R-:W-:-:S04]  /*f8d0*/  LEA R20, P1, R24, R2, 0x2 ;  /* 0x0000000218147211 */ /* 0x000fc800078210ff */
[----:B------:R-:W-:-:S04]  /*f8e0*/  IADD3 R13, R25, R13, RZ ;  /* 0x0000000d190d7210 */ /* 0x000fc80007ffe0ff */
        /* <DEDUP_REMOVED lines=41> */
[----:B--2---:R-:W-:-:S04]  /*fb80*/  IMAD.IADD R7, R7, 0x1, R20 ;  /* 0x0000000107077824 */ /* 0x004fc800078e0214 */
[----:B---3--:R-:W-:Y:S02]  /*fb90*/  @P1 IMAD.IADD R7, R7, 0x1, R24 ;  /* 0x0000000107071824 */ /* 0x008fe400078e0218 */
.L_x_1335:
[----:B0-----:R-:W-:Y:S05]  /*fba0*/  BSYNC B3 ;  /* 0x0000000000037941 */ /* 0x001fea0003800000 */
.L_x_1334:
        /* <DEDUP_REMOVED lines=38> */
[----:B------:R-:W-:Y:S02]  /*fe10*/  PLOP3.LUT P0, PT, PT, PT, PT, 0x80, 0x0 ;  /* 0x000000000000781c */ /* 0x000fe40003f0f070 */
[----:B------:R-:W-:-:S03]  /*fe20*/  IADD3.X R25, R9, c[0x0][0x3d4], RZ, P2, P3 ;  /* 0x0000f50009197a10 */ /* 0x000fc600017e64ff */
[C---:B------:R-:W-:Y:S02]  /*fe30*/  SHF.L.U64.HI R13, R6.reuse, R13, c[0x0][0x3fc] ;  /* 0x0000ff00060d7619 */ /* 0x040fe4000001020d */
[----:B------:R-:W-:-:S04]  /*fe40*/  LEA R6, P4, R6, -UR6, 0x2 ;  /* 0x8000000606067c11 */ /* 0x000fc8000f8810ff */
[----:B------:R-:W-:Y:S01]  /*fe50*/  IADD3.X R8, R13, ~UR7, RZ, P4, !PT ;  /* 0x800000070d087c10 */ /* 0x000fe2000a7fe4ff */
[----:B------:R-:W-:Y:S05]  /*fe60*/  @!P1 BRA `(.L_x_1339) ;  /* 0x0000040000009947 */ /* 0x000fea0003800000 */
[----:B------:R-:W-:Y:S02]  /*fe70*/  IADD3 R29, P1, R3, -0xc, RZ ;  /* 0xfffffff4031d7810 */ /* 0x000fe40007f3e0ff */
[----:B------:R-:W-:Y:S02]  /*fe80*/  PLOP3.LUT P0, PT, PT, PT, PT, 0x8, 0x0 ;  /* 0x000000000000781c */ /* 0x000fe40003f0e170 */
[----:B------:R-:W-:Y:S02]  /*fe90*/  IADD3.X R9, R5, -0x1, RZ, P1, !PT ;  /* 0xffffffff05097810 */ /* 0x000fe40000ffe4ff */
.L_x_1340:
[----:B------:R-:W-:Y:S01]  /*fea0*/  IADD3 R26, P1, R24, R6, RZ ;  /* 0x00000006181a7210 */ /* 0x000fe20007f3e0ff */
[----:B------:R0:W2:Y:S03]  /*feb0*/  LDG.E.CONSTANT R16, [R24.64] ;  /* 0x0000000a18107981 */ /* 0x0000a6000c1e9900 */
[----:B------:R-:W-:Y:S02]  /*fec0*/  IADD3.X R27, R25, R8, RZ, P1, !PT ;  /* 0x00000008191b7210 */ /* 0x000fe40000ffe4ff */
[----:B------:R-:W-:-:S03]  /*fed0*/  IADD3 R30, P1, R26, R6, RZ ;  /* 0x000000061a1e7210 */ /* 0x000fc60007f3e0ff */
[----:B------:R1:W2:Y:S02]  /*fee0*/  LDG.E.CONSTANT R4, [R26.64] ;  /* 0x0000000a1a047981 */ /* 0x0002a4000c1e9900 */
        /* <DEDUP_REMOVED lines=8> */
[----:B------:R-:W-:Y:S01]  /*ff70*/  IADD3.X R11, R35, R8, RZ, P1, !PT ;  /* 0x00000008230b7210 */ /* 0x000fe20000ffe4ff */
[----:B------:R0:W4:Y:S01]  /*ff80*/  LDG.E.CONSTANT R36, [R34.64] ;  /* 0x0000000a22247981 */ /* 0x000122000c1e9900 */
[----:B------:R-:W-:-:S05]  /*ff90*/  IADD3 R12, P1, R10, R6, RZ ;  /* 0x000000060a0c7210 */ /* 0x000fca0007f3e0ff */
[----:B------:R-:W-:Y:S01]  /*ffa0*/  IMAD.X R13, R11, 0x1, R8, P1 ;  /* 0x000000010b0d7824 */ /* 0x000fe200008e0608 */
[----:B------:R-:W-:Y:S01]  /*ffb0*/  IADD3 R14, P1, R12, R6, RZ ;  /* 0x000000060c0e7210 */ /* 0x000fe20007f3e0ff */
[----:B------:R0:W4:Y:S03]  /*ffc0*/  LDG.E.CONSTANT R11, [R10.64] ;  /* 0x0000000a0a0b7981 */ /* 0x000126000c1e9900 */
[----:B------:R-:W-:Y:S02]  /*ffd0*/  IADD3.X R15, R13, R8, RZ, P1, !PT ;  /* 0x000000080d0f7210 */ /* 0x000fe40000ffe4ff */
        /* <DEDUP_REMOVED lines=8> */
[----:B------:R-:W-:Y:S01]  /*10060*/  IMAD.X R25, R23, 0x1, R8, P1 ;  /* 0x0000000117197824 */ /* 0x000fe200008e0608 */
[----:B-1----:R-:W-:Y:S01]  /*10070*/  IADD3 R26, P1, R24, R6, RZ ;  /* 0x00000006181a7210 */ /* 0x002fe20007f3e0ff */
[----:B------:R-:W4:Y:S03]  /*10080*/  LDG.E.CONSTANT R23, [R22.64] ;  /* 0x0000000a16177981 */ /* 0x000f26000c1e9900 */
[----:B------:R-:W-:Y:S01]  /*10090*/  IADD3.X R27, R25, R8, RZ, P1, !PT ;  /* 0x00000008191b7210 */ /* 0x000fe20000ffe4ff */
[----:B------:R-:W4:Y:S01]  /*100a0*/  LDG.E.CONSTANT R24, [R24.64] ;  /* 0x0000000a18187981 */ /* 0x000f22000c1e9900 */
[----:B---3--:R-:W-:-:S05]  /*100b0*/  IADD3 R30, P1, R26, R6, RZ ;  /* 0x000000061a1e7210 */ /* 0x008fca0007f3e0ff */
[----:B------:R-:W-:Y:S01]  /*100c0*/  IMAD.X R31, R27, 0x1, R8, P1 ;  /* 0x000000011b1f7824 */ /* 0x000fe200008e0608 */
[----:B------:R-:W-:Y:S01]  /*100d0*/  IADD3 R32, P1, R30, R6, RZ ;  /* 0x000000061e207210 */ /* 0x000fe20007f3e0ff */
[----:B------:R-:W3:Y:S03]  /*100e0*/  LDG.E.CONSTANT R27, [R26.64] ;  /* 0x0000000a1a1b7981 */ /* 0x000ee6000c1e9900 */
[----:B------:R-:W-:Y:S01]  /*100f0*/  IADD3.X R33, R31, R8, RZ, P1, !PT ;  /* 0x000000081f217210 */ /* 0x000fe20000ffe4ff */
[----:B------:R-:W3:Y:S01]  /*10100*/  LDG.E.CONSTANT R30, [R30.64] ;  /* 0x0000000a1e1e7981 */ /* 0x000ee2000c1e9900 */
[----:B------:R-:W-:-:S05]  /*10110*/  IADD3 R34, P1, R32, R6, RZ ;  /* 0x0000000620227210 */ /* 0x000fca0007f3e0ff */
        /* <DEDUP_REMOVED lines=16> */
[----:B------:R-:W-:-:S04]  /*10220*/  IADD3 R24, P2, R12, R6, RZ ;  /* 0x000000060c187210 */ /* 0x000fc80007f5e0ff */
[----:B------:R-:W-:Y:S02]  /*10230*/  IADD3.X R25, R13, R8, RZ, P2, !PT ;  /* 0x000000080d197210 */ /* 0x000fe400017fe4ff */
[----:B------:R-:W-:-:S04]  /*10240*/  IADD3 R4, R33, R4, R30 ;  /* 0x0000000421047210 */ /* 0x000fc80007ffe01e */
[----:B------:R-:W-:Y:S01]  /*10250*/  IADD3 R7, R21, R4, R34 ;  /* 0x0000000415077210 */ /* 0x000fe20007ffe022 */
[----:B------:R-:W-:Y:S05]  /*10260*/  @!P1 BRA `(.L_x_1340) ;  /* 0xfffffc3000009947 */ /* 0x000fea000383ffff */
.L_x_1339:
[----:B------:R-:W-:Y:S05]  /*10270*/  BSYNC B4 ;  /* 0x0000000000047941 */ /* 0x000fea0003800000 */
.L_x_1338:
        /* <DEDUP_REMOVED lines=12> */
[----:B------:R-:W-:-:S04]  /*10340*/  IADD3 R12, P0, R14, R6, RZ ;  /* 0x000000060e0c7210 */ /* 0x000fc80007f1e0ff */
[----:B------:R-:W-:Y:S02]  /*10350*/  IADD3.X R13, R15, R8, RZ, P0, !PT ;  /* 0x000000080f0d7210 */ /* 0x000fe400007fe4ff */
        /* <DEDUP_REMOVED lines=17> */
[----:B--2--5:R-:W-:-:S04]  /*10470*/  IADD3 R24, R28, R7, R24 ;  /* 0x000000071c187210 */ /* 0x024fc80007ffe018 */
[----:B---3--:R-:W-:Y:S02]  /*10480*/  IADD3 R15, R12, R24, R15 ;  /* 0x000000180c0f7210 */ /* 0x008fe40007ffe00f */
[----:B------:R-:W-:Y:S02]  /*10490*/  IADD3 R24, P1, R22, R6, RZ ;  /* 0x0000000616187210 */ /* 0x000fe40007f3e0ff */
[----:B----4-:R-:W-:Y:S02]  /*104a0*/  IADD3 R15, R20, R15, R10 ;  /* 0x0000000f140f7210 */ /* 0x010fe40007ffe00a */
[----:B------:R-:W-:Y:S02]  /*104b0*/  IADD3.X R25, R23, R8, RZ, P1, !PT ;  /* 0x0000000817197210 */ /* 0x000fe40000ffe4ff */
[----:B------:R-:W-:Y:S02]  /*104c0*/  IADD3 R7, R4, R15, R26 ;  /* 0x0000000f04077210 */ /* 0x000fe40007ffe01a */
.L_x_1342:
[----:B------:R-:W-:Y:S05]  /*104d0*/  BSYNC B4 ;  /* 0x0000000000047941 */ /* 0x000fea0003800000 */
.L_x_1341:
        /* <DEDUP_REMOVED lines=15> */
.L_x_1337:
[----:B------:R-:W-:Y:S05]  /*105d0*/  BSYNC B3 ;  /* 0x0000000000037941 */ /* 0x000fea0003800000 */
.L_x_1336:
[----:B-----5:R0:W-:Y:S02]  /*105e0*/  STG.E [R18.64], R7 ;  /* 0x0000000712007986 */ /* 0x0201e4000c10190a */
.L_x_1333:
[----:B------:R-:W-:Y:S05]  /*105f0*/  BSYNC B2 ;  /* 0x0000000000027941 */ /* 0x000fea0003800000 */
.L_x_1332:
[----:B------:R-:W-:Y:S02]  /*10600*/  IADD3 R17, R17, 0x80, RZ ;  /* 0x0000008011117810 */ /* 0x000fe40007ffe0ff */
.L_x_1306:
[----:B------:R-:W-:Y:S05]  /*10610*/  BSYNC B1 ;  /* 0x0000000000017941 */ /* 0x000fea0003800000 */
.L_x_1228:
        /* <DEDUP_REMOVED lines=256> */
.L_x_1343:
        /* <DEDUP_REMOVED lines=20> */
.L_x_1346:
        /* <DEDUP_REMOVED lines=19> */
.L_x_1345:
[----:B------:R-:W-:Y:S05]  /*11890*/  BSYNC B1 ;  /* 0x0000000000017941 */ /* 0x000fea0003800000 */
.L_x_1344:
        /* <DEDUP_REMOVED lines=26> */
.L_x_1348:
        /* <DEDUP_REMOVED lines=19> */
.L_x_1349:
[----:B------:R-:W-:Y:S05]  /*11b70*/  BSYNC B1 ;  /* 0x0000000000017941 */ /* 0x000fea0003800000 */
.L_x_1347:
        /* <DEDUP_REMOVED lines=73> */
[----:B------:R-:W-:-:S03]  /*12010*/  @P1 IMAD.WIDE.U32 R8, R15, c[0x0][0x400], R8 ;  /* 0x000100000f081a25 */ /* 0x000fc600078e0008 */
[----:B------:R-:W-:Y:S01]  /*12020*/  IADD3 R13, R7, R13, RZ ;  /* 0x0000000d070d7210 */ /* 0x000fe20007ffe0ff */
[----:B------:R-:W-:Y:S01]  /*12030*/  @P1 IMAD R15, R15, c[0x0][0x404], R20 ;  /* 0x000101000f0f1a24 */ /* 0x000fe200078e0214 */
[-C--:B------:R-:W-:Y:S02]  /*12040*/  LEA R20, P2, R6, R4.reuse, 0x2 ;  /* 0x0000000406147211 */ /* 0x080fe400078410ff */
[----:B------:R-:W-:Y:S01]  /*12050*/  @P1 LEA R22, P3, R8, R4, 0x2 ;  /* 0x0000000408161211 */ /* 0x000fe200078610ff */
        /* <DEDUP_REMOVED lines=11> */
.L_x_1351:
[----:B0-----:R-:W-:Y:S05]  /*12110*/  BSYNC B1 ;  /* 0x0000000000017941 */ /* 0x001fea0003800000 */
.L_x_1350:
        /* <DEDUP_REMOVED lines=18> */
[----:B------:R-:W-:Y:S02]  /*12240*/  UIADD3 UR7, UR5, UR7, URZ ;  /* 0x0000000705077290 */ /* 0x000fe4000fffe03f */
[----:B------:R-:W-:Y:S01]  /*12250*/  IMAD R7, R4, c[0x0][0x400], RZ ;  /* 0x0001000004077a24 */ /* 0x000fe200078e02ff */
[----:B------:R-:W-:Y:S01]  /*12260*/  ISETP.GT.U32.AND P1, PT, R6, 0xc, PT ;  /* 0x0000000c0600780c */ /* 0x000fe20003f24070 */
[----:B------:R-:W-:Y:S01]  /*12270*/  IMAD R4, R14, c[0x0][0x3f8], RZ ;  /* 0x0000fe000e047a24 */ /* 0x000fe200078e02ff */
[----:B------:R-:W-:Y:S01]  /*12280*/  USHF.L.U64.HI UR7, UR4, 0x2, UR7 ;  /* 0x0000000204077899 */ /* 0x000fe20008010207 */
[----:B------:R-:W-:Y:S01]  /*12290*/  IMAD R21, R8, c[0x0][0x404], R7 ;  /* 0x0001010008157a24 */ /* 0x000fe200078e0207 */
[----:B------:R-:W-:Y:S01]  /*122a0*/  IADD3.X R7, R14, -0x1, RZ, P0, !PT ;  /* 0xffffffff0e077810 */ /* 0x000fe200007fe4ff */
[----:B------:R-:W-:-:S04]  /*122b0*/  IMAD.WIDE.U32 R8, R8, c[0x0][0x400], RZ ;  /* 0x0001000008087a25 */ /* 0x000fc800078e00ff */
[----:B------:R-:W-:Y:S01]  /*122c0*/  IMAD R17, R15, c[0x0][0x3fc], R4 ;  /* 0x0000ff000f117a24 */ /* 0x000fe200078e0204 */
[----:B------:R-:W-:Y:S01]  /*122d0*/  SHF.L.U32 R11, R8, 0x2, RZ ;  /* 0x00000002080b7819 */ /* 0x000fe200000006ff */
[----:B------:R-:W-:Y:S01]  /*122e0*/  IMAD.X R4, R0, 0x1, ~R7, P2 ;  /* 0x0000000100047824 */ /* 0x000fe200010e0e07 */
[----:B------:R-:W-:Y:S01]  /*122f0*/  IADD3 R9, R9, R21, RZ ;  /* 0x0000001509097210 */ /* 0x000fe20007ffe0ff */
[----:B------:R-:W-:Y:S01]  /*12300*/  IMAD.IADD R13, R13, 0x1, R17 ;  /* 0x000000010d0d7824 */ /* 0x000fe200078e0211 */
[----:B------:R-:W-:Y:S02]  /*12310*/  LEA R11, P0, R12, R11, 0x2 ;  /* 0x0000000b0c0b7211 */ /* 0x000fe400078010ff */
[----:B------:R-:W-:Y:S01]  /*12320*/  ISETP.GT.AND.EX P1, PT, R4, RZ, PT, P1 ;  /* 0x000000ff0400720c */ /* 0x000fe20003f24310 */
[----:B------:R-:W-:Y:S01]  /*12330*/  IMAD.MOV.U32 R4, RZ, RZ, c[0x0][0x3f8] ;  /* 0x0000fe00ff047624 */ /* 0x000fe200078e00ff */
[----:B------:R-:W-:Y:S01]  /*12340*/  IADD3 R10, P2, P3, R11, c[0x0][0x3d0], R10 ;  /* 0x0000f4000b0a7a10 */ /* 0x000fe20007b5e00a */
[----:B------:R-:W-:Y:S01]  /*12350*/  HFMA2.MMA R11, -RZ, RZ, 0, 1.1920928955078125e-07 ;  /* 0x00000002ff0b7435 */ /* 0x000fe200000001ff */
        /* <DEDUP_REMOVED lines=11> */
.L_x_1356:
[----:B------:R-:W-:Y:S01]  /*12410*/  IADD3 R30, P1, R10, R8, RZ ;  /* 0x000000080a1e7210 */ /* 0x000fe20007f3e0ff */
[----:B------:R-:W-:Y:S01]  /*12420*/  IMAD.MOV.U32 R29, RZ, RZ, R13 ;  /* 0x000000ffff1d7224 */ /* 0x000fe200078e000d */
[----:B------:R-:W-:Y:S02]  /*12430*/  MOV R28, R10 ;  /* 0x0000000a001c7202 */ /* 0x000fe40000000f00 */
[-C--:B------:R-:W-:Y:S02]  /*12440*/  IADD3.X R31, R13, R9.reuse, RZ, P1, !PT ;  /* 0x000000090d1f7210 */ /* 0x080fe40000ffe4ff */
[-C--:B------:R-:W-:Y:S01]  /*12450*/  IADD3 R34, P1, R30, R8.reuse, RZ ;  /* 0x000000081e227210 */ /* 0x080fe20007f3e0ff */
[----:B------:R0:W2:Y:S04]  /*12460*/  LDG.E.CONSTANT R10, [R28.64] ;  /* 0x0000000a1c0a7981 */ /* 0x0000a8000c1e9900 */
[----:B------:R-:W-:Y:S01]  /*12470*/  IMAD.X R35, R31, 0x1, R9, P1 ;  /* 0x000000011f237824 */ /* 0x000fe200008e0609 */
[-C--:B------:R-:W-:Y:S01]  /*12480*/  IADD3 R32, P1, R34, R8.reuse, RZ ;  /* 0x0000000822207210 */ /* 0x080fe20007f3e0ff */
[----:B------:R1:W2:Y:S03]  /*12490*/  LDG.E.CONSTANT R6, [R30.64] ;  /* 0x0000000a1e067981 */ /* 0x0002a6000c1e9900 */
[----:B------:R-:W-:Y:S01]  /*124a0*/  IADD3.X R33, R35, R9, RZ, P1, !PT ;  /* 0x0000000923217210 */ /* 0x000fe20000ffe4ff */
[----:B------:R3:W4:Y:S01]  /*124b0*/  LDG.E.CONSTANT R34, [R34.64] ;  /* 0x0000000a22227981 */ /* 0x000722000c1e9900 */
[----:B------:R-:W-:-:S05]  /*124c0*/  IADD3 R26, P1, R32, R8, RZ ;  /* 0x00000008201a7210 */ /* 0x000fca0007f3e0ff */
[--C-:B------:R-:W-:Y:S01]  /*124d0*/  IMAD.X R27, R33, 0x1, R9.reuse, P1 ;  /* 0x00000001211b7824 */ /* 0x100fe200008e0609 */
[-C--:B------:R-:W-:Y:S01]  /*124e0*/  IADD3 R24, P1, R26, R8.reuse, RZ ;  /* 0x000000081a187210 */ /* 0x080fe20007f3e0ff */
[----:B---3--:R3:W4:Y:S03]  /*124f0*/  LDG.E.CONSTANT R35, [R32.64] ;  /* 0x0000000a20237981 */ /* 0x008726000c1e9900 */
[-C--:B------:R-:W-:Y:S02]  /*12500*/  IADD3.X R25, R27, R9.reuse, RZ, P1, !PT ;  /* 0x000000091b197210 */ /* 0x080fe40000ffe4ff */
[-C--:B------:R-:W-:Y:S01]  /*12510*/  IADD3 R22, P1, R24, R8.reuse, RZ ;  /* 0x0000000818167210 */ /* 0x080fe20007f3e0ff */
[----:B------:R0:W4:Y:S04]  /*12520*/  LDG.E.CONSTANT R36, [R26.64] ;  /* 0x0000000a1a247981 */ /* 0x000128000c1e9900 */
[----:B------:R-:W-:Y:S01]  /*12530*/  IMAD.X R23, R25, 0x1, R9, P1 ;  /* 0x0000000119177824 */ /* 0x000fe200008e0609 */
[-C--:B------:R-:W-:Y:S01]  /*12540*/  IADD3 R20, P1, R22, R8.reuse, RZ ;  /* 0x0000000816147210 */ /* 0x080fe20007f3e0ff */
[----:B------:R-:W4:Y:S03]  /*12550*/  LDG.E.CONSTANT R25, [R24.64] ;  /* 0x0000000a18197981 */ /* 0x000f26000c1e9900 */
[----:B------:R-:W-:Y:S01]  /*12560*/  IADD3.X R21, R23, R9, RZ, P1, !PT ;  /* 0x0000000917157210 */ /* 0x000fe20000ffe4ff */
[----:B------:R0:W4:Y:S01]  /*12570*/  LDG.E.CONSTANT R37, [R22.64] ;  /* 0x0000000a16257981 */ /* 0x000122000c1e9900 */
[----:B------:R-:W-:-:S03]  /*12580*/  IADD3 R14, P1, R20, R8, RZ ;  /* 0x00000008140e7210 */ /* 0x000fc60007f3e0ff */
[----:B------:R-:W4:Y:S02]  /*12590*/  LDG.E.CONSTANT R20, [R20.64] ;  /* 0x0000000a14147981 */ /* 0x000f24000c1e9900 */
[----:B------:R-:W-:Y:S01]  /*125a0*/  IMAD.X R15, R21, 0x1, R9, P1 ;  /* 0x00000001150f7824 */ /* 0x000fe200008e0609 */
[----:B------:R-:W-:-:S04]  /*125b0*/  IADD3 R12, P1, R14, R8, RZ ;  /* 0x000000080e0c7210 */ /* 0x000fc80007f3e0ff */
[----:B------:R-:W-:Y:S01]  /*125c0*/  IADD3.X R13, R15, R9, RZ, P1, !PT ;  /* 0x000000090f0d7210 */ /* 0x000fe20000ffe4ff */
[----:B------:R1:W4:Y:S01]  /*125d0*/  LDG.E.CONSTANT R14, [R14.64] ;  /* 0x0000000a0e0e7981 */ /* 0x000322000c1e9900 */
[----:B------:R-:W-:-:S05]  /*125e0*/  IADD3 R16, P1, R12, R8, RZ ;  /* 0x000000080c107210 */ /* 0x000fca0007f3e0ff */
[----:B------:R-:W-:Y:S01]  /*125f0*/  IMAD.X R17, R13, 0x1, R9, P1 ;  /* 0x000000010d117824 */ /* 0x000fe200008e0609 */
[-C--:B0-----:R-:W-:Y:S01]  /*12600*/  IADD3 R28, P1, R16, R8.reuse, RZ ;  /* 0x00000008101c7210 */ /* 0x081fe20007f3e0ff */
[----:B------:R-:W4:Y:S03]  /*12610*/  LDG.E.CONSTANT R13, [R12.64] ;  /* 0x0000000a0c0d7981 */ /* 0x000f26000c1e9900 */
[----:B------:R-:W-:Y:S01]  /*12620*/  IADD3.X R29, R17, R9, RZ, P1, !PT ;  /* 0x00000009111d7210 */ /* 0x000fe20000ffe4ff */
[----:B------:R-:W4:Y:S01]  /*12630*/  LDG.E.CONSTANT R16, [R16.64] ;  /* 0x0000000a10107981 */ /* 0x000f22000c1e9900 */
[----:B-1----:R-:W-:-:S05]  /*12640*/  IADD3 R30, P1, R28, R8, RZ ;  /* 0x000000081c1e7210 */ /* 0x002fca0007f3e0ff */
[----:B------:R-:W-:Y:S01]  /*12650*/  IMAD.X R31, R29, 0x1, R9, P1 ;  /* 0x000000011d1f7824 */ /* 0x000fe200008e0609 */
[-C--:B---3--:R-:W-:Y:S01]  /*12660*/  IADD3 R32, P1, R30, R8.reuse, RZ ;  /* 0x000000081e207210 */ /* 0x088fe20007f3e0ff */
[----:B------:R-:W3:Y:S03]  /*12670*/  LDG.E.CONSTANT R29, [R28.64] ;  /* 0x0000000a1c1d7981 */ /* 0x000ee6000c1e9900 */
[----:B------:R-:W-:Y:S01]  /*12680*/  IADD3.X R33, R31, R9, RZ, P1, !PT ;  /* 0x000000091f217210 */ /* 0x000fe20000ffe4ff */
[----:B------:R-:W3:Y:S01]  /*12690*/  LDG.E.CONSTANT R30, [R30.64] ;  /* 0x0000000a1e1e7981 */ /* 0x000ee2000c1e9900 */
[----:B------:R-:W-:-:S05]  /*126a0*/  IADD3 R26, P1, R32, R8, RZ ;  /* 0x00000008201a7210 */ /* 0x000fca0007f3e0ff */
[----:B------:R-:W-:Y:S01]  /*126b0*/  IMAD.X R27, R33, 0x1, R9, P1 ;  /* 0x00000001211b7824 */ /* 0x000fe200008e0609 */
[----:B------:R-:W-:Y:S01]  /*126c0*/  IADD3 R22, P1, R26, R8, RZ ;  /* 0x000000081a167210 */ /* 0x000fe20007f3e0ff */
        /* <DEDUP_REMOVED lines=13> */
[----:B------:R-:W-:Y:S02]  /*127a0*/  IADD3 R6, R13, R6, R14 ;  /* 0x000000060d067210 */ /* 0x000fe40007ffe00e */
[----:B------:R-:W-:Y:S02]  /*127b0*/  IADD3.X R13, R23, R9, RZ, P2, !PT ;  /* 0x00000009170d7210 */ /* 0x000fe400017fe4ff */
[----:B---3--:R-:W-:-:S04]  /*127c0*/  IADD3 R6, R29, R6, R16 ;  /* 0x000000061d067210 */ /* 0x008fc80007ffe010 */
[----:B------:R-:W-:-:S04]  /*127d0*/  IADD3 R6, R33, R6, R30 ;  /* 0x0000000621067210 */ /* 0x000fc80007ffe01e */
[----:B------:R-:W-:Y:S01]  /*127e0*/  IADD3 R5, R15, R6, R26 ;  /* 0x000000060f057210 */ /* 0x000fe20007ffe01a */
[----:B------:R-:W-:Y:S05]  /*127f0*/  @!P1 BRA `(.L_x_1356) ;  /* 0xfffffc1000009947 */ /* 0x000fea000383ffff */
.L_x_1355:
[----:B------:R-:W-:Y:S05]  /*12800*/  BSYNC B2 ;  /* 0x0000000000027941 */ /* 0x000fea0003800000 */
.L_x_1354:
        /* <DEDUP_REMOVED lines=10> */
[----:B------:R-:W2:Y:S04]  /*128b0*/  LDG.E.CONSTANT R10, [R10.64] ;  /* 0x0000000a0a0a7981 */ /* 0x000ea8000c1e9900 */
[----:B------:R-:W-:Y:S01]  /*128c0*/  IMAD.X R27, R25, 0x1, R9, P0 ;  /* 0x00000001191b7824 */ /* 0x000fe200000e0609 */
[----:B------:R-:W-:Y:S01]  /*128d0*/  IADD3 R14, P0, R26, R8, RZ ;  /* 0x000000081a0e7210 */ /* 0x000fe20007f1e0ff */
[----:B------:R-:W2:Y:S03]  /*128e0*/  LDG.E.CONSTANT R24, [R24.64] ;  /* 0x0000000a18187981 */ /* 0x000ea6000c1e9900 */
[----:B------:R-:W-:-:S02]  /*128f0*/  IADD3.X R15, R27, R9, RZ, P0, !PT ;  /* 0x000000091b0f7210 */ /* 0x000fc400007fe4ff */
[-C--:B------:R-:W-:Y:S01]  /*12900*/  IADD3 R12, P0, R14, R8.reuse, RZ ;  /* 0x000000080e0c7210 */ /* 0x080fe20007f1e0ff */
[----:B------:R-:W3:Y:S03]  /*12910*/  LDG.E.CONSTANT R27, [R26.64] ;  /* 0x0000000a1a1b7981 */ /* 0x000ee6000c1e9900 */
[----:B------:R-:W-:Y:S01]  /*12920*/  IADD3.X R13, R15, R9, RZ, P0, !PT ;  /* 0x000000090f0d7210 */ /* 0x000fe200007fe4ff */
[----:B------:R-:W3:Y:S01]  /*12930*/  LDG.E.CONSTANT R14, [R14.64] ;  /* 0x0000000a0e0e7981 */ /* 0x000ee2000c1e9900 */
[----:B------:R-:W-:-:S05]  /*12940*/  IADD3 R16, P0, R12, R8, RZ ;  /* 0x000000080c107210 */ /* 0x000fca0007f1e0ff */
        /* <DEDUP_REMOVED lines=10> */
[----:B------:R-:W-:Y:S02]  /*129f0*/  PLOP3.LUT P0, PT, PT, PT, PT, 0x8, 0x0 ;  /* 0x000000000000781c */ /* 0x000fe40003f0e170 */
[----:B------:R-:W-:Y:S02]  /*12a00*/  IADD3.X R7, RZ, R7, RZ, P2, !PT ;  /* 0x00000007ff077210 */ /* 0x000fe400017fe4ff */
[----:B--2--5:R-:W-:-:S04]  /*12a10*/  IADD3 R10, R24, R5, R10 ;  /* 0x00000005180a7210 */ /* 0x024fc80007ffe00a */
[----:B---3--:R-:W-:-:S04]  /*12a20*/  IADD3 R10, R14, R10, R27 ;  /* 0x0000000a0e0a7210 */ /* 0x008fc80007ffe01b */
[----:B----4-:R-:W-:Y:S02]  /*12a30*/  IADD3 R5, R16, R10, R13 ;  /* 0x0000000a10057210 */ /* 0x010fe40007ffe00d */
[----:B------:R-:W-:-:S05]  /*12a40*/  IADD3 R10, P1, R20, R8, RZ ;  /* 0x00000008140a7210 */ /* 0x000fca0007f3e0ff */
[----:B------:R-:W-:Y:S01]  /*12a50*/  IMAD.X R13, R21, 0x1, R9, P1 ;  /* 0x00000001150d7824 */ /* 0x000fe200008e0609 */
[----:B------:R-:W-:Y:S02]  /*12a60*/  IADD3 R5, R4, R5, R22 ;  /* 0x0000000504057210 */ /* 0x000fe40007ffe016 */
.L_x_1358:
[----:B------:R-:W-:Y:S05]  /*12a70*/  BSYNC B2 ;  /* 0x0000000000027941 */ /* 0x000fea0003800000 */
.L_x_1357:
[----:B------:R-:W-:-:S04]  /*12a80*/  ISETP.LT.U32.AND P1, PT, R2, R3, PT ;  /* 0x000000030200720c */ /* 0x000fc80003f21070 */
[----:B------:R-:W-:-:S13]  /*12a90*/  ISETP.LT.OR.EX P0, PT, R7, R0, P0, P1 ;  /* 0x000000000700720c */ /* 0x000fda0000701710 */
[----:B------:R-:W-:Y:S05]  /*12aa0*/  @!P0 BRA `(.L_x_1353) ;  /* 0x000000d000008947 */ /* 0x000fea0003800000 */
[-C--:B------:R-:W-:Y:S02]  /*12ab0*/  IADD3 R2, P0, R10, R8.reuse, RZ ;  /* 0x000000080a027210 */ /* 0x080fe40007f1e0ff */
[----:B------:R-:W-:Y:S02]  /*12ac0*/  MOV R11, R13 ;  /* 0x0000000d000b7202 */ /* 0x000fe40000000f00 */
[-C--:B------:R-:W-:Y:S02]  /*12ad0*/  IADD3 R6, P1, R2, R8.reuse, RZ ;  /* 0x0000000802067210 */ /* 0x080fe40007f3e0ff */
[----:B------:R-:W-:Y:S01]  /*12ae0*/  IADD3.X R3, R13, R9, RZ, P0, !PT ;  /* 0x000000090d037210 */ /* 0x000fe200007fe4ff */
[----:B------:R-:W2:Y:S01]  /*12af0*/  LDG.E.CONSTANT R10, [R10.64] ;  /* 0x0000000a0a0a7981 */ /* 0x000ea2000c1e9900 */
        /* <DEDUP_REMOVED lines=8> */
.L_x_1353:
[----:B------:R-:W-:Y:S05]  /*12b80*/  BSYNC B1 ;  /* 0x0000000000017941 */ /* 0x000fea0003800000 */
.L_x_1352:
[----:B-----5:R-:W-:Y:S01]  /*12b90*/  STG.E [R18.64], R5 ;  /* 0x0000000512007986 */ /* 0x020fe2000c10190a */
[----:B------:R-:W-:Y:S05]  /*12ba0*/  EXIT ;  /* 0x000000000000794d */ /* 0x000fea0003800000 */
        .weak           $__internal_9_$__cuda_sm20_div_s64
        .type           $__internal_9_$__cuda_sm20_div_s64,@function
        .size           $__internal_9_$__cuda_sm20_div_s64,(.L_x_1682 - $__internal_9_$__cuda_sm20_div_s64)
$__internal_9_$__cuda_sm20_div_s64:
        /* <DEDUP_REMOVED lines=83> */
[----:B------:R-:W-:Y:S06]  /*130e0*/  RET.REL.NODEC R4 `(_ZN2at6native61_GLOBAL__N__2cc7adc6_23_UnfoldBackwardKernel_cu_9e10b42f_333535_unfold_backward_elementwise_kernelILi128ELi8EZNS1_32_unfold_backward_internal_kernelIiEEvRNS_14TensorIteratorEllllllEUliE_EEviT1_) ;  /* 0xfffecf1004007950 */ /* 0x000fec0003c3ffff */
.L_x_1359:
        /* <DEDUP_REMOVED lines=9> */
.L_x_1682:


//--------------------- .text._ZN2at6native61_GLOBAL__N__2cc7adc6_23_UnfoldBackwardKernel_cu_9e10b42f_333535_unfold_backward_elementwise_kernelILi128ELi8EZNS1_32_unfold_backward_internal_kernelIaEEvRNS_14TensorIteratorEllllllEUliE_EEviT1_ --------------------------
	.section	.text._ZN2at6native61_GLOBAL__N__2cc7adc6_23_UnfoldBackwardKernel_cu_9e10b42f_333535_unfold_backward_elementwise_kernelILi128ELi8EZNS1_32_unfold_backward_internal_kernelIaEEvRNS_14TensorIteratorEllllllEUliE_EEviT1_,"ax",@progbits
	.sectioninfo	@"SHI_REGISTERS=40"
	.align	128
.text._ZN2at6native61_GLOBAL__N__2cc7adc6_23_UnfoldBackwardKernel_cu_9e10b42f_333535_unfold_backward_elementwise_kernelILi128ELi8EZNS1_32_unfold_backward_internal_kernelIaEEvRNS_14TensorIteratorEllllllEUliE_EEviT1_:
        .type           _ZN2at6native61_GLOBAL__N__2cc7adc6_23_UnfoldBackwardKernel_cu_9e10b42f_333535_unfold_backward_elementwise_kernelILi128ELi8EZNS1_32_unfold_backward_internal_kernelIaEEvRNS_14TensorIteratorEllllllEUliE_EEviT1_,@function
        .size           _ZN2at6native61_GLOBAL__N__2cc7adc6_23_UnfoldBackwardKernel_cu_9e10b42f_333535_unfold_backward_elementwise_kernelILi128ELi8EZNS1_32_unfold_backward_internal_kernelIaEEvRNS_14TensorIteratorEllllllEUliE_EEviT1_,(.L_x_1684 - _ZN2at6native61_GLOBAL__N__2cc7adc6_23_UnfoldBackwardKernel_cu_9e10b42f_333535_unfold_backward_elementwise_kernelILi128ELi8EZNS1_32_unfold_backward_internal_kernelIaEEvRNS_14TensorIteratorEllllllEUliE_EEviT1_)
        .other          _ZN2at6native61_GLOBAL__N__2cc7adc6_23_UnfoldBackwardKernel_cu_9e10b42f_333535_unfold_backward_elementwise_kernelILi128ELi8EZNS1_32_unfold_backward_internal_kernelIaEEvRNS_14TensorIteratorEllllllEUliE_EEviT1_,@"STO_CUDA_ENTRY STV_DEFAULT"
_ZN2at6native61_GLOBAL__N__2cc7adc6_23_UnfoldBackwardKernel_cu_9e10b42f_333535_unfold_backward_elementwise_kernelILi128ELi8EZNS1_32_unfold_backward_internal_kernelIaEEvRNS_14TensorIteratorEllllllEUliE_EEviT1_:
        /* <DEDUP_REMOVED lines=261> */
.L_x_1362:
        /* <DEDUP_REMOVED lines=18> */
[----:B------:R-:W-:Y:S05]  /*1170*/  CALL.REL.NOINC `($__internal_10_$__cuda_sm20_div_s64) ;  /* 0x000114c000007944 */ /* 0x000fea0003c00000 */
[----:B------:R-:W-:Y:S05]  /*1180*/  BRA `(.L_x_1364) ;  /* 0x0000013000007947 */ /* 0x000fea0003800000 */
.L_x_1365:
        /* <DEDUP_REMOVED lines=19> */
.L_x_1364:
[----:B------:R-:W-:Y:S05]  /*12c0*/  BSYNC B1 ;  /* 0x0000000000017941 */ /* 0x000fea0003800000 */
.L_x_1363:
        /* <DEDUP_REMOVED lines=22> */
[----:B------:R-:W-:Y:S05]  /*1430*/  CALL.REL.NOINC `($__internal_10_$__cuda_sm20_div_s64) ;  /* 0x0001120000007944 */ /* 0x000fea0003c00000 */
[----:B------:R-:W-:Y:S01]  /*1440*/  IMAD.MOV.U32 R4, RZ, RZ, R2 ;  /* 0x000000ffff047224 */ /* 0x000fe200078e0002 */
[----:B------:R-:W-:Y:S01]  /*1450*/  MOV R5, R3 ;  /* 0x0000000300057202 */ /* 0x000fe20000000f00 */
[----:B------:R-:W-:Y:S05]  /*1460*/  BRA `(.L_x_1368) ;  /* 0x0000013000007947 */ /* 0x000fea0003800000 */
.L_x_1367:
        /* <DEDUP_REMOVED lines=19> */
.L_x_1368:
[----:B------:R-:W-:Y:S05]  /*15a0*/  BSYNC B1 ;  /* 0x0000000000017941 */ /* 0x000fea0003800000 */
.L_x_1366:
        /* <DEDUP_REMOVED lines=12> */
[----:B------:R0:W5:Y:S01]  /*1670*/  LDG.E.U8 R5, [R18.64] ;  /* 0x0000000812057981 */ /* 0x000162000c1e1100 */
        /* <DEDUP_REMOVED lines=14> */
[----:B------:R-:W-:-:S09]  /*1760*/  MOV R4, R22 ;  /* 0x0000001600047202 */ /* 0x000fd20000000f00 */
[----:B------:R-:W-:Y:S05]  /*1770*/  @!P1 BRA `(.L_x_1372) ;  /* 0x000003a000009947 */ /* 0x000fea0003800000 */
[----:B0-----:R-:W-:Y:S01]  /*1780*/  IADD3 R15, P1, RZ, -R22, RZ ;  /* 0x80000016ff0f7210 */ /* 0x001fe20007f3e0ff */
[----:B------:R-:W-:Y:S01]  /*1790*/  HFMA2.MMA R13, -RZ, RZ, 0, 0 ;  /* 0x00000000ff0d7435 */ /* 0x000fe200000001ff */
[----:B------:R-:W-:-:S03]  /*17a0*/  IMAD R7, R23, c[0x0][0x3f8], RZ ;  /* 0x0000fe0017077a24 */ /* 0x000fc600078e02ff */
[----:B------:R-:W-:Y:S02]  /*17b0*/  IMAD.X R4, RZ, RZ, ~R23, P1 ;  /* 0x000000ffff047224 */ /* 0x000fe400008e0e17 */
[----:B------:R-:W-:Y:S02]  /*17c0*/  IMAD R7, R22, c[0x0][0x3fc], R7 ;  /* 0x0000ff0016077a24 */ /* 0x000fe400078e0207 */
[----:B------:R-:W-:Y:S02]  /*17d0*/  IMAD R4, R4, c[0x0][0x3e8], RZ ;  /* 0x0000fa0004047a24 */ /* 0x000fe400078e02ff */
[----:B------:R-:W-:-:S04]  /*17e0*/  IMAD.WIDE.U32 R8, R22, c[0x0][0x3f8], R12 ;  /* 0x0000fe0016087a25 */ /* 0x000fc800078e000c */
[C---:B------:R-:W-:Y:S01]  /*17f0*/  IMAD R13, R15.reuse, c[0x0][0x3ec], R4 ;  /* 0x0000fb000f0d7a24 */ /* 0x040fe200078e0204 */
[----:B------:R-:W-:Y:S01]  /*1800*/  MOV R6, R8 ;  /* 0x0000000800067202 */ /* 0x000fe20000000f00 */
        /* <DEDUP_REMOVED lines=25> */
[----:B------:R-:W-:Y:S01]  /*19a0*/  IMAD.X R2, R17, 0x1, ~R25, P2 ;  /* 0x0000000111027824 */ /* 0x000fe200010e0e19 */
[----:B------:R-:W-:Y:S01]  /*19b0*/  @P1 IADD3 R13, P2, P3, R16, -c[0x0][0x3e8], -R14 ;  /* 0x8000fa00100d1a10 */ /* 0x000fe20007b5e80e */
[----:B------:R-:W-:Y:S01]  /*19c0*/  IMAD.WIDE.U32 R14, R21, c[0x0][0x400], R8 ;  /* 0x00010000150e7a25 */ /* 0x000fe200078e0008 */
[----:B------:R-:W-:-:S03]  /*19d0*/  @P1 IADD3 R6, P4, R8, c[0x0][0x3f8], RZ ;  /* 0x0000fe0008061a10 */ /* 0x000fc60007f9e0ff */
[----:B------:R-:W-:Y:S01]  /*19e0*/  IMAD R4, R2, c[0x0][0x400], RZ ;  /* 0x0001000002047a24 */ /* 0x000fe200078e02ff */
[----:B------:R-:W-:Y:S02]  /*19f0*/  @P1 IADD3.X R2, R17, ~c[0x0][0x3ec], ~R25, P2, P3 ;  /* 0x8000fb0011021a10 */ /* 0x000fe400017e6c19 */
[----:B------:R-:W-:Y:S01]  /*1a00*/  @P1 IADD3.X R7, R9, c[0x0][0x3fc], RZ, P4, !PT ;  /* 0x0000ff0009071a10 */ /* 0x000fe200027fe4ff */
[----:B------:R-:W-:Y:S01]  /*1a10*/  IMAD R21, R21, c[0x0][0x404], R4 ;  /* 0x0001010015157a24 */ /* 0x000fe200078e0204 */
[----:B------:R-:W-:Y:S01]  /*1a20*/  IADD3 R8, P2, R14, c[0x0][0x3d0], RZ ;  /* 0x0000f4000e087a10 */ /* 0x000fe20007f5e0ff */
        /* <DEDUP_REMOVED lines=8> */
[C---:B------:R-:W-:Y:S02]  /*1ab0*/  IADD3 R4, P2, R22.reuse, 0x2, RZ ;  /* 0x0000000216047810 */ /* 0x040fe40007f5e0ff */
[----:B------:R-:W-:-:S03]  /*1ac0*/  @P1 IADD3 R4, P3, R22, 0x3, RZ ;  /* 0x0000000316041810 */ /* 0x000fc60007f7e0ff */
[----:B------:R-:W-:Y:S01]  /*1ad0*/  IMAD.X R13, RZ, RZ, R23, P2 ;  /* 0x000000ffff0d7224 */ /* 0x000fe200010e0617 */
[----:B------:R-:W-:Y:S02]  /*1ae0*/  @P1 IADD3.X R13, RZ, R23, RZ, P3, !PT ;  /* 0x00000017ff0d1210 */ /* 0x000fe40001ffe4ff */
[----:B--2---:R-:W-:-:S05]  /*1af0*/  IADD3 R5, R5, R8, RZ ;  /* 0x0000000805057210 */ /* 0x004fca0007ffe0ff */
[----:B---3--:R-:W-:-:S05]  /*1b00*/  @P1 IMAD.IADD R2, R5, 0x1, R6 ;  /* 0x0000000105021824 */ /* 0x008fca00078e0206 */
[----:B------:R-:W-:Y:S02]  /*1b10*/  @P1 PRMT R5, R2, 0x7610, R5 ;  /* 0x0000761002051816 */ /* 0x000fe40000000005 */
.L_x_1372:
[----:B0-----:R-:W-:Y:S05]  /*1b20*/  BSYNC B2 ;  /* 0x0000000000027941 */ /* 0x001fea0003800000 */
.L_x_1371:
[----:B------:R-:W-:Y:S01]  /*1b30*/  BSSY B2, `(.L_x_1373) ;  /* 0x000009b000027945 */ /* 0x000fe20003800000 */
[----:B------:R-:W-:Y:S05]  /*1b40*/  @!P0 BRA `(.L_x_1374) ;  /* 0x0000099000008947 */ /* 0x000fea0003800000 */
[----:B------:R-:W-:Y:S01]  /*1b50*/  IADD3 R7, P0, RZ, -R4, RZ ;  /* 0x80000004ff077210 */ /* 0x000fe20007f1e0ff */
[----:B------:R-:W-:Y:S01]  /*1b60*/  IMAD R15, R13, c[0x0][0x3f8], RZ ;  /* 0x0000fe000d0f7a24 */ /* 0x000fe200078e02ff */
[----:B------:R-:W-:Y:S01]  /*1b70*/  MOV R14, c[0x0][0x400] ;  /* 0x00010000000e7a02 */ /* 0x000fe20000000f00 */
[----:B------:R-:W-:Y:S02]  /*1b80*/  BSSY B3, `(.L_x_1375) ;  /* 0x000005f000037945 */ /* 0x000fe40003800000 */
[----:B------:R-:W-:Y:S02]  /*1b90*/  IMAD.X R2, RZ, RZ, ~R13, P0 ;  /* 0x000000ffff027224 */ /* 0x000fe400000e0e0d */
[----:B------:R-:W-:-:S04]  /*1ba0*/  IMAD.WIDE.U32 R16, R7, c[0x0][0x3e8], R16 ;  /* 0x0000fa0007107a25 */ /* 0x000fc800078e0010 */
[----:B------:R-:W-:Y:S02]  /*1bb0*/  IMAD R2, R2, c[0x0][0x3e8], RZ ;  /* 0x0000fa0002027a24 */ /* 0x000fe400078e02ff */
[----:B------:R-:W-:Y:S02]  /*1bc0*/  IMAD R23, R4, c[0x0][0x3fc], R15 ;  /* 0x0000ff0004177a24 */ /* 0x000fe400078e020f */
[----:B------:R-:W-:-:S04]  /*1bd0*/  IMAD R7, R7, c[0x0][0x3ec], R2 ;  /* 0x0000fb0007077a24 */ /* 0x000fc800078e0202 */
[----:B------:R-:W-:Y:S01]  /*1be0*/  IMAD.IADD R2, R17, 0x1, R7 ;  /* 0x0000000111027824 */ /* 0x000fe200078e0207 */
[----:B------:R-:W-:Y:S01]  /*1bf0*/  IADD3 R17, P2, RZ, -c[0x0][0x3e8], RZ ;  /* 0x8000fa00ff117a10 */ /* 0x000fe20007f5e0ff */
[----:B------:R-:W-:-:S04]  /*1c00*/  IMAD.WIDE.U32 R6, R16, c[0x0][0x400], RZ ;  /* 0x0001000010067a25 */ /* 0x000fc800078e00ff */
[----:B------:R-:W-:Y:S01]  /*1c10*/  IMAD R9, R2, c[0x0][0x400], RZ ;  /* 0x0001000002097a24 */ /* 0x000fe200078e02ff */
[----:B------:R-:W-:-:S03]  /*1c20*/  IADD3 R2, P0, R4, -0x1, RZ ;  /* 0xffffffff04027810 */ /* 0x000fc60007f1e0ff */
[----:B------:R-:W-:Y:S01]  /*1c30*/  IMAD R9, R16, c[0x0][0x404], R9 ;  /* 0x0001010010097a24 */ /* 0x000fe200078e0209 */
[----:B------:R-:W-:-:S04]  /*1c40*/  IADD3 R8, P3, -R2, R3, RZ ;  /* 0x0000000302087210 */ /* 0x000fc80007f7e1ff */
[----:B------:R-:W-:Y:S02]  /*1c50*/  IADD3 R9, R7, R9, RZ ;  /* 0x0000000907097210 */ /* 0x000fe40007ffe0ff */
[----:B------:R-:W-:Y:S01]  /*1c60*/  IADD3.X R7, R13, -0x1, RZ, P0, !PT ;  /* 0xffffffff0d077810 */ /* 0x000fe200007fe4ff */
[----:B------:R-:W-:Y:S01]  /*1c70*/  IMAD.X R13, RZ, RZ, ~c[0x0][0x3ec], P2 ;  /* 0x8000fb00ff0d7624 */ /* 0x000fe200010e06ff */
[----:B------:R-:W-:Y:S01]  /*1c80*/  ISETP.GT.U32.AND P1, PT, R8, 0xc, PT ;  /* 0x0000000c0800780c */ /* 0x000fe20003f24070 */
[----:B------:R-:W-:Y:S01]  /*1c90*/  IMAD.MOV.U32 R8, RZ, RZ, R6 ;  /* 0x000000ffff087224 */ /* 0x000fe200078e0006 */
[----:B------:R-:W-:Y:S01]  /*1ca0*/  PLOP3.LUT P0, PT, PT, PT, PT, 0x80, 0x0 ;  /* 0x000000000000781c */ /* 0x000fe20003f0f070 */
[----:B------:R-:W-:Y:S02]  /*1cb0*/  IMAD.X R15, R0, 0x1, ~R7, P3 ;  /* 0x00000001000f7824 */ /* 0x000fe400018e0e07 */
[----:B------:R-:W-:Y:S02]  /*1cc0*/  IMAD R6, R13, c[0x0][0x400], RZ ;  /* 0x000100000d067a24 */ /* 0x000fe400078e02ff */
        /* <DEDUP_REMOVED lines=12> */
.L_x_1377:
[-C--:B------:R-:W-:Y:S01]  /*1d90*/  IADD3 R36, P1, R22, R14.reuse, RZ ;  /* 0x0000000e16247210 */ /* 0x080fe20007f3e0ff */
[----:B------:R0:W2:Y:S04]  /*1da0*/  LDG.E.U8.CONSTANT R8, [R22.64] ;  /* 0x0000000816087981 */ /* 0x0000a8000c1e9100 */
[----:B------:R-:W-:Y:S01]  /*1db0*/  IMAD.X R37, R23, 0x1, R6, P1 ;  /* 0x0000000117257824 */ /* 0x000fe200008e0606 */
[----:B------:R-:W-:-:S04]  /*1dc0*/  IADD3 R30, P1, R36, R14, RZ ;  /* 0x0000000e241e7210 */ /* 0x000fc80007f3e0ff */
[----:B------:R1:W2:Y:S01]  /*1dd0*/  LDG.E.U8.CONSTANT R36, [R36.64] ;  /* 0x0000000824247981 */ /* 0x0002a2000c1e9100 */
[----:B------:R-:W-:Y:S01]  /*1de0*/  IMAD.X R31, R37, 0x1, R6, P1 ;  /* 0x00000001251f7824 */ /* 0x000fe200008e0606 */
[----:B------:R-:W-:-:S04]  /*1df0*/  IADD3 R20, P1, R30, R14, RZ ;  /* 0x0000000e1e147210 */ /* 0x000fc80007f3e0ff */
[----:B------:R-:W-:Y:S01]  /*1e00*/  IADD3.X R21, R31, R6, RZ, P1, !PT ;  /* 0x000000061f157210 */ /* 0x000fe20000ffe4ff */
[----:B------:R3:W4:Y:S01]  /*1e10*/  LDG.E.U8.CONSTANT R35, [R30.64] ;  /* 0x000000081e237981 */ /* 0x000722000c1e9100 */
[----:B------:R-:W-:-:S03]  /*1e20*/  IADD3 R32, P1, R20, R14, RZ ;  /* 0x0000000e14207210 */ /* 0x000fc60007f3e0ff */
[----:B------:R0:W4:Y:S02]  /*1e30*/  LDG.E.U8.CONSTANT R34, [R20.64] ;  /* 0x0000000814227981 */ /* 0x000124000c1e9100 */
[----:B------:R-:W-:Y:S01]  /*1e40*/  IMAD.X R33, R21, 0x1, R6, P1 ;  /* 0x0000000115217824 */ /* 0x000fe200008e0606 */
[----:B------:R-:W-:-:S05]  /*1e50*/  IADD3 R24, P1, R32, R14, RZ ;  /* 0x0000000e20187210 */ /* 0x000fca0007f3e0ff */
[----:B------:R-:W-:Y:S01]  /*1e60*/  IMAD.X R25, R33, 0x1, R6, P1 ;  /* 0x0000000121197824 */ /* 0x000fe200008e0606 */
[----:B------:R-:W-:Y:S01]  /*1e70*/  IADD3 R28, P1, R24, R14, RZ ;  /* 0x0000000e181c7210 */ /* 0x000fe20007f3e0ff */
[----:B------:R0:W4:Y:S03]  /*1e80*/  LDG.E.U8.CONSTANT R33, [R32.64] ;  /* 0x0000000820217981 */ /* 0x000126000c1e9100 */
[----:B------:R-:W-:Y:S02]  /*1e90*/  IADD3.X R29, R25, R6, RZ, P1, !PT ;  /* 0x00000006191d7210 */ /* 0x000fe40000ffe4ff */
[----:B------:R-:W-:-:S03]  /*1ea0*/  IADD3 R26, P1, R28, R14, RZ ;  /* 0x0000000e1c1a7210 */ /* 0x000fc60007f3e0ff */
[----:B---3--:R3:W4:Y:S02]  /*1eb0*/  LDG.E.U8.CONSTANT R31, [R28.64] ;  /* 0x000000081c1f7981 */ /* 0x008724000c1e9100 */
[--C-:B------:R-:W-:Y:S01]  /*1ec0*/  IMAD.X R27, R29, 0x1, R6.reuse, P1 ;  /* 0x000000011d1b7824 */ /* 0x100fe200008e0606 */
[-C--:B------:R-:W-:Y:S01]  /*1ed0*/  IADD3 R12, P1, R26, R14.reuse, RZ ;  /* 0x0000000e1a0c7210 */ /* 0x080fe20007f3e0ff */
[----:B0-----:R0:W4:Y:S04]  /*1ee0*/  LDG.E.U8.CONSTANT R32, [R24.64] ;  /* 0x0000000818207981 */ /* 0x001128000c1e9100 */
[----:B------:R-:W-:Y:S01]  /*1ef0*/  IMAD.X R13, R27, 0x1, R6, P1 ;  /* 0x000000011b0d7824 */ /* 0x000fe200008e0606 */
[----:B------:R-:W-:Y:S01]  /*1f00*/  IADD3 R16, P1, R12, R14, RZ ;  /* 0x0000000e0c107210 */ /* 0x000fe20007f3e0ff */
[----:B------:R0:W4:Y:S03]  /*1f10*/  LDG.E.U8.CONSTANT R30, [R26.64] ;  /* 0x000000081a1e7981 */ /* 0x000126000c1e9100 */
[----:B------:R-:W-:Y:S01]  /*1f20*/  IADD3.X R17, R13, R6, RZ, P1, !PT ;  /* 0x000000060d117210 */ /* 0x000fe20000ffe4ff */
[----:B-1----:R1:W4:Y:S01]  /*1f30*/  LDG.E.U8.CONSTANT R37, [R12.64] ;  /* 0x000000080c257981 */ /* 0x002322000c1e9100 */
[----:B------:R-:W-:-:S03]  /*1f40*/  IADD3 R20, P1, R16, R14, RZ ;  /* 0x0000000e10147210 */ /* 0x000fc60007f3e0ff */
[----:B------:R1:W4:Y:S02]  /*1f50*/  LDG.E.U8.CONSTANT R16, [R16.64] ;  /* 0x0000000810107981 */ /* 0x000324000c1e9100 */
[----:B------:R-:W-:Y:S01]  /*1f60*/  IMAD.X R21, R17, 0x1, R6, P1 ;  /* 0x0000000111157824 */ /* 0x000fe200008e0606 */
[----:B------:R-:W-:-:S04]  /*1f70*/  IADD3 R22, P1, R20, R14, RZ ;  /* 0x0000000e14167210 */ /* 0x000fc80007f3e0ff */
[----:B------:R-:W4:Y:S01]  /*1f80*/  LDG.E.U8.CONSTANT R20, [R20.64] ;  /* 0x0000000814147981 */ /* 0x000f22000c1e9100 */
[----:B------:R-:W-:Y:S01]  /*1f90*/  IMAD.X R23, R21, 0x1, R6, P1 ;  /* 0x0000000115177824 */ /* 0x000fe200008e0606 */
[----:B0-----:R-:W-:-:S04]  /*1fa0*/  IADD3 R24, P1, R22, R14, RZ ;  /* 0x0000000e16187210 */ /* 0x001fc80007f3e0ff */
[----:B------:R-:W-:Y:S02]  /*1fb0*/  IADD3.X R25, R23, R6, RZ, P1, !PT ;  /* 0x0000000617197210 */ /* 0x000fe40000ffe4ff */
[-C--:B------:R-:W-:Y:S01]  /*1fc0*/  IADD3 R26, P1, R24, R14.reuse, RZ ;  /* 0x0000000e181a7210 */ /* 0x080fe20007f3e0ff */
[----:B------:R0:W4:Y:S04]  /*1fd0*/  LDG.E.U8.CONSTANT R23, [R22.64] ;  /* 0x0000000816177981 */ /* 0x000128000c1e9100 */
[--C-:B------:R-:W-:Y:S01]  /*1fe0*/  IMAD.X R27, R25, 0x1, R6.reuse, P1 ;  /* 0x00000001191b7824 */ /* 0x100fe200008e0606 */
[-C--:B---3--:R-:W-:Y:S01]  /*1ff0*/  IADD3 R28, P1, R26, R14.reuse, RZ ;  /* 0x0000000e1a1c7210 */ /* 0x088fe20007f3e0ff */
[----:B------:R-:W3:Y:S04]  /*2000*/  LDG.E.U8.CONSTANT R24, [R24.64] ;  /* 0x0000000818187981 */ /* 0x000ee8000c1e9100 */
[----:B------:R-:W-:Y:S01]  /*2010*/  IMAD.X R29, R27, 0x1, R6, P1 ;  /* 0x000000011b1d7824 */ /* 0x000fe200008e0606 */
[----:B-1----:R-:W-:Y:S01]  /*2020*/  IADD3 R12, P1, R28, R14, RZ ;  /* 0x0000000e1c0c7210 */ /* 0x002fe20007f3e0ff */
[----:B------:R-:W3:Y:S03]  /*2030*/  LDG.E.U8.CONSTANT R27, [R26.64] ;  /* 0x000000081a1b7981 */ /* 0x000ee6000c1e9100 */
[----:B------:R-:W-:Y:S01]  /*2040*/  IADD3.X R13, R29, R6, RZ, P1, !PT ;  /* 0x000000061d0d7210 */ /* 0x000fe20000ffe4ff */
[----:B------:R-:W3:Y:S04]  /*2050*/  LDG.E.U8.CONSTANT R28, [R28.64] ;  /* 0x000000081c1c7981 */ /* 0x000ee8000c1e9100 */
[----:B------:R-:W3:Y:S01]  /*2060*/  LDG.E.U8.CONSTANT R17, [R12.64] ;  /* 0x000000080c117981 */ /* 0x000ee2000c1e9100 */
[----:B------:R-:W-:-:S05]  /*2070*/  IADD3 R2, P1, R2, 0x10, RZ ;  /* 0x0000001002027810 */ /* 0x000fca0007f3e0ff */
[----:B------:R-:W-:Y:S01]  /*2080*/  IMAD.X R7, RZ, RZ, R7, P1 ;  /* 0x000000ffff077224 */ /* 0x000fe200008e0607 */
[----:B------:R-:W-:-:S04]  /*2090*/  ISETP.GE.U32.AND P1, PT, R2, R9, PT ;  /* 0x000000090200720c */ /* 0x000fc80003f26070 */
[----:B------:R-:W-:Y:S02]  /*20a0*/  ISETP.GE.AND.EX P1, PT, R7, R4, PT, P1 ;  /* 0x000000040700720c */ /* 0x000fe40003f26310 */
[----:B0-----:R-:W-:Y:S02]  /*20b0*/  IADD3 R22, P2, R12, R14, RZ ;  /* 0x0000000e0c167210 */ /* 0x001fe40007f5e0ff */
[----:B--2--5:R-:W-:-:S04]  /*20c0*/  IADD3 R8, R36, R5, R8 ;  /* 0x0000000524087210 */ /* 0x024fc80007ffe008 */
[----:B----4-:R-:W-:-:S04]  /*20d0*/  IADD3 R8, R34, R8, R35 ;  /* 0x0000000822087210 */ /* 0x010fc80007ffe023 */
[----:B------:R-:W-:-:S04]  /*20e0*/  IADD3 R8, R32, R8, R33 ;  /* 0x0000000820087210 */ /* 0x000fc80007ffe021 */
[----:B------:R-:W-:-:S04]  /*20f0*/  IADD3 R8, R30, R8, R31 ;  /* 0x000000081e087210 */ /* 0x000fc80007ffe01f */
[----:B------:R-:W-:-:S04]  /*2100*/  IADD3 R8, R16, R8, R37 ;  /* 0x0000000810087210 */ /* 0x000fc80007ffe025 */
[----:B------:R-:W-:Y:S01]  /*2110*/  IADD3 R8, R23, R8, R20 ;  /* 0x0000000817087210 */ /* 0x000fe20007ffe014 */
[----:B------:R-:W-:-:S03]  /*2120*/  IMAD.X R23, R13, 0x1, R6, P2 ;  /* 0x000000010d177824 */ /* 0x000fc600010e0606 */
[----:B---3--:R-:W-:-:S04]  /*2130*/  IADD3 R8, R27, R8, R24 ;  /* 0x000000081b087210 */ /* 0x008fc80007ffe018 */
[----:B------:R-:W-:-:S04]  /*2140*/  IADD3 R8, R17, R8, R28 ;  /* 0x0000000811087210 */ /* 0x000fc80007ffe01c */
[----:B------:R-:W-:Y:S01]  /*2150*/  PRMT R5, R8, 0x7610, R5 ;  /* 0x0000761008057816 */ /* 0x000fe20000000005 */
[----:B------:R-:W-:Y:S05]  /*2160*/  @!P1 BRA `(.L_x_1377) ;  /* 0xfffffc2000009947 */ /* 0x000fea000383ffff */
.L_x_1376:
[----:B------:R-:W-:Y:S05]  /*2170*/  BSYNC B3 ;  /* 0x0000000000037941 */ /* 0x000fea0003800000 */
.L_x_1375:
[----:B------:R-:W-:Y:S01]  /*2180*/  IADD3 R4, P2, -R2, R3, RZ ;  /* 0x0000000302047210 */ /* 0x000fe20007f5e1ff */
[----:B------:R-:W-:Y:S03]  /*2190*/  BSSY B3, `(.L_x_1378) ;  /* 0x0000025000037945 */ /* 0x000fe60003800000 */
[----:B------:R-:W-:Y:S02]  /*21a0*/  ISETP.GT.U32.AND P1, PT, R4, 0x4, PT ;  /* 0x000000040400780c */ /* 0x000fe40003f24070 */
[----:B------:R-:W-:-:S04]  /*21b0*/  IADD3.X R4, ~R7, R0, RZ, P2, !PT ;  /* 0x0000000007047210 */ /* 0x000fc800017fe5ff */
[----:B------:R-:W-:-:S13]  /*21c0*/  ISETP.GT.AND.EX P1, PT, R4, RZ, PT, P1 ;  /* 0x000000ff0400720c */ /* 0x000fda0003f24310 */
[----:B------:R-:W-:Y:S05]  /*21d0*/  @!P1 BRA `(.L_x_1379) ;  /* 0x0000020000009947 */ /* 0x000fea0003800000 */
[-C--:B------:R-:W-:Y:S02]  /*21e0*/  IADD3 R20, P0, R22, R14.reuse, RZ ;  /* 0x0000000e16147210 */ /* 0x080fe40007f1e0ff */
[----:B------:R-:W2:Y:S03]  /*21f0*/  LDG.E.U8.CONSTANT R22, [R22.64] ;  /* 0x0000000816167981 */ /* 0x000ea6000c1e9100 */
[----:B------:R-:W-:Y:S01]  /*2200*/  IMAD.X R21, R23, 0x1, R6, P0 ;  /* 0x0000000117157824 */ /* 0x000fe200000e0606 */
[----:B------:R-:W-:-:S04]  /*2210*/  IADD3 R16, P0, R20, R14, RZ ;  /* 0x0000000e14107210 */ /* 0x000fc80007f1e0ff */
[----:B------:R-:W2:Y:S01]  /*2220*/  LDG.E.U8.CONSTANT R20, [R20.64] ;  /* 0x0000000814147981 */ /* 0x000ea2000c1e9100 */
[----:B------:R-:W-:Y:S01]  /*2230*/  IMAD.X R17, R21, 0x1, R6, P0 ;  /* 0x0000000115117824 */ /* 0x000fe200000e0606 */
[----:B------:R-:W-:-:S04]  /*2240*/  IADD3 R12, P0, R16, R14, RZ ;  /* 0x0000000e100c7210 */ /* 0x000fc80007f1e0ff */
[----:B------:R-:W-:Y:S02]  /*2250*/  IADD3.X R13, R17, R6, RZ, P0, !PT ;  /* 0x00000006110d7210 */ /* 0x000fe400007fe4ff */
[-C--:B------:R-:W-:Y:S01]  /*2260*/  IADD3 R8, P0, R12, R14.reuse, RZ ;  /* 0x0000000e0c087210 */ /* 0x080fe20007f1e0ff */
[----:B------:R-:W3:Y:S04]  /*2270*/  LDG.E.U8.CONSTANT R17, [R16.64] ;  /* 0x0000000810117981 */ /* 0x000ee8000c1e9100 */
[--C-:B------:R-:W-:Y:S01]  /*2280*/  IMAD.X R9, R13, 0x1, R6.reuse, P0 ;  /* 0x000000010d097824 */ /* 0x100fe200000e0606 */
[-C--:B------:R-:W-:Y:S01]  /*2290*/  IADD3 R24, P0, R8, R14.reuse, RZ ;  /* 0x0000000e08187210 */ /* 0x080fe20007f1e0ff */
[----:B------:R-:W3:Y:S04]  /*22a0*/  LDG.E.U8.CONSTANT R12, [R12.64] ;  /* 0x000000080c0c7981 */ /* 0x000ee8000c1e9100 */
[----:B------:R-:W-:Y:S01]  /*22b0*/  IMAD.X R25, R9, 0x1, R6, P0 ;  /* 0x0000000109197824 */ /* 0x000fe200000e0606 */
[----:B------:R-:W-:Y:S01]  /*22c0*/  IADD3 R26, P0, R24, R14, RZ ;  /* 0x0000000e181a7210 */ /* 0x000fe20007f1e0ff */
[----:B------:R-:W4:Y:S03]  /*22d0*/  LDG.E.U8.CONSTANT R9, [R8.64] ;  /* 0x0000000808097981 */ /* 0x000f26000c1e9100 */
[----:B------:R-:W-:Y:S01]  /*22e0*/  IADD3.X R27, R25, R6, RZ, P0, !PT ;  /* 0x00000006191b7210 */ /* 0x000fe200007fe4ff */
[----:B------:R-:W4:Y:S01]  /*22f0*/  LDG.E.U8.CONSTANT R24, [R24.64] ;  /* 0x0000000818187981 */ /* 0x000f22000c1e9100 */
[----:B------:R-:W-:-:S05]  /*2300*/  IADD3 R28, P0, R26, R14, RZ ;  /* 0x0000000e1a1c7210 */ /* 0x000fca0007f1e0ff */
[----:B------:R-:W-:Y:S02]  /*2310*/  IMAD.X R29, R27, 0x1, R6, P0 ;  /* 0x000000011b1d7824 */ /* 0x000fe400000e0606 */
[----:B------:R-:W4:Y:S04]  /*2320*/  LDG.E.U8.CONSTANT R27, [R26.64] ;  /* 0x000000081a1b7981 */ /* 0x000f28000c1e9100 */
[----:B------:R-:W4:Y:S01]  /*2330*/  LDG.E.U8.CONSTANT R4, [R28.64] ;  /* 0x000000081c047981 */ /* 0x000f22000c1e9100 */
        /* <DEDUP_REMOVED lines=10> */
.L_x_1379:
[----:B------:R-:W-:Y:S05]  /*23e0*/  BSYNC B3 ;  /* 0x0000000000037941 */ /* 0x000fea0003800000 */
.L_x_1378:
[----:B------:R-:W-:-:S04]  /*23f0*/  ISETP.LT.U32.AND P1, PT, R2, R3, PT ;  /* 0x000000030200720c */ /* 0x000fc80003f21070 */
[----:B------:R-:W-:-:S13]  /*2400*/  ISETP.LT.OR.EX P0, PT, R7, R0, P0, P1 ;  /* 0x000000000700720c */ /* 0x000fda0000701710 */
[----:B------:R-:W-:Y:S05]  /*2410*/  @!P0 BRA `(.L_x_1374) ;  /* 0x000000c000008947 */ /* 0x000fea0003800000 */
[-C--:B------:R-:W-:Y:S02]  /*2420*/  IADD3 R2, P0, R22, R14.reuse, RZ ;  /* 0x0000000e16027210 */ /* 0x080fe40007f1e0ff */
[----:B------:R-:W2:Y:S02]  /*2430*/  LDG.E.U8.CONSTANT R22, [R22.64] ;  /* 0x0000000816167981 */ /* 0x000ea4000c1e9100 */
[----:B------:R-:W-:Y:S01]  /*2440*/  IADD3 R8, P1, R2, R14, RZ ;  /* 0x0000000e02087210 */ /* 0x000fe20007f3e0ff */
[----:B------:R-:W-:-:S03]  /*2450*/  IMAD.X R3, R23, 0x1, R6, P0 ;  /* 0x0000000117037824 */ /* 0x000fc600000e0606 */
[----:B------:R-:W-:Y:S01]  /*2460*/  IADD3 R14, P0, R8, R14, RZ ;  /* 0x0000000e080e7210 */ /* 0x000fe20007f1e0ff */
[----:B------:R-:W-:Y:S01]  /*2470*/  IMAD.X R9, R3, 0x1, R6, P1 ;  /* 0x0000000103097824 */ /* 0x000fe200008e0606 */
[----:B------:R-:W2:Y:S04]  /*2480*/  LDG.E.U8.CONSTANT R2, [R2.64] ;  /* 0x0000000802027981 */ /* 0x000ea8000c1e9100 */
[----:B------:R-:W-:Y:S01]  /*2490*/  IADD3.X R15, R9, R6, RZ, P0, !PT ;  /* 0x00000006090f7210 */ /* 0x000fe200007fe4ff */
[----:B------:R-:W3:Y:S04]  /*24a0*/  LDG.E.U8.CONSTANT R8, [R8.64] ;  /* 0x0000000808087981 */ /* 0x000ee8000c1e9100 */
[----:B------:R-:W3:Y:S01]  /*24b0*/  LDG.E.U8.CONSTANT R14, [R14.64] ;  /* 0x000000080e0e7981 */ /* 0x000ee2000c1e9100 */
[----:B--2--5:R-:W-:-:S04]  /*24c0*/  IADD3 R5, R2, R5, R22 ;  /* 0x0000000502057210 */ /* 0x024fc80007ffe016 */
[----:B---3--:R-:W-:Y:S02]  /*24d0*/  IADD3 R5, R14, R5, R8 ;  /* 0x000000050e057210 */ /* 0x008fe40007ffe008 */
.L_x_1374:
[----:B------:R-:W-:Y:S05]  /*24e0*/  BSYNC B2 ;  /* 0x0000000000027941 */ /* 0x000fea0003800000 */
.L_x_1373:
[----:B-----5:R0:W-:Y:S02]  /*24f0*/  STG.E.U8 [R18.64], R5 ;  /* 0x0000000512007986 */ /* 0x0201e4000c101108 */
.L_x_1370:
[----:B------:R-:W-:Y:S05]  /*2500*/  BSYNC B1 ;  /* 0x0000000000017941 */ /* 0x000fea0003800000 */
.L_x_1369:
[----:B------:R-:W-:-:S05]  /*2510*/  IMAD R10, R10, 0x400, R11 ;  /* 0x000004000a0a7824 */ /* 0x000fca00078e020b */
[----:B------:R-:W-:Y:S02]  /*2520*/  IADD3 R17, R10, 0x80, RZ ;  /* 0x000000800a117810 */ /* 0x000fe40007ffe0ff */
.L_x_1361:
[----:B------:R-:W-:Y:S05]  /*2530*/  BSYNC B0 ;  /* 0x0000000000007941 */ /* 0x000fea0003800000 */
.L_x_1360:
        /* <DEDUP_REMOVED lines=257> */
.L_x_1383:
        /* <DEDUP_REMOVED lines=18> */
[----:B------:R-:W-:Y:S05]  /*3670*/  CALL.REL.NOINC `($__internal_10_$__cuda_sm20_div_s64) ;  /* 0x0000efc000007944 */ /* 0x000fea0003c00000 */
[----:B------:R-:W-:Y:S05]  /*3680*/  BRA `(.L_x_1385) ;  /* 0x0000013000007947 */ /* 0x000fea0003800000 */
.L_x_1386:
        /* <DEDUP_REMOVED lines=19> */
.L_x_1385:
[----:B------:R-:W-:Y:S05]  /*37c0*/  BSYNC B2 ;  /* 0x0000000000027941 */ /* 0x000fea0003800000 */
.L_x_1384:
        /* <DEDUP_REMOVED lines=22> */
[----:B------:R-:W-:Y:S05]  /*3930*/  CALL.REL.NOINC `($__internal_10_$__cuda_sm20_div_s64) ;  /* 0x0000ed0000007944 */ /* 0x000fea0003c00000 */
[----:B------:R-:W-:Y:S05]  /*3940*/  BRA `(.L_x_1389) ;  /* 0x0000013000007947 */ /* 0x000fea0003800000 */
.L_x_1388:
        /* <DEDUP_REMOVED lines=19> */
.L_x_1389:
[----:B------:R-:W-:Y:S05]  /*3a80*/  BSYNC B2 ;  /* 0x0000000000027941 */ /* 0x000fea0003800000 */
.L_x_1387:
        /* <DEDUP_REMOVED lines=33> */
[C---:B------:R-:W-:Y:S02]  /*3ca0*/  IMAD R7, R11.reuse, c[0x0][0x3fc], R6 ;  /* 0x0000ff000b077a24 */ /* 0x040fe400078e0206 */
        /* <DEDUP_REMOVED lines=53> */
.L_x_1393:
[----:B0-----:R-:W-:Y:S05]  /*4000*/  BSYNC B3 ;  /* 0x0000000000037941 */ /* 0x001fea0003800000 */
.L_x_1392:
        /* <DEDUP_REMOVED lines=11> */
[----:B------:R-:W-:Y:S01]  /*40c0*/  IMAD.IADD R2, R19, 0x1, R7 ;  /* 0x0000000113027824 */ /* 0x000fe200078e0207 */
[----:B------:R-:W-:-:S03]  /*40d0*/  IADD3 R7, P0, R4, -0x1, RZ ;  /* 0xffffffff04077810 */ /* 0x000fc60007f1e0ff */
[----:B------:R-:W-:Y:S01]  /*40e0*/  IMAD R11, R2, c[0x0][0x400], RZ ;  /* 0x00010000020b7a24 */ /* 0x000fe200078e02ff */
[----:B------:R-:W-:-:S03]  /*40f0*/  IADD3 R2, P2, -R7, R0, RZ ;  /* 0x0000000007027210 */ /* 0x000fc60007f5e1ff */
[----:B------:R-:W-:Y:S01]  /*4100*/  IMAD R11, R18, c[0x0][0x404], R11 ;  /* 0x00010100120b7a24 */ /* 0x000fe200078e020b */
[----:B------:R-:W-:Y:S02]  /*4110*/  ISETP.GT.U32.AND P1, PT, R2, 0xc, PT ;  /* 0x0000000c0200780c */ /* 0x000fe40003f24070 */
[----:B------:R-:W-:Y:S02]  /*4120*/  IADD3.X R2, R13, -0x1, RZ, P0, !PT ;  /* 0xffffffff0d027810 */ /* 0x000fe400007fe4ff */
[----:B------:R-:W-:Y:S01]  /*4130*/  IADD3 R9, R9, R11, RZ ;  /* 0x0000000b09097210 */ /* 0x000fe20007ffe0ff */
[----:B------:R-:W-:Y:S01]  /*4140*/  IMAD R11, R13, c[0x0][0x3f8], RZ ;  /* 0x0000fe000d0b7a24 */ /* 0x000fe200078e02ff */
[----:B------:R-:W-:Y:S01]  /*4150*/  IADD3.X R14, ~R2, R3, RZ, P2, !PT ;  /* 0x00000003020e7210 */ /* 0x000fe200017fe5ff */
[----:B------:R-:W-:Y:S01]  /*4160*/  IMAD.MOV.U32 R13, RZ, RZ, c[0x0][0x400] ;  /* 0x00010000ff0d7624 */ /* 0x000fe200078e00ff */
        /* <DEDUP_REMOVED lines=15> */
.L_x_1398:
[----:B------:R-:W-:Y:S01]  /*4260*/  IADD3 R36, P1, R14, R10, RZ ;  /* 0x0000000a0e247210 */ /* 0x000fe20007f3e0ff */
[----:B------:R0:W2:Y:S03]  /*4270*/  LDG.E.U8.CONSTANT R8, [R14.64] ;  /* 0x000000080e087981 */ /* 0x0000a6000c1e9100 */
[----:B------:R-:W-:-:S02]  /*4280*/  IADD3.X R37, R15, R4, RZ, P1, !PT ;  /* 0x000000040f257210 */ /* 0x000fc40000ffe4ff */
[----:B------:R-:W-:-:S03]  /*4290*/  IADD3 R34, P1, R36, R10, RZ ;  /* 0x0000000a24227210 */ /* 0x000fc60007f3e0ff */
[----:B------:R1:W2:Y:S02]  /*42a0*/  LDG.E.U8.CONSTANT R36, [R36.64] ;  /* 0x0000000824247981 */ /* 0x0002a4000c1e9100 */
[----:B------:R-:W-:Y:S01]  /*42b0*/  IMAD.X R35, R37, 0x1, R4, P1 ;  /* 0x0000000125237824 */ /* 0x000fe200008e0604 */
[----:B------:R-:W-:-:S05]  /*42c0*/  IADD3 R12, P1, R34, R10, RZ ;  /* 0x0000000a220c7210 */ /* 0x000fca0007f3e0ff */
[----:B------:R-:W-:Y:S01]  /*42d0*/  IMAD.X R13, R35, 0x1, R4, P1 ;  /* 0x00000001230d7824 */ /* 0x000fe200008e0604 */
[----:B------:R-:W-:Y:S01]  /*42e0*/  IADD3 R28, P1, R12, R10, RZ ;  /* 0x0000000a0c1c7210 */ /* 0x000fe20007f3e0ff */
[----:B------:R3:W4:Y:S03]  /*42f0*/  LDG.E.U8.CONSTANT R35, [R34.64] ;  /* 0x0000000822237981 */ /* 0x000726000c1e9100 */
[----:B------:R-:W-:Y:S02]  /*4300*/  IADD3.X R29, R13, R4, RZ, P1, !PT ;  /* 0x000000040d1d7210 */ /* 0x000fe40000ffe4ff */
[----:B------:R-:W-:-:S03]  /*4310*/  IADD3 R18, P1, R28, R10, RZ ;  /* 0x0000000a1c127210 */ /* 0x000fc60007f3e0ff */
[----:B------:R0:W4:Y:S02]  /*4320*/  LDG.E.U8.CONSTANT R33, [R28.64] ;  /* 0x000000081c217981 */ /* 0x000124000c1e9100 */
[--C-:B------:R-:W-:Y:S01]  /*4330*/  IMAD.X R19, R29, 0x1, R4.reuse, P1 ;  /* 0x000000011d137824 */ /* 0x100fe200008e0604 */
[-C--:B------:R-:W-:Y:S01]  /*4340*/  IADD3 R30, P1, R18, R10.reuse, RZ ;  /* 0x0000000a121e7210 */ /* 0x080fe20007f3e0ff */
[----:B---3--:R3:W4:Y:S04]  /*4350*/  LDG.E.U8.CONSTANT R34, [R12.64] ;  /* 0x000000080c227981 */ /* 0x008728000c1e9100 */
[----:B------:R-:W-:Y:S01]  /*4360*/  IMAD.X R31, R19, 0x1, R4, P1 ;  /* 0x00000001131f7824 */ /* 0x000fe200008e0604 */
[----:B------:R-:W-:Y:S01]  /*4370*/  IADD3 R26, P1, R30, R10, RZ ;  /* 0x0000000a1e1a7210 */ /* 0x000fe20007f3e0ff */
[----:B------:R0:W4:Y:S03]  /*4380*/  LDG.E.U8.CONSTANT R32, [R18.64] ;  /* 0x0000000812207981 */ /* 0x000126000c1e9100 */
[----:B------:R-:W-:Y:S01]  /*4390*/  IADD3.X R27, R31, R4, RZ, P1, !PT ;  /* 0x000000041f1b7210 */ /* 0x000fe20000ffe4ff */
[----:B------:R0:W4:Y:S01]  /*43a0*/  LDG.E.U8.CONSTANT R16, [R30.64] ;  /* 0x000000081e107981 */ /* 0x000122000c1e9100 */
[----:B------:R-:W-:-:S03]  /*43b0*/  IADD3 R24, P1, R26, R10, RZ ;  /* 0x0000000a1a187210 */ /* 0x000fc60007f3e0ff */
[----:B-1----:R1:W4:Y:S02]  /*43c0*/  LDG.E.U8.CONSTANT R37, [R26.64] ;  /* 0x000000081a257981 */ /* 0x002324000c1e9100 */
[----:B------:R-:W-:Y:S01]  /*43d0*/  IMAD.X R25, R27, 0x1, R4, P1 ;  /* 0x000000011b197824 */ /* 0x000fe200008e0604 */
[----:B------:R-:W-:-:S04]  /*43e0*/  IADD3 R20, P1, R24, R10, RZ ;  /* 0x0000000a18147210 */ /* 0x000fc80007f3e0ff */
[----:B------:R1:W4:Y:S01]  /*43f0*/  LDG.E.U8.CONSTANT R24, [R24.64] ;  /* 0x0000000818187981 */ /* 0x000322000c1e9100 */
[----:B------:R-:W-:Y:S01]  /*4400*/  IMAD.X R21, R25, 0x1, R4, P1 ;  /* 0x0000000119157824 */ /* 0x000fe200008e0604 */
[----:B0-----:R-:W-:-:S04]  /*4410*/  IADD3 R14, P1, R20, R10, RZ ;  /* 0x0000000a140e7210 */ /* 0x001fc80007f3e0ff */
[----:B------:R-:W-:Y:S02]  /*4420*/  IADD3.X R15, R21, R4, RZ, P1, !PT ;  /* 0x00000004150f7210 */ /* 0x000fe40000ffe4ff */
[-C--:B---3--:R-:W-:Y:S01]  /*4430*/  IADD3 R12, P1, R14, R10.reuse, RZ ;  /* 0x0000000a0e0c7210 */ /* 0x088fe20007f3e0ff */
[----:B------:R-:W3:Y:S04]  /*4440*/  LDG.E.U8.CONSTANT R21, [R20.64] ;  /* 0x0000000814157981 */ /* 0x000ee8000c1e9100 */
[--C-:B------:R-:W-:Y:S01]  /*4450*/  IMAD.X R13, R15, 0x1, R4.reuse, P1 ;  /* 0x000000010f0d7824 */ /* 0x100fe200008e0604 */
[-C--:B------:R-:W-:Y:S01]  /*4460*/  IADD3 R18, P1, R12, R10.reuse, RZ ;  /* 0x0000000a0c127210 */ /* 0x080fe20007f3e0ff */
[----:B------:R-:W3:Y:S04]  /*4470*/  LDG.E.U8.CONSTANT R14, [R14.64] ;  /* 0x000000080e0e7981 */ /* 0x000ee8000c1e9100 */
[----:B------:R-:W-:Y:S01]  /*4480*/  IMAD.X R19, R13, 0x1, R4, P1 ;  /* 0x000000010d137824 */ /* 0x000fe200008e0604 */
[----:B------:R-:W-:Y:S01]  /*4490*/  IADD3 R28, P1, R18, R10, RZ ;  /* 0x0000000a121c7210 */ /* 0x000fe20007f3e0ff */
[----:B------:R-:W3:Y:S03]  /*44a0*/  LDG.E.U8.CONSTANT R13, [R12.64] ;  /* 0x000000080c0d7981 */ /* 0x000ee6000c1e9100 */
[----:B------:R-:W-:Y:S01]  /*44b0*/  IADD3.X R29, R19, R4, RZ, P1, !PT ;  /* 0x00000004131d7210 */ /* 0x000fe20000ffe4ff */
[----:B------:R-:W3:Y:S01]  /*44c0*/  LDG.E.U8.CONSTANT R18, [R18.64] ;  /* 0x0000000812127981 */ /* 0x000ee2000c1e9100 */
[----:B------:R-:W-:-:S05]  /*44d0*/  IADD3 R30, P1, R28, R10, RZ ;  /* 0x0000000a1c1e7210 */ /* 0x000fca0007f3e0ff */
[--C-:B------:R-:W-:Y:S01]  /*44e0*/  IMAD.X R31, R29, 0x1, R4.reuse, P1 ;  /* 0x000000011d1f7824 */ /* 0x100fe200008e0604 */
[----:B-1----:R-:W-:Y:S01]  /*44f0*/  IADD3 R26, P1, R30, R10, RZ ;  /* 0x0000000a1e1a7210 */ /* 0x002fe20007f3e0ff */
[----:B------:R-:W3:Y:S04]  /*4500*/  LDG.E.U8.CONSTANT R29, [R28.64] ;  /* 0x000000081c1d7981 */ /* 0x000ee8000c1e9100 */
[----:B------:R-:W-:Y:S01]  /*4510*/  IMAD.X R27, R31, 0x1, R4, P1 ;  /* 0x000000011f1b7824 */ /* 0x000fe200008e0604 */
[----:B------:R-:W3:Y:S04]  /*4520*/  LDG.E.U8.CONSTANT R30, [R30.64] ;  /* 0x000000081e1e7981 */ /* 0x000ee8000c1e9100 */
[----:B------:R-:W3:Y:S01]  /*4530*/  LDG.E.U8.CONSTANT R25, [R26.64] ;  /* 0x000000081a197981 */ /* 0x000ee2000c1e9100 */
        /* <DEDUP_REMOVED lines=8> */
[----:B---3--:R-:W-:-:S04]  /*45c0*/  IADD3 R8, R21, R8, R24 ;  /* 0x0000000815087210 */ /* 0x008fc80007ffe018 */
[----:B------:R-:W-:Y:S02]  /*45d0*/  IADD3 R8, R13, R8, R14 ;  /* 0x000000080d087210 */ /* 0x000fe40007ffe00e */
[----:B------:R-:W-:Y:S02]  /*45e0*/  IADD3 R14, P2, R26, R10, RZ ;  /* 0x0000000a1a0e7210 */ /* 0x000fe40007f5e0ff */
[----:B------:R-:W-:-:S03]  /*45f0*/  IADD3 R8, R29, R8, R18 ;  /* 0x000000081d087210 */ /* 0x000fc60007ffe012 */
[----:B------:R-:W-:Y:S01]  /*4600*/  IMAD.X R15, R27, 0x1, R4, P2 ;  /* 0x000000011b0f7824 */ /* 0x000fe200010e0604 */
[----:B------:R-:W-:-:S04]  /*4610*/  IADD3 R8, R25, R8, R30 ;  /* 0x0000000819087210 */ /* 0x000fc80007ffe01e */
[----:B------:R-:W-:Y:S01]  /*4620*/  PRMT R5, R8, 0x7610, R5 ;  /* 0x0000761008057816 */ /* 0x000fe20000000005 */
[----:B------:R-:W-:Y:S05]  /*4630*/  @!P1 BRA `(.L_x_1398) ;  /* 0xfffffc2000009947 */ /* 0x000fea000383ffff */
.L_x_1397:
[----:B------:R-:W-:Y:S05]  /*4640*/  BSYNC B4 ;  /* 0x0000000000047941 */ /* 0x000fea0003800000 */
.L_x_1396:
[----:B------:R-:W-:Y:S01]  /*4650*/  IADD3 R6, P2, -R7, R0, RZ ;  /* 0x0000000007067210 */ /* 0x000fe20007f5e1ff */
[----:B------:R-:W-:Y:S03]  /*4660*/  BSSY B4, `(.L_x_1399) ;  /* 0x0000024000047945 */ /* 0x000fe60003800000 */
[----:B------:R-:W-:Y:S01]  /*4670*/  ISETP.GT.U32.AND P1, PT, R6, 0x4, PT ;  /* 0x000000040600780c */ /* 0x000fe20003f24070 */
[----:B------:R-:W-:-:S05]  /*4680*/  IMAD.X R6, R3, 0x1, ~R2, P2 ;  /* 0x0000000103067824 */ /* 0x000fca00010e0e02 */
[----:B------:R-:W-:-:S13]  /*4690*/  ISETP.GT.AND.EX P1, PT, R6, RZ, PT, P1 ;  /* 0x000000ff0600720c */ /* 0x000fda0003f24310 */
[----:B------:R-:W-:Y:S05]  /*46a0*/  @!P1 BRA `(.L_x_1400) ;  /* 0x000001f000009947 */ /* 0x000fea0003800000 */
[----:B------:R-:W-:Y:S02]  /*46b0*/  IADD3 R28, P0, R14, R10, RZ ;  /* 0x0000000a0e1c7210 */ /* 0x000fe40007f1e0ff */
[----:B------:R-:W2:Y:S02]  /*46c0*/  LDG.E.U8.CONSTANT R14, [R14.64] ;  /* 0x000000080e0e7981 */ /* 0x000ea4000c1e9100 */
[----:B------:R-:W-:Y:S02]  /*46d0*/  IADD3.X R29, R15, R4, RZ, P0, !PT ;  /* 0x000000040f1d7210 */ /* 0x000fe400007fe4ff */
[----:B------:R-:W-:-:S03]  /*46e0*/  IADD3 R12, P0, R28, R10, RZ ;  /* 0x0000000a1c0c7210 */ /* 0x000fc60007f1e0ff */
[----:B------:R-:W2:Y:S02]  /*46f0*/  LDG.E.U8.CONSTANT R28, [R28.64] ;  /* 0x000000081c1c7981 */ /* 0x000ea4000c1e9100 */
[----:B------:R-:W-:Y:S01]  /*4700*/  IMAD.X R13, R29, 0x1, R4, P0 ;  /* 0x000000011d0d7824 */ /* 0x000fe200000e0604 */
[----:B------:R-:W-:-:S05]  /*4710*/  IADD3 R18, P0, R12, R10, RZ ;  /* 0x0000000a0c127210 */ /* 0x000fca0007f1e0ff */
[----:B------:R-:W-:Y:S01]  /*4720*/  IMAD.X R19, R13, 0x1, R4, P0 ;  /* 0x000000010d137824 */ /* 0x000fe200000e0604 */
[----:B------:R-:W-:Y:S01]  /*4730*/  IADD3 R8, P0, R18, R10, RZ ;  /* 0x0000000a12087210 */ /* 0x000fe20007f1e0ff */
[----:B------:R-:W3:Y:S03]  /*4740*/  LDG.E.U8.CONSTANT R13, [R12.64] ;  /* 0x000000080c0d7981 */ /* 0x000ee6000c1e9100 */
[----:B------:R-:W-:Y:S01]  /*4750*/  IADD3.X R9, R19, R4, RZ, P0, !PT ;  /* 0x0000000413097210 */ /* 0x000fe200007fe4ff */
[----:B------:R-:W3:Y:S01]  /*4760*/  LDG.E.U8.CONSTANT R18, [R18.64] ;  /* 0x0000000812127981 */ /* 0x000ee2000c1e9100 */
[----:B------:R-:W-:-:S05]  /*4770*/  IADD3 R20, P0, R8, R10, RZ ;  /* 0x0000000a08147210 */ /* 0x000fca0007f1e0ff */
[--C-:B------:R-:W-:Y:S01]  /*4780*/  IMAD.X R21, R9, 0x1, R4.reuse, P0 ;  /* 0x0000000109157824 */ /* 0x100fe200000e0604 */
[-C--:B------:R-:W-:Y:S01]  /*4790*/  IADD3 R24, P0, R20, R10.reuse, RZ ;  /* 0x0000000a14187210 */ /* 0x080fe20007f1e0ff */
[----:B------:R-:W4:Y:S04]  /*47a0*/  LDG.E.U8.CONSTANT R9, [R8.64] ;  /* 0x0000000808097981 */ /* 0x000f28000c1e9100 */
[----:B------:R-:W-:Y:S01]  /*47b0*/  IMAD.X R25, R21, 0x1, R4, P0 ;  /* 0x0000000115197824 */ /* 0x000fe200000e0604 */
[----:B------:R-:W-:Y:S01]  /*47c0*/  IADD3 R26, P0, R24, R10, RZ ;  /* 0x0000000a181a7210 */ /* 0x000fe20007f1e0ff */
[----:B------:R-:W4:Y:S03]  /*47d0*/  LDG.E.U8.CONSTANT R20, [R20.64] ;  /* 0x0000000814147981 */ /* 0x000f26000c1e9100 */
[----:B------:R-:W-:Y:S01]  /*47e0*/  IADD3.X R27, R25, R4, RZ, P0, !PT ;  /* 0x00000004191b7210 */ /* 0x000fe200007fe4ff */
[----:B------:R-:W4:Y:S04]  /*47f0*/  LDG.E.U8.CONSTANT R24, [R24.64] ;  /* 0x0000000818187981 */ /* 0x000f28000c1e9100 */
[----:B------:R-:W4:Y:S01]  /*4800*/  LDG.E.U8.CONSTANT R6, [R26.64] ;  /* 0x000000081a067981 */ /* 0x000f22000c1e9100 */
[----:B------:R-:W-:-:S02]  /*4810*/  IADD3 R7, P2, R7, 0x8, RZ ;  /* 0x0000000807077810 */ /* 0x000fc40007f5e0ff */
[----:B------:R-:W-:-:S03]  /*4820*/  PLOP3.LUT P0, PT, PT, PT, PT, 0x8, 0x0 ;  /* 0x000000000000781c */ /* 0x000fc60003f0e170 */
[----:B------:R-:W-:Y:S01]  /*4830*/  IMAD.X R2, RZ, RZ, R2, P2 ;  /* 0x000000ffff027224 */ /* 0x000fe200010e0602 */
[----:B--2--5:R-:W-:-:S04]  /*4840*/  IADD3 R14, R28, R5, R14 ;  /* 0x000000051c0e7210 */ /* 0x024fc80007ffe00e */
[----:B---3--:R-:W-:-:S04]  /*4850*/  IADD3 R14, R18, R14, R13 ;  /* 0x0000000e120e7210 */ /* 0x008fc80007ffe00d */
[----:B----4-:R-:W-:Y:S02]  /*4860*/  IADD3 R5, R20, R14, R9 ;  /* 0x0000000e14057210 */ /* 0x010fe40007ffe009 */
[----:B------:R-:W-:-:S05]  /*4870*/  IADD3 R14, P1, R26, R10, RZ ;  /* 0x0000000a1a0e7210 */ /* 0x000fca0007f3e0ff */
[----:B------:R-:W-:Y:S01]  /*4880*/  IMAD.X R15, R27, 0x1, R4, P1 ;  /* 0x000000011b0f7824 */ /* 0x000fe200008e0604 */
[----:B------:R-:W-:Y:S02]  /*4890*/  IADD3 R5, R6, R5, R24 ;  /* 0x0000000506057210 */ /* 0x000fe40007ffe018 */
.L_x_1400:
[----:B------:R-:W-:Y:S05]  /*48a0*/  BSYNC B4 ;  /* 0x0000000000047941 */ /* 0x000fea0003800000 */
.L_x_1399:
[----:B------:R-:W-:-:S04]  /*48b0*/  ISETP.LT.U32.AND P1, PT, R7, R0, PT ;  /* 0x000000000700720c */ /* 0x000fc80003f21070 */
[----:B------:R-:W-:-:S13]  /*48c0*/  ISETP.LT.OR.EX P0, PT, R2, R3, P0, P1 ;  /* 0x000000030200720c */ /* 0x000fda0000701710 */
[----:B------:R-:W-:Y:S05]  /*48d0*/  @!P0 BRA `(.L_x_1395) ;  /* 0x000000c000008947 */ /* 0x000fea0003800000 */
[-C--:B------:R-:W-:Y:S02]  /*48e0*/  IADD3 R2, P0, R14, R10.reuse, RZ ;  /* 0x0000000a0e027210 */ /* 0x080fe40007f1e0ff */
[----:B------:R-:W2:Y:S02]  /*48f0*/  LDG.E.U8.CONSTANT R14, [R14.64] ;  /* 0x000000080e0e7981 */ /* 0x000ea4000c1e9100 */
[----:B------:R-:W-:Y:S02]  /*4900*/  IADD3 R6, P1, R2, R10, RZ ;  /* 0x0000000a02067210 */ /* 0x000fe40007f3e0ff */
[----:B------:R-:W-:Y:S02]  /*4910*/  IADD3.X R3, R15, R4, RZ, P0, !PT ;  /* 0x000000040f037210 */ /* 0x000fe400007fe4ff */
[----:B------:R-:W-:-:S03]  /*4920*/  IADD3 R10, P0, R6, R10, RZ ;  /* 0x0000000a060a7210 */ /* 0x000fc60007f1e0ff */
[--C-:B------:R-:W-:Y:S01]  /*4930*/  IMAD.X R7, R3, 0x1, R4.reuse, P1 ;  /* 0x0000000103077824 */ /* 0x100fe200008e0604 */
[----:B------:R-:W2:Y:S03]  /*4940*/  LDG.E.U8.CONSTANT R2, [R2.64] ;  /* 0x0000000802027981 */ /* 0x000ea6000c1e9100 */
[----:B------:R-:W-:Y:S01]  /*4950*/  IMAD.X R11, R7, 0x1, R4, P0 ;  /* 0x00000001070b7824 */ /* 0x000fe200000e0604 */
[----:B------:R-:W3:Y:S04]  /*4960*/  LDG.E.U8.CONSTANT R6, [R6.64] ;  /* 0x0000000806067981 */ /* 0x000ee8000c1e9100 */
[----:B------:R-:W3:Y:S01]  /*4970*/  LDG.E.U8.CONSTANT R10, [R10.64] ;  /* 0x000000080a0a7981 */ /* 0x000ee2000c1e9100 */
[----:B--2--5:R-:W-:-:S04]  /*4980*/  IADD3 R5, R2, R5, R14 ;  /* 0x0000000502057210 */ /* 0x024fc80007ffe00e */
[----:B---3--:R-:W-:Y:S02]  /*4990*/  IADD3 R5, R10, R5, R6 ;  /* 0x000000050a057210 */ /* 0x008fe40007ffe006 */
.L_x_1395:
[----:B------:R-:W-:Y:S05]  /*49a0*/  BSYNC B3 ;  /* 0x0000000000037941 */ /* 0x000fea0003800000 */
.L_x_1394:
[----:B-----5:R0:W-:Y:S02]  /*49b0*/  STG.E.U8 [R22.64], R5 ;  /* 0x0000000516007986 */ /* 0x0201e4000c101108 */
.L_x_1391:
[----:B------:R-:W-:Y:S05]  /*49c0*/  BSYNC B2 ;  /* 0x0000000000027941 */ /* 0x000fea0003800000 */
.L_x_1390:
        /* <DEDUP_REMOVED lines=256> */
.L_x_1402:
        /* <DEDUP_REMOVED lines=20> */
.L_x_1405:
        /* <DEDUP_REMOVED lines=19> */
.L_x_1404:
[----:B------:R-:W-:Y:S05]  /*5c40*/  BSYNC B2 ;  /* 0x0000000000027941 */ /* 0x000fea0003800000 */
.L_x_1403:
        /* <DEDUP_REMOVED lines=23> */
[----:B------:R-:W-:Y:S05]  /*5dc0*/  BRA `(.L_x_1408) ;  /* 0x0000013000007947 */ /* 0x000fea0003800000 */
.L_x_1407:
        /* <DEDUP_REMOVED lines=19> */
.L_x_1408:
[----:B------:R-:W-:Y:S05]  /*5f00*/  BSYNC B2 ;  /* 0x0000000000027941 */ /* 0x000fea0003800000 */
.L_x_1406:
        /* <DEDUP_REMOVED lines=26> */
[----:B------:R-:W-:Y:S01]  /*60b0*/  ISETP.GE.U32.AND.EX P0, PT, R4, RZ, PT, P0 ;  /* 0x000000ff0400720c */ /* 0x000fe20003f06100 */
[----:B------:R-:W-:-:S10]  /*60c0*/  IMAD.MOV.U32 R4, RZ, RZ, R11 ;  /* 0x000000ffff047224 */ /* 0x000fd400078e000b */
[----:B------:R-:W-:Y:S05]  /*60d0*/  @!P1 BRA `(.L_x_1412) ;  /* 0x000003a000009947 */ /* 0x000fea0003800000 */
[----:B0-----:R-:W-:Y:S01]  /*60e0*/  IADD3 R15, P1, RZ, -R11, RZ ;  /* 0x8000000bff0f7210 */ /* 0x001fe20007f3e0ff */
        /* <DEDUP_REMOVED lines=52> */
[--C-:B------:R-:W-:Y:S02]  /*6430*/  IMAD.X R13, RZ, RZ, R10.reuse, P2 ;  /* 0x000000ffff0d7224 */ /* 0x100fe400010e060a */
[----:B------:R-:W-:Y:S02]  /*6440*/  @P1 IMAD.X R13, RZ, RZ, R10, P3 ;  /* 0x000000ffff0d1224 */ /* 0x000fe400018e060a */
[----:B--2---:R-:W-:-:S05]  /*6450*/  IMAD.IADD R5, R5, 0x1, R8 ;  /* 0x0000000105057824 */ /* 0x004fca00078e0208 */
[----:B---3--:R-:W-:-:S04]  /*6460*/  @P1 IADD3 R2, R5, R6, RZ ;  /* 0x0000000605021210 */ /* 0x008fc80007ffe0ff */
[----:B------:R-:W-:Y:S02]  /*6470*/  @P1 PRMT R5, R2, 0x7610, R5 ;  /* 0x0000761002051816 */ /* 0x000fe40000000005 */
.L_x_1412:
[----:B0-----:R-:W-:Y:S05]  /*6480*/  BSYNC B3 ;  /* 0x0000000000037941 */ /* 0x001fea0003800000 */
.L_x_1411:
        /* <DEDUP_REMOVED lines=10> */
[----:B------:R-:W-:-:S03]  /*6530*/  IMAD.X R6, RZ, RZ, ~c[0x0][0x3ec], P3 ;  /* 0x8000fb00ff067624 */ /* 0x000fc600018e06ff */
[----:B------:R-:W-:Y:S02]  /*6540*/  IADD3 R2, R19, R7, RZ ;  /* 0x0000000713027210 */ /* 0x000fe40007ffe0ff */
        /* <DEDUP_REMOVED lines=8> */
[----:B------:R-:W-:Y:S01]  /*65d0*/  IMAD R11, R13, c[0x0][0x3f8], RZ ;  /* 0x0000fe000d0b7a24 */ /* 0x000fe200078e02ff */
[----:B------:R-:W-:Y:S01]  /*65e0*/  MOV R13, c[0x0][0x400] ;  /* 0x00010000000d7a02 */ /* 0x000fe20000000f00 */
[----:B------:R-:W-:Y:S02]  /*65f0*/  IMAD.X R14, R3, 0x1, ~R2, P2 ;  /* 0x00000001030e7824 */ /* 0x000fe400010e0e02 */
[----:B------:R-:W-:-:S02]  /*6600*/  IMAD R15, R4, c[0x0][0x3fc], R11 ;  /* 0x0000ff00040f7a24 */ /* 0x000fc400078e020b */
[----:B------:R-:W-:Y:S01]  /*6610*/  IMAD R11, R6, c[0x0][0x400], RZ ;  /* 0x00010000060b7a24 */ /* 0x000fe200078e02ff */
[----:B------:R-:W-:Y:S01]  /*6620*/  ISETP.GT.AND.EX P1, PT, R14, RZ, PT, P1 ;  /* 0x000000ff0e00720c */ /* 0x000fe20003f24310 */
        /* <DEDUP_REMOVED lines=11> */
.L_x_1417:
[-C--:B------:R-:W-:Y:S01]  /*66e0*/  IADD3 R36, P1, R14, R10.reuse, RZ ;  /* 0x0000000a0e247210 */ /* 0x080fe20007f3e0ff */
[----:B------:R0:W2:Y:S04]  /*66f0*/  LDG.E.U8.CONSTANT R8, [R14.64] ;  /* 0x000000080e087981 */ /* 0x0000a8000c1e9100 */
[----:B------:R-:W-:Y:S01]  /*6700*/  IMAD.X R37, R15, 0x1, R4, P1 ;  /* 0x000000010f257824 */ /* 0x000fe200008e0604 */
[----:B------:R-:W-:-:S04]  /*6710*/  IADD3 R34, P1, R36, R10, RZ ;  /* 0x0000000a24227210 */ /* 0x000fc80007f3e0ff */
[----:B------:R1:W2:Y:S01]  /*6720*/  LDG.E.U8.CONSTANT R36, [R36.64] ;  /* 0x0000000824247981 */ /* 0x0002a2000c1e9100 */
[----:B------:R-:W-:Y:S01]  /*6730*/  IMAD.X R35, R37, 0x1, R4, P1 ;  /* 0x0000000125237824 */ /* 0x000fe200008e0604 */
[----:B------:R-:W-:-:S04]  /*6740*/  IADD3 R12, P1, R34, R10, RZ ;  /* 0x0000000a220c7210 */ /* 0x000fc80007f3e0ff */
[----:B------:R-:W-:Y:S02]  /*6750*/  IADD3.X R13, R35, R4, RZ, P1, !PT ;  /* 0x00000004230d7210 */ /* 0x000fe40000ffe4ff */
[-C--:B------:R-:W-:Y:S01]  /*6760*/  IADD3 R28, P1, R12, R10.reuse, RZ ;  /* 0x0000000a0c1c7210 */ /* 0x080fe20007f3e0ff */
[----:B------:R3:W4:Y:S04]  /*6770*/  LDG.E.U8.CONSTANT R35, [R34.64] ;  /* 0x0000000822237981 */ /* 0x000728000c1e9100 */
[----:B------:R-:W-:Y:S01]  /*6780*/  IMAD.X R29, R13, 0x1, R4, P1 ;  /* 0x000000010d1d7824 */ /* 0x000fe200008e0604 */
[----:B------:R-:W-:-:S04]  /*6790*/  IADD3 R18, P1, R28, R10, RZ ;  /* 0x0000000a1c127210 */ /* 0x000fc80007f3e0ff */
[----:B------:R0:W4:Y:S01]  /*67a0*/  LDG.E.U8.CONSTANT R33, [R28.64] ;  /* 0x000000081c217981 */ /* 0x000122000c1e9100 */
[--C-:B------:R-:W-:Y:S01]  /*67b0*/  IMAD.X R19, R29, 0x1, R4.reuse, P1 ;  /* 0x000000011d137824 */ /* 0x100fe200008e0604 */
[----:B------:R-:W-:Y:S02]  /*67c0*/  IADD3 R30, P1, R18, R10, RZ ;  /* 0x0000000a121e7210 */ /* 0x000fe40007f3e0ff */
[----:B---3--:R3:W4:Y:S02]  /*67d0*/  LDG.E.U8.CONSTANT R34, [R12.64] ;  /* 0x000000080c227981 */ /* 0x008724000c1e9100 */
[----:B------:R-:W-:Y:S02]  /*67e0*/  IADD3.X R31, R19, R4, RZ, P1, !PT ;  /* 0x00000004131f7210 */ /* 0x000fe40000ffe4ff */
[-C--:B------:R-:W-:Y:S01]  /*67f0*/  IADD3 R26, P1, R30, R10.reuse, RZ ;  /* 0x0000000a1e1a7210 */ /* 0x080fe20007f3e0ff */
[----:B------:R0:W4:Y:S04]  /*6800*/  LDG.E.U8.CONSTANT R32, [R18.64] ;  /* 0x0000000812207981 */ /* 0x000128000c1e9100 */
[--C-:B------:R-:W-:Y:S01]  /*6810*/  IMAD.X R27, R31, 0x1, R4.reuse, P1 ;  /* 0x000000011f1b7824 */ /* 0x100fe200008e0604 */
[-C--:B------:R-:W-:Y:S01]  /*6820*/  IADD3 R24, P1, R26, R10.reuse, RZ ;  /* 0x0000000a1a187210 */ /* 0x080fe20007f3e0ff */
[----:B------:R0:W4:Y:S04]  /*6830*/  LDG.E.U8.CONSTANT R16, [R30.64] ;  /* 0x000000081e107981 */ /* 0x000128000c1e9100 */
[----:B------:R-:W-:Y:S01]  /*6840*/  IMAD.X R25, R27, 0x1, R4, P1 ;  /* 0x000000011b197824 */ /* 0x000fe200008e0604 */
[----:B------:R-:W-:Y:S01]  /*6850*/  IADD3 R20, P1, R24, R10, RZ ;  /* 0x0000000a18147210 */ /* 0x000fe20007f3e0ff */
[----:B-1----:R1:W4:Y:S03]  /*6860*/  LDG.E.U8.CONSTANT R37, [R26.64] ;  /* 0x000000081a257981 */ /* 0x002326000c1e9100 */
[----:B------:R-:W-:Y:S01]  /*6870*/  IADD3.X R21, R25, R4, RZ, P1, !PT ;  /* 0x0000000419157210 */ /* 0x000fe20000ffe4ff */
[----:B------:R1:W4:Y:S01]  /*6880*/  LDG.E.U8.CONSTANT R24, [R24.64] ;  /* 0x0000000818187981 */ /* 0x000322000c1e9100 */
[----:B0-----:R-:W-:-:S05]  /*6890*/  IADD3 R14, P1, R20, R10, RZ ;  /* 0x0000000a140e7210 */ /* 0x001fca0007f3e0ff */
[--C-:B------:R-:W-:Y:S01]  /*68a0*/  IMAD.X R15, R21, 0x1, R4.reuse, P1 ;  /* 0x00000001150f7824 */ /* 0x100fe200008e0604 */
[-C--:B---3--:R-:W-:Y:S01]  /*68b0*/  IADD3 R12, P1, R14, R10.reuse, RZ ;  /* 0x0000000a0e0c7210 */ /* 0x088fe20007f3e0ff */
[----:B------:R-:W3:Y:S04]  /*68c0*/  LDG.E.U8.CONSTANT R21, [R20.64] ;  /* 0x0000000814157981 */ /* 0x000ee8000c1e9100 */
[----:B------:R-:W-:Y:S01]  /*68d0*/  IMAD.X R13, R15, 0x1, R4, P1 ;  /* 0x000000010f0d7824 */ /* 0x000fe200008e0604 */
[----:B------:R-:W-:Y:S01]  /*68e0*/  IADD3 R18, P1, R12, R10, RZ ;  /* 0x0000000a0c127210 */ /* 0x000fe20007f3e0ff */
[----:B------:R-:W3:Y:S03]  /*68f0*/  LDG.E.U8.CONSTANT R14, [R14.64] ;  /* 0x000000080e0e7981 */ /* 0x000ee6000c1e9100 */
[----:B------:R-:W-:-:S02]  /*6900*/  IADD3.X R19, R13, R4, RZ, P1, !PT ;  /* 0x000000040d137210 */ /* 0x000fc40000ffe4ff */
[-C--:B------:R-:W-:Y:S01]  /*6910*/  IADD3 R28, P1, R18, R10.reuse, RZ ;  /* 0x0000000a121c7210 */ /* 0x080fe20007f3e0ff */
[----:B------:R-:W3:Y:S04]  /*6920*/  LDG.E.U8.CONSTANT R13, [R12.64] ;  /* 0x000000080c0d7981 */ /* 0x000ee8000c1e9100 */
[--C-:B------:R-:W-:Y:S01]  /*6930*/  IMAD.X R29, R19, 0x1, R4.reuse, P1 ;  /* 0x00000001131d7824 */ /* 0x100fe200008e0604 */
[-C--:B------:R-:W-:Y:S01]  /*6940*/  IADD3 R30, P1, R28, R10.reuse, RZ ;  /* 0x0000000a1c1e7210 */ /* 0x080fe20007f3e0ff */
        /* <DEDUP_REMOVED lines=23> */
.L_x_1416:
[----:B------:R-:W-:Y:S05]  /*6ac0*/  BSYNC B4 ;  /* 0x0000000000047941 */ /* 0x000fea0003800000 */
.L_x_1415:
        /* <DEDUP_REMOVED lines=24> */
[----:B------:R-:W-:-:S03]  /*6c50*/  IADD3 R26, P0, R24, R10, RZ ;  /* 0x0000000a181a7210 */ /* 0x000fc60007f1e0ff */
[----:B------:R-:W4:Y:S02]  /*6c60*/  LDG.E.U8.CONSTANT R24, [R24.64] ;  /* 0x0000000818187981 */ /* 0x000f24000c1e9100 */
[----:B------:R-:W-:-:S05]  /*6c70*/  IMAD.X R27, R25, 0x1, R4, P0 ;  /* 0x00000001191b7824 */ /* 0x000fca00000e0604 */
[----:B------:R-:W4:Y:S01]  /*6c80*/  LDG.E.U8.CONSTANT R6, [R26.64] ;  /* 0x000000081a067981 */ /* 0x000f22000c1e9100 */
[----:B------:R-:W-:Y:S02]  /*6c90*/  IADD3 R7, P2, R7, 0x8, RZ ;  /* 0x0000000807077810 */ /* 0x000fe40007f5e0ff */
[----:B------:R-:W-:-:S03]  /*6ca0*/  PLOP3.LUT P0, PT, PT, PT, PT, 0x8, 0x0 ;  /* 0x000000000000781c */ /* 0x000fc60003f0e170 */
[----:B------:R-:W-:Y:S01]  /*6cb0*/  IMAD.X R2, RZ, RZ, R2, P2 ;  /* 0x000000ffff027224 */ /* 0x000fe200010e0602 */
[----:B--2--5:R-:W-:-:S04]  /*6cc0*/  IADD3 R14, R28, R5, R14 ;  /* 0x000000051c0e7210 */ /* 0x024fc80007ffe00e */
[----:B---3--:R-:W-:-:S04]  /*6cd0*/  IADD3 R14, R18, R14, R13 ;  /* 0x0000000e120e7210 */ /* 0x008fc80007ffe00d */
[----:B----4-:R-:W-:Y:S02]  /*6ce0*/  IADD3 R5, R20, R14, R9 ;  /* 0x0000000e14057210 */ /* 0x010fe40007ffe009 */
[----:B------:R-:W-:-:S04]  /*6cf0*/  IADD3 R14, P1, R26, R10, RZ ;  /* 0x0000000a1a0e7210 */ /* 0x000fc80007f3e0ff */
[----:B------:R-:W-:Y:S02]  /*6d00*/  IADD3.X R15, R27, R4, RZ, P1, !PT ;  /* 0x000000041b0f7210 */ /* 0x000fe40000ffe4ff */
[----:B------:R-:W-:Y:S02]  /*6d10*/  IADD3 R5, R6, R5, R24 ;  /* 0x0000000506057210 */ /* 0x000fe40007ffe018 */
.L_x_1419:
[----:B------:R-:W-:Y:S05]  /*6d20*/  BSYNC B4 ;  /* 0x0000000000047941 */ /* 0x000fea0003800000 */
.L_x_1418:
        /* <DEDUP_REMOVED lines=15> */
.L_x_1414:
[----:B------:R-:W-:Y:S05]  /*6e20*/  BSYNC B3 ;  /* 0x0000000000037941 */ /* 0x000fea0003800000 */
.L_x_1413:
[----:B-----5:R0:W-:Y:S02]  /*6e30*/  STG.E.U8 [R22.64], R5 ;  /* 0x0000000516007986 */ /* 0x0201e4000c101108 */
.L_x_1410:
[----:B------:R-:W-:Y:S05]  /*6e40*/  BSYNC B2 ;  /* 0x0000000000027941 */ /* 0x000fea0003800000 */
.L_x_1409:
[----:B------:R-:W-:-:S04]  /*6e50*/  IADD3 R17, R17, 0x80, RZ ;  /* 0x0000008011117810 */ /* 0x000fc80007ffe0ff */
.L_x_1382:
        /* <DEDUP_REMOVED lines=255> */
.L_x_1421:
        /* <DEDUP_REMOVED lines=18> */
[----:B------:R-:W-:Y:S05]  /*7f70*/  CALL.REL.NOINC `($__internal_10_$__cuda_sm20_div_s64) ;  /* 0x0000a6c000007944 */ /* 0x000fea0003c00000 */
[----:B------:R-:W-:Y:S05]  /*7f80*/  BRA `(.L_x_1423) ;  /* 0x0000013000007947 */ /* 0x000fea0003800000 */
.L_x_1424:
        /* <DEDUP_REMOVED lines=19> */
.L_x_1423:
[----:B------:R-:W-:Y:S05]  /*80c0*/  BSYNC B2 ;  /* 0x0000000000027941 */ /* 0x000fea0003800000 */
.L_x_1422:
        /* <DEDUP_REMOVED lines=22> */
[----:B------:R-:W-:Y:S05]  /*8230*/  CALL.REL.NOINC `($__internal_10_$__cuda_sm20_div_s64) ;  /* 0x0000a40000007944 */ /* 0x000fea0003c00000 */
[----:B------:R-:W-:Y:S05]  /*8240*/  BRA `(.L_x_1427) ;  /* 0x0000013000007947 */ /* 0x000fea0003800000 */
.L_x_1426:
        /* <DEDUP_REMOVED lines=19> */
.L_x_1427:
[----:B------:R-:W-:Y:S05]  /*8380*/  BSYNC B2 ;  /* 0x0000000000027941 */ /* 0x000fea0003800000 */
.L_x_1425:
        /* <DEDUP_REMOVED lines=26> */
[----:B------:R-:W-:Y:S01]  /*8530*/  ISETP.GE.U32.AND.EX P0, PT, R4, RZ, PT, P0 ;  /* 0x000000ff0400720c */ /* 0x000fe20003f06100 */
[----:B------:R-:W-:-:S10]  /*8540*/  IMAD.MOV.U32 R4, RZ, RZ, R11 ;  /* 0x000000ffff047224 */ /* 0x000fd400078e000b */
[----:B------:R-:W-:Y:S05]  /*8550*/  @!P1 BRA `(.L_x_1431) ;  /* 0x000003a000009947 */ /* 0x000fea0003800000 */
[----:B0-----:R-:W-:Y:S01]  /*8560*/  IADD3 R15, P1, RZ, -R11, RZ ;  /* 0x8000000bff0f7210 */ /* 0x001fe20007f3e0ff */
[----:B------:R-:W-:Y:S02]  /*8570*/  IMAD R6, R10, c[0x0][0x3f8], RZ ;  /* 0x0000fe000a067a24 */ /* 0x000fe400078e02ff */
[----:B------:R-:W-:Y:S02]  /*8580*/  IMAD.MOV.U32 R13, RZ, RZ, RZ ;  /* 0x000000ffff0d7224 */ /* 0x000fe400078e00ff */
[----:B------:R-:W-:Y:S02]  /*8590*/  IMAD.X R4, RZ, RZ, ~R10, P1 ;  /* 0x000000ffff047224 */ /* 0x000fe400008e0e0a */
[----:B------:R-:W-:-:S04]  /*85a0*/  IMAD.WIDE.U32 R8, R11, c[0x0][0x3f8], R12 ;  /* 0x0000fe000b087a25 */ /* 0x000fc800078e000c */
[----:B------:R-:W-:Y:S02]  /*85b0*/  IMAD R4, R4, c[0x0][0x3e8], RZ ;  /* 0x0000fa0004047a24 */ /* 0x000fe400078e02ff */
[----:B------:R-:W-:Y:S02]  /*85c0*/  IMAD R7, R11, c[0x0][0x3fc], R6 ;  /* 0x0000ff000b077a24 */ /* 0x000fe400078e0206 */
[C---:B------:R-:W-:Y:S02]  /*85d0*/  IMAD R13, R15.reuse, c[0x0][0x3ec], R4 ;  /* 0x0000fb000f0d7a24 */ /* 0x040fe400078e0204 */
[----:B------:R-:W-:Y:S01]  /*85e0*/  IMAD.WIDE.U32 R14, R15, c[0x0][0x3e8], R18 ;  /* 0x0000fa000f0e7a25 */ /* 0x000fe200078e0012 */
[----:B------:R-:W-:-:S03]  /*85f0*/  IADD3 R7, R9, R7, RZ ;  /* 0x0000000709077210 */ /* 0x000fc60007ffe0ff */
        /* <DEDUP_REMOVED lines=26> */
[----:B------:R-:W-:Y:S01]  /*87a0*/  @P1 IADD3 R13, P2, P3, R18, -c[0x0][0x3e8], -R14 ;  /* 0x8000fa00120d1a10 */ /* 0x000fe20007b5e80e */
[----:B------:R-:W-:Y:S01]  /*87b0*/  IMAD.WIDE.U32 R14, R21, c[0x0][0x400], R8 ;  /* 0x00010000150e7a25 */ /* 0x000fe200078e0008 */
[----:B------:R-:W-:-:S03]  /*87c0*/  @P1 IADD3.X R7, R9, c[0x0][0x3fc], RZ, P4, !PT ;  /* 0x0000ff0009071a10 */ /* 0x000fc600027fe4ff */
[----:B------:R-:W-:Y:S01]  /*87d0*/  IMAD R4, R2, c[0x0][0x400], RZ ;  /* 0x0001000002047a24 */ /* 0x000fe200078e02ff */
[----:B------:R-:W-:Y:S01]  /*87e0*/  @P1 IADD3.X R2, R19, ~c[0x0][0x3ec], ~R25, P2, P3 ;  /* 0x8000fb0013021a10 */ /* 0x000fe200017e6c19 */
[----:B------:R-:W-:Y:S01]  /*87f0*/  @P1 IMAD.WIDE.U32 R6, R13, c[0x0][0x400], R6 ;  /* 0x000100000d061a25 */ /* 0x000fe200078e0006 */
[----:B------:R-:W-:-:S03]  /*8800*/  IADD3 R8, P2, R14, c[0x0][0x3d0], RZ ;  /* 0x0000f4000e087a10 */ /* 0x000fc60007f5e0ff */
[----:B------:R-:W-:Y:S02]  /*8810*/  IMAD R21, R21, c[0x0][0x404], R4 ;  /* 0x0001010015157a24 */ /* 0x000fe400078e0204 */
[----:B------:R-:W-:-:S03]  /*8820*/  @P1 IMAD R2, R2, c[0x0][0x400], RZ ;  /* 0x0001000002021a24 */ /* 0x000fc600078e02ff */
[----:B------:R-:W-:Y:S01]  /*8830*/  IADD3.X R9, R15, c[0x0][0x3d4], R21, P2, !PT ;  /* 0x0000f5000f097a10 */ /* 0x000fe200017fe415 */
[----:B------:R-:W-:Y:S01]  /*8840*/  @P1 IMAD R13, R13, c[0x0][0x404], R2 ;  /* 0x000101000d0d1a24 */ /* 0x000fe200078e0202 */
[----:B------:R-:W-:-:S03]  /*8850*/  @P1 IADD3 R6, P2, R6, c[0x0][0x3d0], RZ ;  /* 0x0000f40006061a10 */ /* 0x000fc60007f5e0ff */
[----:B------:R-:W2:Y:S01]  /*8860*/  LDG.E.U8.CONSTANT R8, [R8.64] ;  /* 0x0000000808087981 */ /* 0x000ea2000c1e9100 */
[----:B------:R-:W-:-:S05]  /*8870*/  @P1 IADD3.X R7, R7, c[0x0][0x3d4], R13, P2, !PT ;  /* 0x0000f50007071a10 */ /* 0x000fca00017fe40d */
[----:B------:R-:W3:Y:S01]  /*8880*/  @P1 LDG.E.U8.CONSTANT R6, [R6.64] ;  /* 0x0000000806061981 */ /* 0x000ee2000c1e9100 */
[C---:B------:R-:W-:Y:S02]  /*8890*/  IADD3 R4, P2, R11.reuse, 0x2, RZ ;  /* 0x000000020b047810 */ /* 0x040fe40007f5e0ff */
[----:B------:R-:W-:Y:S02]  /*88a0*/  @P1 IADD3 R4, P3, R11, 0x3, RZ ;  /* 0x000000030b041810 */ /* 0x000fe40007f7e0ff */
[----:B------:R-:W-:-:S03]  /*88b0*/  IADD3.X R13, RZ, R10, RZ, P2, !PT ;  /* 0x0000000aff0d7210 */ /* 0x000fc600017fe4ff */
[----:B------:R-:W-:Y:S02]  /*88c0*/  @P1 IMAD.X R13, RZ, RZ, R10, P3 ;  /* 0x000000ffff0d1224 */ /* 0x000fe400018e060a */
[----:B--2---:R-:W-:-:S04]  /*88d0*/  IMAD.IADD R5, R5, 0x1, R8 ;  /* 0x0000000105057824 */ /* 0x004fc800078e0208 */
[----:B---3--:R-:W-:-:S05]  /*88e0*/  @P1 IMAD.IADD R2, R5, 0x1, R6 ;  /* 0x0000000105021824 */ /* 0x008fca00078e0206 */
[----:B------:R-:W-:Y:S02]  /*88f0*/  @P1 PRMT R5, R2, 0x7610, R5 ;  /* 0x0000761002051816 */ /* 0x000fe40000000005 */
.L_x_1431:
[----:B0-----:R-:W-:Y:S05]  /*8900*/  BSYNC B3 ;  /* 0x0000000000037941 */ /* 0x001fea0003800000 */
.L_x_1430:
[----:B------:R-:W-:Y:S01]  /*8910*/  BSSY B3, `(.L_x_1432) ;  /* 0x0000099000037945 */ /* 0x000fe20003800000 */
[----:B------:R-:W-:Y:S05]  /*8920*/  @!P0 BRA `(.L_x_1433) ;  /* 0x0000097000008947 */ /* 0x000fea0003800000 */
[----:B------:R-:W-:Y:S01]  /*8930*/  IADD3 R7, P0, RZ, -R4, RZ ;  /* 0x80000004ff077210 */ /* 0x000fe20007f1e0ff */
[----:B------:R-:W-:Y:S01]  /*8940*/  BSSY B4, `(.L_x_1434) ;  /* 0x0000060000047945 */ /* 0x000fe20003800000 */
[----:B------:R-:W-:Y:S02]  /*8950*/  IADD3 R10, P3, RZ, -c[0x0][0x3e8], RZ ;  /* 0x8000fa00ff0a7a10 */ /* 0x000fe40007f7e0ff */
[----:B------:R-:W-:Y:S01]  /*8960*/  IADD3.X R2, RZ, ~R13, RZ, P0, !PT ;  /* 0x8000000dff027210 */ /* 0x000fe200007fe4ff */
[----:B------:R-:W-:Y:S01]  /*8970*/  IMAD.WIDE.U32 R18, R7, c[0x0][0x3e8], R18 ;  /* 0x0000fa0007127a25 */ /* 0x000fe200078e0012 */
[----:B------:R-:W-:-:S03]  /*8980*/  IADD3.X R6, RZ, ~c[0x0][0x3ec], RZ, P3, !PT ;  /* 0x8000fb00ff067a10 */ /* 0x000fc60001ffe4ff */
[----:B------:R-:W-:Y:S02]  /*8990*/  IMAD R2, R2, c[0x0][0x3e8], RZ ;  /* 0x0000fa0002027a24 */ /* 0x000fe400078e02ff */
[----:B------:R-:W-:-:S04]  /*89a0*/  IMAD.WIDE.U32 R8, R18, c[0x0][0x400], RZ ;  /* 0x0001000012087a25 */ /* 0x000fc800078e00ff */
[----:B------:R-:W-:-:S04]  /*89b0*/  IMAD R7, R7, c[0x0][0x3ec], R2 ;  /* 0x0000fb0007077a24 */ /* 0x000fc800078e0202 */
[----:B------:R-:W-:Y:S01]  /*89c0*/  IMAD.IADD R2, R19, 0x1, R7 ;  /* 0x0000000113027824 */ /* 0x000fe200078e0207 */
        /* <DEDUP_REMOVED lines=8> */
[----:B------:R-:W-:Y:S02]  /*8a50*/  IMAD R11, R13, c[0x0][0x3f8], RZ ;  /* 0x0000fe000d0b7a24 */ /* 0x000fe400078e02ff */
[----:B------:R-:W-:Y:S02]  /*8a60*/  IMAD.X R14, R3, 0x1, ~R2, P2 ;  /* 0x00000001030e7824 */ /* 0x000fe400010e0e02 */
[----:B------:R-:W-:-:S02]  /*8a70*/  IMAD R15, R4, c[0x0][0x3fc], R11 ;  /* 0x0000ff00040f7a24 */ /* 0x000fc400078e020b */
[----:B------:R-:W-:Y:S01]  /*8a80*/  IMAD R11, R6, c[0x0][0x400], RZ ;  /* 0x00010000060b7a24 */ /* 0x000fe200078e02ff */
[----:B------:R-:W-:Y:S01]  /*8a90*/  ISETP.GT.AND.EX P1, PT, R14, RZ, PT, P1 ;  /* 0x000000ff0e00720c */ /* 0x000fe20003f24310 */
[----:B------:R-:W-:-:S04]  /*8aa0*/  IMAD.WIDE.U32 R8, R4, c[0x0][0x3f8], R8 ;  /* 0x0000fe0004087a25 */ /* 0x000fc800078e0008 */
[----:B------:R-:W-:Y:S01]  /*8ab0*/  IMAD.MOV.U32 R13, RZ, RZ, c[0x0][0x400] ;  /* 0x00010000ff0d7624 */ /* 0x000fe200078e00ff */
[----:B------:R-:W-:Y:S01]  /*8ac0*/  IADD3 R15, R9, R15, RZ ;  /* 0x0000000f090f7210 */ /* 0x000fe20007ffe0ff */
[----:B------:R-:W-:Y:S01]  /*8ad0*/  IMAD R19, R10, c[0x0][0x404], R11 ;  /* 0x000101000a137a24 */ /* 0x000fe200078e020b */
[----:B------:R-:W-:Y:S01]  /*8ae0*/  IADD3 R14, P2, P3, R8, c[0x0][0x3d0], R12 ;  /* 0x0000f400080e7a10 */ /* 0x000fe20007b5e00c */
[----:B------:R-:W-:-:S03]  /*8af0*/  IMAD.WIDE.U32 R10, R10, R13, c[0x0][0x3f8] ;  /* 0x0000fe000a0a7625 */ /* 0x000fc600078e000d */
[----:B------:R-:W-:Y:S01]  /*8b00*/  IADD3.X R15, R15, c[0x0][0x3d4], RZ, P2, P3 ;  /* 0x0000f5000f0f7a10 */ /* 0x000fe200017e64ff */
[----:B------:R-:W-:Y:S01]  /*8b10*/  IMAD.IADD R4, R11, 0x1, R19 ;  /* 0x000000010b047824 */ /* 0x000fe200078e0213 */
[----:B------:R-:W-:Y:S05]  /*8b20*/  @!P1 BRA `(.L_x_1435) ;  /* 0x0000041000009947 */ /* 0x000fea0003800000 */
[----:B------:R-:W-:Y:S02]  /*8b30*/  IADD3 R6, P1, R0, -0xc, RZ ;  /* 0xfffffff400067810 */ /* 0x000fe40007f3e0ff */
[----:B------:R-:W-:Y:S02]  /*8b40*/  PLOP3.LUT P0, PT, PT, PT, PT, 0x8, 0x0 ;  /* 0x000000000000781c */ /* 0x000fe40003f0e170 */
[----:B------:R-:W-:Y:S02]  /*8b50*/  IADD3.X R9, R3, -0x1, RZ, P1, !PT ;  /* 0xffffffff03097810 */ /* 0x000fe40000ffe4ff */
.L_x_1436:
[-C--:B------:R-:W-:Y:S01]  /*8b60*/  IADD3 R36, P1, R14, R10.reuse, RZ ;  /* 0x0000000a0e247210 */ /* 0x080fe20007f3e0ff */
[----:B------:R0:W2:Y:S04]  /*8b70*/  LDG.E.U8.CONSTANT R8, [R14.64] ;  /* 0x000000080e087981 */ /* 0x0000a8000c1e9100 */
[----:B------:R-:W-:Y:S01]  /*8b80*/  IMAD.X R37, R15, 0x1, R4, P1 ;  /* 0x000000010f257824 */ /* 0x000fe200008e0604 */
[----:B------:R-:W-:-:S04]  /*8b90*/  IADD3 R34, P1, R36, R10, RZ ;  /* 0x0000000a24227210 */ /* 0x000fc80007f3e0ff */
[----:B------:R-:W-:Y:S01]  /*8ba0*/  IADD3.X R35, R37, R4, RZ, P1, !PT ;  /* 0x0000000425237210 */ /* 0x000fe20000ffe4ff */
[----:B------:R1:W2:Y:S01]  /*8bb0*/  LDG.E.U8.CONSTANT R36, [R36.64] ;  /* 0x0000000824247981 */ /* 0x0002a2000c1e9100 */
[----:B------:R-:W-:-:S05]  /*8bc0*/  IADD3 R12, P1, R34, R10, RZ ;  /* 0x0000000a220c7210 */ /* 0x000fca0007f3e0ff */
[--C-:B------:R-:W-:Y:S01]  /*8bd0*/  IMAD.X R13, R35, 0x1, R4.reuse, P1 ;  /* 0x00000001230d7824 */ /* 0x100fe200008e0604 */
[-C--:B------:R-:W-:Y:S01]  /*8be0*/  IADD3 R28, P1, R12, R10.reuse, RZ ;  /* 0x0000000a0c1c7210 */ /* 0x080fe20007f3e0ff */
[----:B------:R3:W4:Y:S04]  /*8bf0*/  LDG.E.U8.CONSTANT R35, [R34.64] ;  /* 0x0000000822237981 */ /* 0x000728000c1e9100 */
[----:B------:R-:W-:Y:S01]  /*8c00*/  IMAD.X R29, R13, 0x1, R4, P1 ;  /* 0x000000010d1d7824 */ /* 0x000fe200008e0604 */
[----:B------:R-:W-:-:S04]  /*8c10*/  IADD3 R18, P1, R28, R10, RZ ;  /* 0x0000000a1c127210 */ /* 0x000fc80007f3e0ff */
[----:B------:R-:W-:Y:S01]  /*8c20*/  IADD3.X R19, R29, R4, RZ, P1, !PT ;  /* 0x000000041d137210 */ /* 0x000fe20000ffe4ff */
[----:B---3--:R3:W4:Y:S01]  /*8c30*/  LDG.E.U8.CONSTANT R34, [R12.64] ;  /* 0x000000080c227981 */ /* 0x008722000c1e9100 */
[----:B------:R-:W-:-:S03]  /*8c40*/  IADD3 R30, P1, R18, R10, RZ ;  /* 0x0000000a121e7210 */ /* 0x000fc60007f3e0ff */
[----:B------:R0:W4:Y:S02]  /*8c50*/  LDG.E.U8.CONSTANT R32, [R18.64] ;  /* 0x0000000812207981 */ /* 0x000124000c1e9100 */
[--C-:B------:R-:W-:Y:S01]  /*8c60*/  IMAD.X R31, R19, 0x1, R4.reuse, P1 ;  /* 0x00000001131f7824 */ /* 0x100fe200008e0604 */
[-C--:B------:R-:W-:Y:S01]  /*8c70*/  IADD3 R26, P1, R30, R10.reuse, RZ ;  /* 0x0000000a1e1a7210 */ /* 0x080fe20007f3e0ff */
[----:B------:R0:W4:Y:S04]  /*8c80*/  LDG.E.U8.CONSTANT R33, [R28.64] ;  /* 0x000000081c217981 */ /* 0x000128000c1e9100 */
        /* <DEDUP_REMOVED lines=8> */
[----:B0-----:R-:W-:-:S05]  /*8d10*/  IADD3 R14, P1, R20, R10, RZ ;  /* 0x0000000a140e7210 */ /* 0x001fca0007f3e0ff */
[----:B------:R-:W-:Y:S01]  /*8d20*/  IMAD.X R15, R21, 0x1, R4, P1 ;  /* 0x00000001150f7824 */ /* 0x000fe200008e0604 */
[----:B---3--:R-:W-:Y:S01]  /*8d30*/  IADD3 R12, P1, R14, R10, RZ ;  /* 0x0000000a0e0c7210 */ /* 0x008fe20007f3e0ff */
[----:B------:R-:W3:Y:S03]  /*8d40*/  LDG.E.U8.CONSTANT R21, [R20.64] ;  /* 0x0000000814157981 */ /* 0x000ee6000c1e9100 */
[----:B------:R-:W-:Y:S01]  /*8d50*/  IADD3.X R13, R15, R4, RZ, P1, !PT ;  /* 0x000000040f0d7210 */ /* 0x000fe20000ffe4ff */
[----:B------:R-:W3:Y:S01]  /*8d60*/  LDG.E.U8.CONSTANT R14, [R14.64] ;  /* 0x000000080e0e7981 */ /* 0x000ee2000c1e9100 */
[----:B------:R-:W-:-:S05]  /*8d70*/  IADD3 R18, P1, R12, R10, RZ ;  /* 0x0000000a0c127210 */ /* 0x000fca0007f3e0ff */
[--C-:B------:R-:W-:Y:S01]  /*8d80*/  IMAD.X R19, R13, 0x1, R4.reuse, P1 ;  /* 0x000000010d137824 */ /* 0x100fe200008e0604 */
[-C--:B------:R-:W-:Y:S01]  /*8d90*/  IADD3 R28, P1, R18, R10.reuse, RZ ;  /* 0x0000000a121c7210 */ /* 0x080fe20007f3e0ff */
[----:B------:R-:W3:Y:S04]  /*8da0*/  LDG.E.U8.CONSTANT R13, [R12.64] ;  /* 0x000000080c0d7981 */ /* 0x000ee8000c1e9100 */
[----:B------:R-:W-:Y:S01]  /*8db0*/  IMAD.X R29, R19, 0x1, R4, P1 ;  /* 0x00000001131d7824 */ /* 0x000fe200008e0604 */
[----:B------:R-:W-:Y:S01]  /*8dc0*/  IADD3 R30, P1, R28, R10, RZ ;  /* 0x0000000a1c1e7210 */ /* 0x000fe20007f3e0ff */
[----:B------:R-:W3:Y:S03]  /*8dd0*/  LDG.E.U8.CONSTANT R18, [R18.64] ;  /* 0x0000000812127981 */ /* 0x000ee6000c1e9100 */
[----:B------:R-:W-:-:S02]  /*8de0*/  IADD3.X R31, R29, R4, RZ, P1, !PT ;  /* 0x000000041d1f7210 */ /* 0x000fc40000ffe4ff */
[----:B-1----:R-:W-:Y:S01]  /*8df0*/  IADD3 R26, P1, R30, R10, RZ ;  /* 0x0000000a1e1a7210 */ /* 0x002fe20007f3e0ff */
[----:B------:R-:W3:Y:S04]  /*8e00*/  LDG.E.U8.CONSTANT R29, [R28.64] ;  /* 0x000000081c1d7981 */ /* 0x000ee8000c1e9100 */
[----:B------:R-:W-:Y:S01]  /*8e10*/  IMAD.X R27, R31, 0x1, R4, P1 ;  /* 0x000000011f1b7824 */ /* 0x000fe200008e0604 */
        /* <DEDUP_REMOVED lines=13> */
[----:B------:R-:W-:Y:S02]  /*8ef0*/  IADD3 R8, R29, R8, R18 ;  /* 0x000000081d087210 */ /* 0x000fe40007ffe012 */
[----:B------:R-:W-:Y:S02]  /*8f00*/  IADD3.X R15, R27, R4, RZ, P2, !PT ;  /* 0x000000041b0f7210 */ /* 0x000fe400017fe4ff */
[----:B------:R-:W-:-:S04]  /*8f10*/  IADD3 R8, R25, R8, R30 ;  /* 0x0000000819087210 */ /* 0x000fc80007ffe01e */
[----:B------:R-:W-:Y:S01]  /*8f20*/  PRMT R5, R8, 0x7610, R5 ;  /* 0x0000761008057816 */ /* 0x000fe20000000005 */
[----:B------:R-:W-:Y:S05]  /*8f30*/  @!P1 BRA `(.L_x_1436) ;  /* 0xfffffc2000009947 */ /* 0x000fea000383ffff */
.L_x_1435:
[----:B------:R-:W-:Y:S05]  /*8f40*/  BSYNC B4 ;  /* 0x0000000000047941 */ /* 0x000fea0003800000 */
.L_x_1434:
[----:B------:R-:W-:Y:S01]  /*8f50*/  IADD3 R6, P2, -R7, R0, RZ ;  /* 0x0000000007067210 */ /* 0x000fe20007f5e1ff */
[----:B------:R-:W-:Y:S03]  /*8f60*/  BSSY B4, `(.L_x_1437) ;  /* 0x0000024000047945 */ /* 0x000fe60003800000 */
[----:B------:R-:W-:Y:S01]  /*8f70*/  ISETP.GT.U32.AND P1, PT, R6, 0x4, PT ;  /* 0x000000040600780c */ /* 0x000fe20003f24070 */
[----:B------:R-:W-:-:S05]  /*8f80*/  IMAD.X R6, R3, 0x1, ~R2, P2 ;  /* 0x0000000103067824 */ /* 0x000fca00010e0e02 */
[----:B------:R-:W-:-:S13]  /*8f90*/  ISETP.GT.AND.EX P1, PT, R6, RZ, PT, P1 ;  /* 0x000000ff0600720c */ /* 0x000fda0003f24310 */
[----:B------:R-:W-:Y:S05]  /*8fa0*/  @!P1 BRA `(.L_x_1438) ;  /* 0x000001f000009947 */ /* 0x000fea0003800000 */
[-C--:B------:R-:W-:Y:S02]  /*8fb0*/  IADD3 R28, P0, R14, R10.reuse, RZ ;  /* 0x0000000a0e1c7210 */ /* 0x080fe40007f1e0ff */
[----:B------:R-:W2:Y:S03]  /*8fc0*/  LDG.E.U8.CONSTANT R14, [R14.64] ;  /* 0x000000080e0e7981 */ /* 0x000ea6000c1e9100 */
[----:B------:R-:W-:Y:S01]  /*8fd0*/  IMAD.X R29, R15, 0x1, R4, P0 ;  /* 0x000000010f1d7824 */ /* 0x000fe200000e0604 */
[----:B------:R-:W-:-:S04]  /*8fe0*/  IADD3 R12, P0, R28, R10, RZ ;  /* 0x0000000a1c0c7210 */ /* 0x000fc80007f1e0ff */
[----:B------:R-:W-:Y:S01]  /*8ff0*/  IADD3.X R13, R29, R4, RZ, P0, !PT ;  /* 0x000000041d0d7210 */ /* 0x000fe200007fe4ff */
[----:B------:R-:W2:Y:S01]  /*9000*/  LDG.E.U8.CONSTANT R28, [R28.64] ;  /* 0x000000081c1c7981 */ /* 0x000ea2000c1e9100 */
        /* <DEDUP_REMOVED lines=8> */
[-C--:B------:R-:W-:Y:S01]  /*9090*/  IADD3 R24, P0, R20, R10.reuse, RZ ;  /* 0x0000000a14187210 */ /* 0x080fe20007f1e0ff */
[----:B------:R-:W4:Y:S04]  /*90a0*/  LDG.E.U8.CONSTANT R9, [R8.64] ;  /* 0x0000000808097981 */ /* 0x000f28000c1e9100 */
[--C-:B------:R-:W-:Y:S01]  /*90b0*/  IMAD.X R25, R21, 0x1, R4.reuse, P0 ;  /* 0x0000000115197824 */ /* 0x100fe200000e0604 */
[----:B------:R-:W-:Y:S01]  /*90c0*/  IADD3 R26, P0, R24, R10, RZ ;  /* 0x0000000a181a7210 */ /* 0x000fe20007f1e0ff */
[----:B------:R-:W4:Y:S04]  /*90d0*/  LDG.E.U8.CONSTANT R20, [R20.64] ;  /* 0x0000000814147981 */ /* 0x000f28000c1e9100 */
[----:B------:R-:W-:Y:S01]  /*90e0*/  IMAD.X R27, R25, 0x1, R4, P0 ;  /* 0x00000001191b7824 */ /* 0x000fe200000e0604 */
[----:B------:R-:W4:Y:S04]  /*90f0*/  LDG.E.U8.CONSTANT R24, [R24.64] ;  /* 0x0000000818187981 */ /* 0x000f28000c1e9100 */
[----:B------:R-:W4:Y:S01]  /*9100*/  LDG.E.U8.CONSTANT R6, [R26.64] ;  /* 0x000000081a067981 */ /* 0x000f22000c1e9100 */
[----:B------:R-:W-:-:S02]  /*9110*/  IADD3 R7, P2, R7, 0x8, RZ ;  /* 0x0000000807077810 */ /* 0x000fc40007f5e0ff */
        /* <DEDUP_REMOVED lines=8> */
.L_x_1438:
[----:B------:R-:W-:Y:S05]  /*91a0*/  BSYNC B4 ;  /* 0x0000000000047941 */ /* 0x000fea0003800000 */
.L_x_1437:
[----:B------:R-:W-:-:S04]  /*91b0*/  ISETP.LT.U32.AND P1, PT, R7, R0, PT ;  /* 0x000000000700720c */ /* 0x000fc80003f21070 */
[----:B------:R-:W-:-:S13]  /*91c0*/  ISETP.LT.OR.EX P0, PT, R2, R3, P0, P1 ;  /* 0x000000030200720c */ /* 0x000fda0000701710 */
[----:B------:R-:W-:Y:S05]  /*91d0*/  @!P0 BRA `(.L_x_1433) ;  /* 0x000000c000008947 */ /* 0x000fea0003800000 */
[-C--:B------:R-:W-:Y:S02]  /*91e0*/  IADD3 R2, P0, R14, R10.reuse, RZ ;  /* 0x0000000a0e027210 */ /* 0x080fe40007f1e0ff */
[----:B------:R-:W2:Y:S02]  /*91f0*/  LDG.E.U8.CONSTANT R14, [R14.64] ;  /* 0x000000080e0e7981 */ /* 0x000ea4000c1e9100 */
[----:B------:R-:W-:Y:S01]  /*9200*/  IADD3 R6, P1, R2, R10, RZ ;  /* 0x0000000a02067210 */ /* 0x000fe20007f3e0ff */
[----:B------:R-:W-:-:S03]  /*9210*/  IMAD.X R3, R15, 0x1, R4, P0 ;  /* 0x000000010f037824 */ /* 0x000fc600000e0604 */
[----:B------:R-:W-:Y:S02]  /*9220*/  IADD3 R10, P0, R6, R10, RZ ;  /* 0x0000000a060a7210 */ /* 0x000fe40007f1e0ff */
[----:B------:R-:W-:Y:S01]  /*9230*/  IADD3.X R7, R3, R4, RZ, P1, !PT ;  /* 0x0000000403077210 */ /* 0x000fe20000ffe4ff */
[----:B------:R-:W2:Y:S04]  /*9240*/  LDG.E.U8.CONSTANT R2, [R2.64] ;  /* 0x0000000802027981 */ /* 0x000ea8000c1e9100 */
[----:B------:R-:W-:Y:S01]  /*9250*/  IMAD.X R11, R7, 0x1, R4, P0 ;  /* 0x00000001070b7824 */ /* 0x000fe200000e0604 */
[----:B------:R-:W3:Y:S04]  /*9260*/  LDG.E.U8.CONSTANT R6, [R6.64] ;  /* 0x0000000806067981 */ /* 0x000ee8000c1e9100 */
[----:B------:R-:W3:Y:S01]  /*9270*/  LDG.E.U8.CONSTANT R10, [R10.64] ;  /* 0x000000080a0a7981 */ /* 0x000ee2000c1e9100 */
[----:B--2--5:R-:W-:-:S04]  /*9280*/  IADD3 R5, R2, R5, R14 ;  /* 0x0000000502057210 */ /* 0x024fc80007ffe00e */
[----:B---3--:R-:W-:Y:S02]  /*9290*/  IADD3 R5, R10, R5, R6 ;  /* 0x000000050a057210 */ /* 0x008fe40007ffe006 */
.L_x_1433:
[----:B------:R-:W-:Y:S05]  /*92a0*/  BSYNC B3 ;  /* 0x0000000000037941 */ /* 0x000fea0003800000 */
.L_x_1432:
[----:B-----5:R0:W-:Y:S02]  /*92b0*/  STG.E.U8 [R22.64], R5 ;  /* 0x0000000516007986 */ /* 0x0201e4000c101108 */
.L_x_1429:
[----:B------:R-:W-:Y:S05]  /*92c0*/  BSYNC B2 ;  /* 0x0000000000027941 */ /* 0x000fea0003800000 */
.L_x_1428:
[----:B------:R-:W-:-:S04]  /*92d0*/  IADD3 R17, R17, 0x80, RZ ;  /* 0x0000008011117810 */ /* 0x000fc80007ffe0ff */
.L_x_1401:
        /* <DEDUP_REMOVED lines=255> */
.L_x_1440:
        /* <DEDUP_REMOVED lines=20> */
.L_x_1443:
        /* <DEDUP_REMOVED lines=19> */
.L_x_1442:
[----:B------:R-:W-:Y:S05]  /*a540*/  BSYNC B2 ;  /* 0x0000000000027941 */ /* 0x000fea0003800000 */
.L_x_1441:
        /* <DEDUP_REMOVED lines=23> */
[----:B------:R-:W-:Y:S02]  /*a6c0*/  IMAD.MOV.U32 R4, RZ, RZ, R2 ;  /* 0x000000ffff047224 */ /* 0x000fe400078e0002 */
[----:B------:R-:W-:Y:S01]  /*a6d0*/  IMAD.MOV.U32 R5, RZ, RZ, R3 ;  /* 0x000000ffff057224 */ /* 0x000fe200078e0003 */
[----:B------:R-:W-:Y:S05]  /*a6e0*/  BRA `(.L_x_1446) ;  /* 0x0000013000007947 */ /* 0x000fea0003800000 */
.L_x_1445:
        /* <DEDUP_REMOVED lines=19> */
.L_x_1446:
[----:B------:R-:W-:Y:S05]  /*a820*/  BSYNC B2 ;  /* 0x0000000000027941 */ /* 0x000fea0003800000 */
.L_x_1444:
        /* <DEDUP_REMOVED lines=87> */
.L_x_1450:
[----:B0-----:R-:W-:Y:S05]  /*ada0*/  BSYNC B3 ;  /* 0x0000000000037941 */ /* 0x001fea0003800000 */
.L_x_1449:
        /* <DEDUP_REMOVED lines=11> */
[----:B------:R-:W-:Y:S02]  /*ae60*/  IMAD R15, R4, c[0x0][0x3fc], R11 ;  /* 0x0000ff00040f7a24 */ /* 0x000fe400078e020b */
[----:B------:R-:W-:-:S04]  /*ae70*/  IMAD.IADD R2, R19, 0x1, R7 ;  /* 0x0000000113027824 */ /* 0x000fc800078e0207 */
[----:B------:R-:W-:Y:S01]  /*ae80*/  IMAD R7, R2, c[0x0][0x400], RZ ;  /* 0x0001000002077a24 */ /* 0x000fe200078e02ff */
[----:B------:R-:W-:-:S03]  /*ae90*/  IADD3 R2, P0, R4, -0x1, RZ ;  /* 0xffffffff04027810 */ /* 0x000fc60007f1e0ff */
[----:B------:R-:W-:Y:S01]  /*aea0*/  IMAD R7, R18, c[0x0][0x404], R7 ;  /* 0x0001010012077a24 */ /* 0x000fe200078e0207 */
[----:B------:R-:W-:-:S03]  /*aeb0*/  IADD3 R6, P2, -R2, R3, RZ ;  /* 0x0000000302067210 */ /* 0x000fc60007f5e1ff */
[----:B------:R-:W-:Y:S01]  /*aec0*/  IMAD.IADD R9, R9, 0x1, R7 ;  /* 0x0000000109097824 */ /* 0x000fe200078e0207 */
[----:B------:R-:W-:Y:S01]  /*aed0*/  IADD3.X R7, R13, -0x1, RZ, P0, !PT ;  /* 0xffffffff0d077810 */ /* 0x000fe200007fe4ff */
[----:B------:R-:W-:Y:S01]  /*aee0*/  IMAD.MOV.U32 R13, RZ, RZ, c[0x0][0x400] ;  /* 0x00010000ff0d7624 */ /* 0x000fe200078e00ff */
[----:B------:R-:W-:Y:S01]  /*aef0*/  ISETP.GT.U32.AND P1, PT, R6, 0xc, PT ;  /* 0x0000000c0600780c */ /* 0x000fe20003f24070 */
[----:B------:R-:W-:Y:S01]  /*af00*/  IMAD.WIDE.U32 R8, R4, c[0x0][0x3f8], R8 ;  /* 0x0000fe0004087a25 */ /* 0x000fe200078e0008 */
[----:B------:R-:W-:Y:S02]  /*af10*/  IADD3.X R6, RZ, ~c[0x0][0x3ec], RZ, P3, !PT ;  /* 0x8000fb00ff067a10 */ /* 0x000fe40001ffe4ff */
[----:B------:R-:W-:Y:S01]  /*af20*/  PLOP3.LUT P0, PT, PT, PT, PT, 0x80, 0x0 ;  /* 0x000000000000781c */ /* 0x000fe20003f0f070 */
[----:B------:R-:W-:Y:S01]  /*af30*/  IMAD.X R14, R0, 0x1, ~R7, P2 ;  /* 0x00000001000e7824 */ /* 0x000fe200010e0e07 */
[----:B------:R-:W-:Y:S01]  /*af40*/  IADD3 R15, R9, R15, RZ ;  /* 0x0000000f090f7210 */ /* 0x000fe20007ffe0ff */
[----:B------:R-:W-:-:S03]  /*af50*/  IMAD R11, R6, c[0x0][0x400], RZ ;  /* 0x00010000060b7a24 */ /* 0x000fc600078e02ff */
[----:B------:R-:W-:Y:S01]  /*af60*/  ISETP.GT.AND.EX P1, PT, R14, RZ, PT, P1 ;  /* 0x000000ff0e00720c */ /* 0x000fe20003f24310 */
[----:B------:R-:W-:Y:S01]  /*af70*/  IMAD R19, R10, c[0x0][0x404], R11 ;  /* 0x000101000a137a24 */ /* 0x000fe200078e020b */
[----:B------:R-:W-:Y:S01]  /*af80*/  IADD3 R14, P2, P3, R8, c[0x0][0x3d0], R12 ;  /* 0x0000f400080e7a10 */ /* 0x000fe20007b5e00c */
[----:B------:R-:W-:-:S03]  /*af90*/  IMAD.WIDE.U32 R10, R10, R13, c[0x0][0x3f8] ;  /* 0x0000fe000a0a7625 */ /* 0x000fc600078e000d */
[----:B------:R-:W-:Y:S01]  /*afa0*/  IADD3.X R15, R15, c[0x0][0x3d4], RZ, P2, P3 ;  /* 0x0000f5000f0f7a10 */ /* 0x000fe200017e64ff */
[----:B------:R-:W-:-:S06]  /*afb0*/  IMAD.IADD R6, R11, 0x1, R19 ;  /* 0x000000010b067824 */ /* 0x000fcc00078e0213 */
[----:B------:R-:W-:Y:S05]  /*afc0*/  @!P1 BRA `(.L_x_1454) ;  /* 0x0000041000009947 */ /* 0x000fea0003800000 */
[----:B------:R-:W-:Y:S02]  /*afd0*/  IADD3 R9, P1, R3, -0xc, RZ ;  /* 0xfffffff403097810 */ /* 0x000fe40007f3e0ff */
[----:B------:R-:W-:Y:S02]  /*afe0*/  PLOP3.LUT P0, PT, PT, PT, PT, 0x8, 0x0 ;  /* 0x000000000000781c */ /* 0x000fe40003f0e170 */
[----:B------:R-:W-:Y:S02]  /*aff0*/  IADD3.X R4, R0, -0x1, RZ, P1, !PT ;  /* 0xffffffff00047810 */ /* 0x000fe40000ffe4ff */
.L_x_1455:
        /* <DEDUP_REMOVED lines=62> */
.L_x_1454:
[----:B------:R-:W-:Y:S05]  /*b3e0*/  BSYNC B4 ;  /* 0x0000000000047941 */ /* 0x000fea0003800000 */
.L_x_1453:
[----:B------:R-:W-:Y:S01]  /*b3f0*/  IADD3 R4, P2, -R2, R3, RZ ;  /* 0x0000000302047210 */ /* 0x000fe20007f5e1ff */
[----:B------:R-:W-:Y:S03]  /*b400*/  BSSY B4, `(.L_x_1456) ;  /* 0x0000025000047945 */ /* 0x000fe60003800000 */
[----:B------:R-:W-:Y:S01]  /*b410*/  ISETP.GT.U32.AND P1, PT, R4, 0x4, PT ;  /* 0x000000040400780c */ /* 0x000fe20003f24070 */
[----:B------:R-:W-:-:S05]  /*b420*/  IMAD.X R4, R0, 0x1, ~R7, P2 ;  /* 0x0000000100047824 */ /* 0x000fca00010e0e07 */
[----:B------:R-:W-:-:S13]  /*b430*/  ISETP.GT.AND.EX P1, PT, R4, RZ, PT, P1 ;  /* 0x000000ff0400720c */ /* 0x000fda0003f24310 */
[----:B------:R-:W-:Y:S05]  /*b440*/  @!P1 BRA `(.L_x_1457) ;  /* 0x0000020000009947 */ /* 0x000fea0003800000 */
[-C--:B------:R-:W-:Y:S02]  /*b450*/  IADD3 R28, P0, R14, R10.reuse, RZ ;  /* 0x0000000a0e1c7210 */ /* 0x080fe40007f1e0ff */
[----:B------:R0:W2:Y:S03]  /*b460*/  LDG.E.U8.CONSTANT R14, [R14.64] ;  /* 0x000000080e0e7981 */ /* 0x0000a6000c1e9100 */
        /* <DEDUP_REMOVED lines=17> */
[----:B------:R-:W-:-:S02]  /*b580*/  IMAD.X R27, R25, 0x1, R6, P0 ;  /* 0x00000001191b7824 */ /* 0x000fc400000e0606 */
[----:B------:R-:W4:Y:S04]  /*b590*/  LDG.E.U8.CONSTANT R25, [R24.64] ;  /* 0x0000000818197981 */ /* 0x000f28000c1e9100 */
[----:B0-----:R-:W4:Y:S01]  /*b5a0*/  LDG.E.U8.CONSTANT R15, [R26.64] ;  /* 0x000000081a0f7981 */ /* 0x001f22000c1e9100 */
        /* <DEDUP_REMOVED lines=10> */
.L_x_1457:
[----:B------:R-:W-:Y:S05]  /*b650*/  BSYNC B4 ;  /* 0x0000000000047941 */ /* 0x000fea0003800000 */
.L_x_1456:
        /* <DEDUP_REMOVED lines=15> */
.L_x_1452:
[----:B------:R-:W-:Y:S05]  /*b750*/  BSYNC B3 ;  /* 0x0000000000037941 */ /* 0x000fea0003800000 */
.L_x_1451:
[----:B-----5:R0:W-:Y:S02]  /*b760*/  STG.E.U8 [R22.64], R5 ;  /* 0x0000000516007986 */ /* 0x0201e4000c101108 */
.L_x_1448:
[----:B------:R-:W-:Y:S05]  /*b770*/  BSYNC B2 ;  /* 0x0000000000027941 */ /* 0x000fea0003800000 */
.L_x_1447:
[----:B------:R-:W-:-:S04]  /*b780*/  IADD3 R17, R17, 0x80, RZ ;  /* 0x0000008011117810 */ /* 0x000fc80007ffe0ff */
.L_x_1420:
        /* <DEDUP_REMOVED lines=256> */
.L_x_1459:
        /* <DEDUP_REMOVED lines=20> */
.L_x_1462:
        /* <DEDUP_REMOVED lines=19> */
.L_x_1461:
[----:B------:R-:W-:Y:S05]  /*ca00*/  BSYNC B2 ;  /* 0x0000000000027941 */ /* 0x000fea0003800000 */
.L_x_1460:
        /* <DEDUP_REMOVED lines=23> */
[----:B------:R-:W-:Y:S01]  /*cb80*/  MOV R4, R2 ;  /* 0x0000000200047202 */ /* 0x000fe20000000f00 */
[----:B------:R-:W-:Y:S01]  /*cb90*/  IMAD.MOV.U32 R5, RZ, RZ, R3 ;  /* 0x000000ffff057224 */ /* 0x000fe200078e0003 */
[----:B------:R-:W-:Y:S05]  /*cba0*/  BRA `(.L_x_1465) ;  /* 0x0000013000007947 */ /* 0x000fea0003800000 */
.L_x_1464:
        /* <DEDUP_REMOVED lines=19> */
.L_x_1465:
[----:B------:R-:W-:Y:S05]  /*cce0*/  BSYNC B2 ;  /* 0x0000000000027941 */ /* 0x000fea0003800000 */
.L_x_1463:
        /* <DEDUP_REMOVED lines=81> */
[----:B------:R-:W-:Y:S02]  /*d200*/  @P1 IADD3 R4, P3, R16, 0x3, RZ ;  /* 0x0000000310041810 */ /* 0x000fe40007f7e0ff */
[-C--:B------:R-:W-:Y:S02]  /*d210*/  IADD3.X R6, RZ, R22.reuse, RZ, P2, !PT ;  /* 0x00000016ff067210 */ /* 0x080fe400017fe4ff */
[----:B------:R-:W-:Y:S01]  /*d220*/  @P1 IADD3.X R6, RZ, R22, RZ, P3, !PT ;  /* 0x00000016ff061210 */ /* 0x000fe20001ffe4ff */
[----:B--2---:R-:W-:-:S04]  /*d230*/  IMAD.IADD R7, R7, 0x1, R14 ;  /* 0x0000000107077824 */ /* 0x004fc800078e020e */
[----:B---3--:R-:W-:-:S05]  /*d240*/  @P1 IMAD.IADD R0, R7, 0x1, R8 ;  /* 0x0000000107001824 */ /* 0x008fca00078e0208 */
[----:B------:R-:W-:Y:S02]  /*d250*/  @P1 PRMT R7, R0, 0x7610, R7 ;  /* 0x0000761000071816 */ /* 0x000fe40000000007 */
.L_x_1469:
[----:B0-----:R-:W-:Y:S05]  /*d260*/  BSYNC B3 ;  /* 0x0000000000037941 */ /* 0x001fea0003800000 */
.L_x_1468:
[----:B------:R-:W-:Y:S01]  /*d270*/  BSSY B3, `(.L_x_1470) ;  /* 0x000009a000037945 */ /* 0x000fe20003800000 */
[----:B------:R-:W-:Y:S05]  /*d280*/  @!P0 BRA `(.L_x_1471) ;  /* 0x0000098000008947 */ /* 0x000fea0003800000 */
[----:B------:R-:W-:Y:S01]  /*d290*/  IADD3 R9, P0, RZ, -R4, RZ ;  /* 0x80000004ff097210 */ /* 0x000fe20007f1e0ff */
[----:B------:R-:W-:Y:S01]  /*d2a0*/  IMAD.MOV.U32 R15, RZ, RZ, c[0x0][0x400] ;  /* 0x00010000ff0f7624 */ /* 0x000fe200078e00ff */
[----:B------:R-:W-:Y:S01]  /*d2b0*/  IADD3 R14, P3, RZ, -c[0x0][0x3e8], RZ ;  /* 0x8000fa00ff0e7a10 */ /* 0x000fe20007f7e0ff */
[----:B------:R-:W-:Y:S02]  /*d2c0*/  BSSY B4, `(.L_x_1472) ;  /* 0x000005e000047945 */ /* 0x000fe40003800000 */
[----:B------:R-:W-:Y:S01]  /*d2d0*/  IMAD.X R0, RZ, RZ, ~R6, P0 ;  /* 0x000000ffff007224 */ /* 0x000fe200000e0e06 */
[----:B------:R-:W-:Y:S01]  /*d2e0*/  IADD3 R2, P0, R4, -0x1, RZ ;  /* 0xffffffff04027810 */ /* 0x000fe20007f1e0ff */
[----:B------:R-:W-:-:S04]  /*d2f0*/  IMAD.WIDE.U32 R10, R9, c[0x0][0x3e8], R10 ;  /* 0x0000fa00090a7a25 */ /* 0x000fc800078e000a */
[----:B------:R-:W-:-:S04]  /*d300*/  IMAD R0, R0, c[0x0][0x3e8], RZ ;  /* 0x0000fa0000007a24 */ /* 0x000fc800078e02ff */
[----:B------:R-:W-:-:S05]  /*d310*/  IMAD R9, R9, c[0x0][0x3ec], R0 ;  /* 0x0000fb0009097a24 */ /* 0x000fca00078e0200 */
[----:B------:R-:W-:Y:S01]  /*d320*/  IADD3 R0, R11, R9, RZ ;  /* 0x000000090b007210 */ /* 0x000fe20007ffe0ff */
[----:B------:R-:W-:-:S04]  /*d330*/  IMAD.WIDE.U32 R8, R10, c[0x0][0x400], RZ ;  /* 0x000100000a087a25 */ /* 0x000fc800078e00ff */
[----:B------:R-:W-:Y:S01]  /*d340*/  IMAD R11, R0, c[0x0][0x400], RZ ;  /* 0x00010000000b7a24 */ /* 0x000fe200078e02ff */
[----:B------:R-:W-:-:S03]  /*d350*/  IADD3 R0, P2, -R2, R3, RZ ;  /* 0x0000000302007210 */ /* 0x000fc60007f5e1ff */
[----:B------:R-:W-:Y:S01]  /*d360*/  IMAD R11, R10, c[0x0][0x404], R11 ;  /* 0x000101000a0b7a24 */ /* 0x000fe200078e020b */
[----:B------:R-:W-:Y:S02]  /*d370*/  ISETP.GT.U32.AND P1, PT, R0, 0xc, PT ;  /* 0x0000000c0000780c */ /* 0x000fe40003f24070 */
[C---:B------:R-:W-:Y:S01]  /*d380*/  IADD3.X R0, R6.reuse, -0x1, RZ, P0, !PT ;  /* 0xffffffff06007810 */ /* 0x040fe200007fe4ff */
[----:B------:R-:W-:Y:S01]  /*d390*/  IMAD.IADD R9, R9, 0x1, R11 ;  /* 0x0000000109097824 */ /* 0x000fe200078e020b */
[----:B------:R-:W-:Y:S01]  /*d3a0*/  PLOP3.LUT P0, PT, PT, PT, PT, 0x80, 0x0 ;  /* 0x000000000000781c */ /* 0x000fe20003f0f070 */
[----:B------:R-:W-:Y:S01]  /*d3b0*/  IMAD R11, R6, c[0x0][0x3f8], RZ ;  /* 0x0000fe00060b7a24 */ /* 0x000fe200078e02ff */
[----:B------:R-:W-:Y:S01]  /*d3c0*/  IADD3.X R10, ~R0, R5, RZ, P2, !PT ;  /* 0x00000005000a7210 */ /* 0x000fe200017fe5ff */
[----:B------:R-:W-:Y:S01]  /*d3d0*/  IMAD.WIDE.U32 R8, R4, c[0x0][0x3f8], R8 ;  /* 0x0000fe0004087a25 */ /* 0x000fe200078e0008 */
[----:B------:R-:W-:Y:S02]  /*d3e0*/  IADD3.X R6, RZ, ~c[0x0][0x3ec], RZ, P3, !PT ;  /* 0x8000fb00ff067a10 */ /* 0x000fe40001ffe4ff */
[----:B------:R-:W-:Y:S01]  /*d3f0*/  ISETP.GT.AND.EX P1, PT, R10, RZ, PT, P1 ;  /* 0x000000ff0a00720c */ /* 0x000fe20003f24310 */
[----:B------:R-:W-:Y:S01]  /*d400*/  IMAD R11, R4, c[0x0][0x3fc], R11 ;  /* 0x0000ff00040b7a24 */ /* 0x000fe200078e020b */
[----:B------:R-:W-:Y:S01]  /*d410*/  IADD3 R20, P2, P3, R8, c[0x0][0x3d0], R12 ;  /* 0x0000f40008147a10 */ /* 0x000fe20007b5e00c */
[----:B------:R-:W-:-:S02]  /*d420*/  IMAD R13, R6, c[0x0][0x400], RZ ;  /* 0x00010000060d7a24 */ /* 0x000fc400078e02ff */
[----:B------:R-:W-:Y:S02]  /*d430*/  IMAD.IADD R21, R9, 0x1, R11 ;  /* 0x0000000109157824 */ /* 0x000fe400078e020b */
[C---:B------:R-:W-:Y:S02]  /*d440*/  IMAD R13, R14.reuse, c[0x0][0x404], R13 ;  /* 0x000101000e0d7a24 */ /* 0x040fe400078e020d */
[----:B------:R-:W-:Y:S01]  /*d450*/  IMAD.WIDE.U32 R14, R14, R15, c[0x0][0x3f8] ;  /* 0x0000fe000e0e7625 */ /* 0x000fe200078e000f */
[----:B------:R-:W-:-:S04]  /*d460*/  IADD3.X R21, R21, c[0x0][0x3d4], RZ, P2, P3 ;  /* 0x0000f50015157a10 */ /* 0x000fc800017e64ff */
[----:B------:R-:W-:Y:S01]  /*d470*/  IADD3 R4, R15, R13, RZ ;  /* 0x0000000d0f047210 */ /* 0x000fe20007ffe0ff */
[----:B------:R-:W-:Y:S05]  /*d480*/  @!P1 BRA `(.L_x_1473) ;  /* 0x0000041000009947 */ /* 0x000fea0003800000 */
[----:B------:R-:W-:Y:S02]  /*d490*/  IADD3 R11, P1, R3, -0xc, RZ ;  /* 0xfffffff4030b7810 */ /* 0x000fe40007f3e0ff */
[----:B------:R-:W-:Y:S02]  /*d4a0*/  PLOP3.LUT P0, PT, PT, PT, PT, 0x8, 0x0 ;  /* 0x000000000000781c */ /* 0x000fe40003f0e170 */
[----:B------:R-:W-:Y:S02]  /*d4b0*/  IADD3.X R9, R5, -0x1, RZ, P1, !PT ;  /* 0xffffffff05097810 */ /* 0x000fe40000ffe4ff */
.L_x_1474:
[-C--:B------:R-:W-:Y:S01]  /*d4c0*/  IADD3 R34, P1, R20, R14.reuse, RZ ;  /* 0x0000000e14227210 */ /* 0x080fe20007f3e0ff */
[----:B------:R0:W2:Y:S04]  /*d4d0*/  LDG.E.U8.CONSTANT R6, [R20.64] ;  /* 0x0000000814067981 */ /* 0x0000a8000c1e9100 */
[----:B------:R-:W-:Y:S01]  /*d4e0*/  IMAD.X R35, R21, 0x1, R4, P1 ;  /* 0x0000000115237824 */ /* 0x000fe200008e0604 */
[----:B------:R-:W-:-:S04]  /*d4f0*/  IADD3 R36, P1, R34, R14, RZ ;  /* 0x0000000e22247210 */ /* 0x000fc80007f3e0ff */
[----:B------:R-:W-:Y:S01]  /*d500*/  IADD3.X R37, R35, R4, RZ, P1, !PT ;  /* 0x0000000423257210 */ /* 0x000fe20000ffe4ff */
[----:B------:R1:W2:Y:S01]  /*d510*/  LDG.E.U8.CONSTANT R34, [R34.64] ;  /* 0x0000000822227981 */ /* 0x0002a2000c1e9100 */
[----:B------:R-:W-:-:S05]  /*d520*/  IADD3 R12, P1, R36, R14, RZ ;  /* 0x0000000e240c7210 */ /* 0x000fca0007f3e0ff */
        /* <DEDUP_REMOVED lines=9> */
[----:B------:R-:W-:Y:S01]  /*d5c0*/  IADD3.X R33, R23, R4, RZ, P1, !PT ;  /* 0x0000000417217210 */ /* 0x000fe20000ffe4ff */
[----:B------:R0:W4:Y:S01]  /*d5d0*/  LDG.E.U8.CONSTANT R10, [R22.64] ;  /* 0x00000008160a7981 */ /* 0x000122000c1e9100 */
[----:B------:R-:W-:-:S03]  /*d5e0*/  IADD3 R28, P1, R32, R14, RZ ;  /* 0x0000000e201c7210 */ /* 0x000fc60007f3e0ff */
[----:B------:R0:W4:Y:S02]  /*d5f0*/  LDG.E.U8.CONSTANT R8, [R32.64] ;  /* 0x0000000820087981 */ /* 0x000124000c1e9100 */
[----:B------:R-:W-:Y:S01]  /*d600*/  IMAD.X R29, R33, 0x1, R4, P1 ;  /* 0x00000001211d7824 */ /* 0x000fe200008e0604 */
[----:B------:R-:W-:-:S04]  /*d610*/  IADD3 R26, P1, R28, R14, RZ ;  /* 0x0000000e1c1a7210 */ /* 0x000fc80007f3e0ff */
[----:B------:R-:W-:Y:S01]  /*d620*/  IADD3.X R27, R29, R4, RZ, P1, !PT ;  /* 0x000000041d1b7210 */ /* 0x000fe20000ffe4ff */
[----:B---3--:R3:W4:Y:S01]  /*d630*/  LDG.E.U8.CONSTANT R36, [R28.64] ;  /* 0x000000081c247981 */ /* 0x008722000c1e9100 */
[----:B------:R-:W-:-:S03]  /*d640*/  IADD3 R24, P1, R26, R14, RZ ;  /* 0x0000000e1a187210 */ /* 0x000fc60007f3e0ff */
[----:B------:R1:W4:Y:S02]  /*d650*/  LDG.E.U8.CONSTANT R26, [R26.64] ;  /* 0x000000081a1a7981 */ /* 0x000324000c1e9100 */
[----:B------:R-:W-:Y:S01]  /*d660*/  IMAD.X R25, R27, 0x1, R4, P1 ;  /* 0x000000011b197824 */ /* 0x000fe200008e0604 */
[----:B0-----:R-:W-:-:S04]  /*d670*/  IADD3 R20, P1, R24, R14, RZ ;  /* 0x0000000e18147210 */ /* 0x001fc80007f3e0ff */
[----:B------:R-:W-:Y:S02]  /*d680*/  IADD3.X R21, R25, R4, RZ, P1, !PT ;  /* 0x0000000419157210 */ /* 0x000fe40000ffe4ff */
[-C--:B------:R-:W-:Y:S01]  /*d690*/  IADD3 R12, P1, R20, R14.reuse, RZ ;  /* 0x0000000e140c7210 */ /* 0x080fe20007f3e0ff */
[----:B------:R-:W4:Y:S04]  /*d6a0*/  LDG.E.U8.CONSTANT R25, [R24.64] ;  /* 0x0000000818197981 */ /* 0x000f28000c1e9100 */
[----:B------:R-:W-:Y:S01]  /*d6b0*/  IMAD.X R13, R21, 0x1, R4, P1 ;  /* 0x00000001150d7824 */ /* 0x000fe200008e0604 */
[----:B------:R-:W-:Y:S01]  /*d6c0*/  IADD3 R22, P1, R12, R14, RZ ;  /* 0x0000000e0c167210 */ /* 0x000fe20007f3e0ff */
[----:B------:R-:W4:Y:S03]  /*d6d0*/  LDG.E.U8.CONSTANT R20, [R20.64] ;  /* 0x0000000814147981 */ /* 0x000f26000c1e9100 */
[----:B------:R-:W-:-:S02]  /*d6e0*/  IADD3.X R23, R13, R4, RZ, P1, !PT ;  /* 0x000000040d177210 */ /* 0x000fc40000ffe4ff */
[-C--:B-1----:R-:W-:Y:S01]  /*d6f0*/  IADD3 R30, P1, R22, R14.reuse, RZ ;  /* 0x0000000e161e7210 */ /* 0x082fe20007f3e0ff */
[----:B------:R-:W4:Y:S04]  /*d700*/  LDG.E.U8.CONSTANT R13, [R12.64] ;  /* 0x000000080c0d7981 */ /* 0x000f28000c1e9100 */
[----:B------:R-:W-:Y:S01]  /*d710*/  IMAD.X R31, R23, 0x1, R4, P1 ;  /* 0x00000001171f7824 */ /* 0x000fe200008e0604 */
[----:B------:R-:W-:Y:S01]  /*d720*/  IADD3 R32, P1, R30, R14, RZ ;  /* 0x0000000e1e207210 */ /* 0x000fe20007f3e0ff */
[----:B------:R-:W4:Y:S03]  /*d730*/  LDG.E.U8.CONSTANT R22, [R22.64] ;  /* 0x0000000816167981 */ /* 0x000f26000c1e9100 */
[----:B------:R-:W-:-:S02]  /*d740*/  IADD3.X R33, R31, R4, RZ, P1, !PT ;  /* 0x000000041f217210 */ /* 0x000fc40000ffe4ff */
[----:B---3--:R-:W-:Y:S01]  /*d750*/  IADD3 R28, P1, R32, R14, RZ ;  /* 0x0000000e201c7210 */ /* 0x008fe20007f3e0ff */
        /* <DEDUP_REMOVED lines=13> */
[----:B------:R-:W-:Y:S02]  /*d830*/  IADD3 R8, R13, R8, R20 ;  /* 0x000000080d087210 */ /* 0x000fe40007ffe014 */
[----:B------:R-:W-:Y:S02]  /*d840*/  IADD3 R20, P2, R28, R14, RZ ;  /* 0x0000000e1c147210 */ /* 0x000fe40007f5e0ff */
[----:B---3--:R-:W-:-:S03]  /*d850*/  IADD3 R8, R31, R8, R22 ;  /* 0x000000081f087210 */ /* 0x008fc60007ffe016 */
[----:B------:R-:W-:Y:S01]  /*d860*/  IMAD.X R21, R29, 0x1, R4, P2 ;  /* 0x000000011d157824 */ /* 0x000fe200010e0604 */
[----:B------:R-:W-:-:S04]  /*d870*/  IADD3 R8, R27, R8, R32 ;  /* 0x000000081b087210 */ /* 0x000fc80007ffe020 */
[----:B------:R-:W-:Y:S01]  /*d880*/  PRMT R7, R8, 0x7610, R7 ;  /* 0x0000761008077816 */ /* 0x000fe20000000007 */
[----:B------:R-:W-:Y:S05]  /*d890*/  @!P1 BRA `(.L_x_1474) ;  /* 0xfffffc2000009947 */ /* 0x000fea000383ffff */
.L_x_1473:
[----:B------:R-:W-:Y:S05]  /*d8a0*/  BSYNC B4 ;  /* 0x0000000000047941 */ /* 0x000fea0003800000 */
.L_x_1472:
        /* <DEDUP_REMOVED lines=13> */
[----:B------:R-:W-:Y:S01]  /*d980*/  IMAD.X R13, R11, 0x1, R4, P0 ;  /* 0x000000010b0d7824 */ /* 0x000fe200000e0604 */
[----:B------:R-:W-:Y:S01]  /*d990*/  IADD3 R8, P0, R12, R14, RZ ;  /* 0x0000000e0c087210 */ /* 0x000fe20007f1e0ff */
[----:B------:R-:W3:Y:S03]  /*d9a0*/  LDG.E.U8.CONSTANT R11, [R10.64] ;  /* 0x000000080a0b7981 */ /* 0x000ee6000c1e9100 */
[----:B------:R-:W-:Y:S01]  /*d9b0*/  IADD3.X R9, R13, R4, RZ, P0, !PT ;  /* 0x000000040d097210 */ /* 0x000fe200007fe4ff */
[----:B------:R-:W3:Y:S01]  /*d9c0*/  LDG.E.U8.CONSTANT R12, [R12.64] ;  /* 0x000000080c0c7981 */ /* 0x000ee2000c1e9100 */
[----:B------:R-:W-:-:S05]  /*d9d0*/  IADD3 R22, P0, R8, R14, RZ ;  /* 0x0000000e08167210 */ /* 0x000fca0007f1e0ff */
        /* <DEDUP_REMOVED lines=19> */
.L_x_1476:
[----:B------:R-:W-:Y:S05]  /*db10*/  BSYNC B4 ;  /* 0x0000000000047941 */ /* 0x000fea0003800000 */
.L_x_1475:
        /* <DEDUP_REMOVED lines=8> */
[----:B------:R-:W-:Y:S01]  /*dba0*/  IMAD.X R9, R3, 0x1, R4, P1 ;  /* 0x0000000103097824 */ /* 0x000fe200008e0604 */
[----:B------:R-:W2:Y:S04]  /*dbb0*/  LDG.E.U8.CONSTANT R2, [R2.64] ;  /* 0x0000000802027981 */ /* 0x000ea8000c1e9100 */
[----:B------:R-:W-:Y:S01]  /*dbc0*/  IADD3.X R15, R9, R4, RZ, P0, !PT ;  /* 0x00000004090f7210 */ /* 0x000fe200007fe4ff */
[----:B------:R-:W3:Y:S04]  /*dbd0*/  LDG.E.U8.CONSTANT R8, [R8.64] ;  /* 0x0000000808087981 */ /* 0x000ee8000c1e9100 */
[----:B------:R-:W3:Y:S01]  /*dbe0*/  LDG.E.U8.CONSTANT R14, [R14.64] ;  /* 0x000000080e0e7981 */ /* 0x000ee2000c1e9100 */
[----:B--2--5:R-:W-:-:S04]  /*dbf0*/  IADD3 R7, R2, R7, R20 ;  /* 0x0000000702077210 */ /* 0x024fc80007ffe014 */
[----:B---3--:R-:W-:Y:S02]  /*dc00*/  IADD3 R7, R14, R7, R8 ;  /* 0x000000070e077210 */ /* 0x008fe40007ffe008 */
.L_x_1471:
[----:B------:R-:W-:Y:S05]  /*dc10*/  BSYNC B3 ;  /* 0x0000000000037941 */ /* 0x000fea0003800000 */
.L_x_1470:
[----:B-----5:R0:W-:Y:S02]  /*dc20*/  STG.E.U8 [R18.64], R7 ;  /* 0x0000000712007986 */ /* 0x0201e4000c101108 */
.L_x_1467:
[----:B------:R-:W-:Y:S05]  /*dc30*/  BSYNC B2 ;  /* 0x0000000000027941 */ /* 0x000fea0003800000 */
.L_x_1466:
[----:B------:R-:W-:-:S04]  /*dc40*/  IADD3 R17, R17, 0x80, RZ ;  /* 0x0000008011117810 */ /* 0x000fc80007ffe0ff */
.L_x_1439:
[----:B------:R-:W-:-:S13]  /*dc50*/  ISETP.GE.AND P0, PT, R17, c[0x0][0x160], PT ;  /* 0x0000580011007a0c */ /* 0x000fda0003f06270 */
[----:B------:R-:W-:Y:S01]  /*dc60*/  @P0 BREAK B0 ;  /* 0x0000000000000942 */ /* 0x000fe20003800000 */
[----:B------:R-:W-:Y:S05]  /*dc70*/  @P0 BRA `(.L_x_1458) ;  /* 0x000024a000000947 */ /* 0x000fea0003800000 */
[----:B------:R-:W-:Y:S05]  /*dc80*/  BSYNC B0 ;  /* 0x0000000000007941 */ /* 0x000fea0003800000 */
.L_x_1381:
        /* <DEDUP_REMOVED lines=253> */
.L_x_1477:
        /* <DEDUP_REMOVED lines=20> */
.L_x_1480:
        /* <DEDUP_REMOVED lines=19> */
.L_x_1479:
[----:B------:R-:W-:Y:S05]  /*eed0*/  BSYNC B2 ;  /* 0x0000000000027941 */ /* 0x000fea0003800000 */
.L_x_1478:
        /* <DEDUP_REMOVED lines=22> */
[----:B------:R-:W-:Y:S05]  /*f040*/  CALL.REL.NOINC `($__internal_10_$__cuda_sm20_div_s64) ;  /* 0x000035f000007944 */ /* 0x000fea0003c00000 */
[----:B------:R-:W-:Y:S01]  /*f050*/  IMAD.MOV.U32 R4, RZ, RZ, R2 ;  /* 0x000000ffff047224 */ /* 0x000fe200078e0002 */
[----:B------:R-:W-:Y:S01]  /*f060*/  MOV R5, R3 ;  /* 0x0000000300057202 */ /* 0x000fe20000000f00 */
[----:B------:R-:W-:Y:S05]  /*f070*/  BRA `(.L_x_1483) ;  /* 0x0000013000007947 */ /* 0x000fea0003800000 */
.L_x_1482:
        /* <DEDUP_REMOVED lines=19> */
.L_x_1483:
[----:B------:R-:W-:Y:S05]  /*f1b0*/  BSYNC B2 ;  /* 0x0000000000027941 */ /* 0x000fea0003800000 */
.L_x_1481:
        /* <DEDUP_REMOVED lines=31> */
[----:B------:R-:W-:Y:S01]  /*f3b0*/  IMAD.MOV.U32 R13, RZ, RZ, RZ ;  /* 0x000000ffff0d7224 */ /* 0x000fe200078e00ff */
[----:B------:R-:W-:Y:S01]  /*f3c0*/  IADD3.X R2, RZ, ~R22, RZ, P1, !PT ;  /* 0x80000016ff027210 */ /* 0x000fe20000ffe4ff */
[C---:B------:R-:W-:Y:S02]  /*f3d0*/  IMAD R9, R16.reuse, c[0x0][0x3fc], R9 ;  /* 0x0000ff0010097a24 */ /* 0x040fe400078e0209 */
[----:B------:R-:W-:-:S04]  /*f3e0*/  IMAD.WIDE.U32 R14, R16, c[0x0][0x3f8], R12 ;  /* 0x0000fe00100e7a25 */ /* 0x000fc800078e000c */
[----:B------:R-:W-:Y:S01]  /*f3f0*/  IMAD R2, R2, c[0x0][0x3e8], RZ ;  /* 0x0000fa0002027a24 */ /* 0x000fe200078e02ff */
[----:B------:R-:W-:Y:S02]  /*f400*/  IADD3 R9, R15, R9, RZ ;  /* 0x000000090f097210 */ /* 0x000fe40007ffe0ff */
[----:B------:R-:W-:Y:S01]  /*f410*/  MOV R8, R14 ;  /* 0x0000000e00087202 */ /* 0x000fe20000000f00 */
[C---:B------:R-:W-:Y:S02]  /*f420*/  IMAD R13, R21.reuse, c[0x0][0x3ec], R2 ;  /* 0x0000fb00150d7a24 */ /* 0x040fe400078e0202 */
[----:B------:R-:W-:-:S04]  /*f430*/  IMAD.WIDE.U32 R20, R21, c[0x0][0x3e8], R10 ;  /* 0x0000fa0015147a25 */ /* 0x000fc800078e000a */
        /* <DEDUP_REMOVED lines=41> */
[----:B------:R-:W-:-:S03]  /*f6d0*/  @P1 IADD3 R4, P3, R16, 0x3, RZ ;  /* 0x0000000310041810 */ /* 0x000fc60007f7e0ff */
[--C-:B------:R-:W-:Y:S02]  /*f6e0*/  IMAD.X R6, RZ, RZ, R22.reuse, P2 ;  /* 0x000000ffff067224 */ /* 0x100fe400010e0616 */
[----:B------:R-:W-:Y:S01]  /*f6f0*/  @P1 IMAD.X R6, RZ, RZ, R22, P3 ;  /* 0x000000ffff061224 */ /* 0x000fe200018e0616 */
[----:B--2---:R-:W-:-:S04]  /*f700*/  IADD3 R7, R7, R14, RZ ;  /* 0x0000000e07077210 */ /* 0x004fc80007ffe0ff */
[----:B---3--:R-:W-:-:S04]  /*f710*/  @P1 IADD3 R0, R7, R8, RZ ;  /* 0x0000000807001210 */ /* 0x008fc80007ffe0ff */
[----:B------:R-:W-:Y:S02]  /*f720*/  @P1 PRMT R7, R0, 0x7610, R7 ;  /* 0x0000761000071816 */ /* 0x000fe40000000007 */
.L_x_1487:
[----:B0-----:R-:W-:Y:S05]  /*f730*/  BSYNC B3 ;  /* 0x0000000000037941 */ /* 0x001fea0003800000 */
.L_x_1486:
[----:B------:R-:W-:Y:S01]  /*f740*/  BSSY B3, `(.L_x_1488) ;  /* 0x000009a000037945 */ /* 0x000fe20003800000 */
[----:B------:R-:W-:Y:S05]  /*f750*/  @!P0 BRA `(.L_x_1489) ;  /* 0x0000098000008947 */ /* 0x000fea0003800000 */
[----:B------:R-:W-:Y:S01]  /*f760*/  IADD3 R9, P0, RZ, -R4, RZ ;  /* 0x80000004ff097210 */ /* 0x000fe20007f1e0ff */
[----:B------:R-:W-:Y:S01]  /*f770*/  BSSY B4, `(.L_x_1490) ;  /* 0x0000060000047945 */ /* 0x000fe20003800000 */
[----:B------:R-:W-:Y:S02]  /*f780*/  IADD3 R14, P3, RZ, -c[0x0][0x3e8], RZ ;  /* 0x8000fa00ff0e7a10 */ /* 0x000fe40007f7e0ff */
[----:B------:R-:W-:Y:S01]  /*f790*/  IADD3.X R0, RZ, ~R6, RZ, P0, !PT ;  /* 0x80000006ff007210 */ /* 0x000fe200007fe4ff */
[----:B------:R-:W-:Y:S01]  /*f7a0*/  IMAD.WIDE.U32 R10, R9, c[0x0][0x3e8], R10 ;  /* 0x0000fa00090a7a25 */ /* 0x000fe200078e000a */
[----:B------:R-:W-:Y:S02]  /*f7b0*/  IADD3 R2, P0, R4, -0x1, RZ ;  /* 0xffffffff04027810 */ /* 0x000fe40007f1e0ff */
[----:B------:R-:W-:Y:S01]  /*f7c0*/  MOV R15, c[0x0][0x400] ;  /* 0x00010000000f7a02 */ /* 0x000fe20000000f00 */
[----:B------:R-:W-:-:S04]  /*f7d0*/  IMAD R0, R0, c[0x0][0x3e8], RZ ;  /* 0x0000fa0000007a24 */ /* 0x000fc800078e02ff */
[----:B------:R-:W-:-:S04]  /*f7e0*/  IMAD R9, R9, c[0x0][0x3ec], R0 ;  /* 0x0000fb0009097a24 */ /* 0x000fc800078e0200 */
[----:B------:R-:W-:Y:S02]  /*f7f0*/  IMAD.IADD R0, R11, 0x1, R9 ;  /* 0x000000010b007824 */ /* 0x000fe400078e0209 */
[----:B------:R-:W-:-:S04]  /*f800*/  IMAD.WIDE.U32 R8, R10, c[0x0][0x400], RZ ;  /* 0x000100000a087a25 */ /* 0x000fc800078e00ff */
[----:B------:R-:W-:Y:S01]  /*f810*/  IMAD R11, R0, c[0x0][0x400], RZ ;  /* 0x00010000000b7a24 */ /* 0x000fe200078e02ff */
[----:B------:R-:W-:-:S03]  /*f820*/  IADD3 R0, P2, -R2, R3, RZ ;  /* 0x0000000302007210 */ /* 0x000fc60007f5e1ff */
[----:B------:R-:W-:Y:S01]  /*f830*/  IMAD R11, R10, c[0x0][0x404], R11 ;  /* 0x000101000a0b7a24 */ /* 0x000fe200078e020b */
[----:B------:R-:W-:Y:S02]  /*f840*/  ISETP.GT.U32.AND P1, PT, R0, 0xc, PT ;  /* 0x0000000c0000780c */ /* 0x000fe40003f24070 */
[C---:B------:R-:W-:Y:S02]  /*f850*/  IADD3.X R0, R6.reuse, -0x1, RZ, P0, !PT ;  /* 0xffffffff06007810 */ /* 0x040fe400007fe4ff */
[----:B------:R-:W-:Y:S01]  /*f860*/  IADD3 R9, R9, R11, RZ ;  /* 0x0000000b09097210 */ /* 0x000fe20007ffe0ff */
[----:B------:R-:W-:Y:S01]  /*f870*/  IMAD R11, R6, c[0x0][0x3f8], RZ ;  /* 0x0000fe00060b7a24 */ /* 0x000fe200078e02ff */
[----:B------:R-:W-:Y:S01]  /*f880*/  PLOP3.LUT P0, PT, PT, PT, PT, 0x80, 0x0 ;  /* 0x000000000000781c */ /* 0x000fe20003f0f070 */
[----:B------:R-:W-:Y:S02]  /*f890*/  IMAD.X R10, R5, 0x1, ~R0, P2 ;  /* 0x00000001050a7824 */ /* 0x000fe400010e0e00 */
[----:B------:R-:W-:-:S02]  /*f8a0*/  IMAD.X R6, RZ, RZ, ~c[0x0][0x3ec], P3 ;  /* 0x8000fb00ff067624 */ /* 0x000fc400018e06ff */
[----:B------:R-:W-:Y:S01]  /*f8b0*/  IMAD R11, R4, c[0x0][0x3fc], R11 ;  /* 0x0000ff00040b7a24 */ /* 0x000fe200078e020b */
[----:B------:R-:W-:Y:S01]  /*f8c0*/  ISETP.GT.AND.EX P1, PT, R10, RZ, PT, P1 ;  /* 0x000000ff0a00720c */ /* 0x000fe20003f24310 */
[----:B------:R-:W-:Y:S02]  /*f8d0*/  IMAD R13, R6, c[0x0][0x400], RZ ;  /* 0x00010000060d7a24 */ /* 0x000fe400078e02ff */
[----:B------:R-:W-:-:S04]  /*f8e0*/  IMAD.WIDE.U32 R8, R4, c[0x0][0x3f8], R8 ;  /* 0x0000fe0004087a25 */ /* 0x000fc800078e0008 */
[C---:B------:R-:W-:Y:S01]  /*f8f0*/  IMAD R13, R14.reuse, c[0x0][0x404], R13 ;  /* 0x000101000e0d7a24 */ /* 0x040fe200078e020d */
[----:B------:R-:W-:Y:S01]  /*f900*/  IADD3 R21, R9, R11, RZ ;  /* 0x0000000b09157210 */ /* 0x000fe20007ffe0ff */
[----:B------:R-:W-:Y:S01]  /*f910*/  IMAD.WIDE.U32 R14, R14, R15, c[0x0][0x3f8] ;  /* 0x0000fe000e0e7625 */ /* 0x000fe200078e000f */
[----:B------:R-:W-:-:S03]  /*f920*/  IADD3 R20, P2, P3, R8, c[0x0][0x3d0], R12 ;  /* 0x0000f40008147a10 */ /* 0x000fc60007b5e00c */
[----:B------:R-:W-:Y:S01]  /*f930*/  IMAD.IADD R4, R15, 0x1, R13 ;  /* 0x000000010f047824 */ /* 0x000fe200078e020d */
[----:B------:R-:W-:Y:S01]  /*f940*/  IADD3.X R21, R21, c[0x0][0x3d4], RZ, P2, P3 ;  /* 0x0000f50015157a10 */ /* 0x000fe200017e64ff */
[----:B------:R-:W-:Y:S05]  /*f950*/  @!P1 BRA `(.L_x_1491) ;  /* 0x0000041000009947 */ /* 0x000fea0003800000 */
[----:B------:R-:W-:Y:S02]  /*f960*/  IADD3 R11, P1, R3, -0xc, RZ ;  /* 0xfffffff4030b7810 */ /* 0x000fe40007f3e0ff */
[----:B------:R-:W-:Y:S02]  /*f970*/  PLOP3.LUT P0, PT, PT, PT, PT, 0x8, 0x0 ;  /* 0x000000000000781c */ /* 0x000fe40003f0e170 */
[----:B------:R-:W-:Y:S02]  /*f980*/  IADD3.X R9, R5, -0x1, RZ, P1, !PT ;  /* 0xffffffff05097810 */ /* 0x000fe40000ffe4ff */
.L_x_1492:
[----:B------:R-:W-:Y:S01]  /*f990*/  IADD3 R34, P1, R20, R14, RZ ;  /* 0x0000000e14227210 */ /* 0x000fe20007f3e0ff */
[----:B------:R0:W2:Y:S03]  /*f9a0*/  LDG.E.U8.CONSTANT R6, [R20.64] ;  /* 0x0000000814067981 */ /* 0x0000a6000c1e9100 */
[----:B------:R-:W-:-:S02]  /*f9b0*/  IADD3.X R35, R21, R4, RZ, P1, !PT ;  /* 0x0000000415237210 */ /* 0x000fc40000ffe4ff */
[----:B------:R-:W-:-:S03]  /*f9c0*/  IADD3 R36, P1, R34, R14, RZ ;  /* 0x0000000e22247210 */ /* 0x000fc60007f3e0ff */
[----:B------:R1:W2:Y:S02]  /*f9d0*/  LDG.E.U8.CONSTANT R34, [R34.64] ;  /* 0x0000000822227981 */ /* 0x0002a4000c1e9100 */
[----:B------:R-:W-:Y:S01]  /*f9e0*/  IMAD.X R37, R35, 0x1, R4, P1 ;  /* 0x0000000123257824 */ /* 0x000fe200008e0604 */
[----:B------:R-:W-:-:S04]  /*f9f0*/  IADD3 R12, P1, R36, R14, RZ ;  /* 0x0000000e240c7210 */ /* 0x000fc80007f3e0ff */
[----:B------:R-:W-:Y:S02]  /*fa00*/  IADD3.X R13, R37, R4, RZ, P1, !PT ;  /* 0x00000004250d7210 */ /* 0x000fe40000ffe4ff */
        /* <DEDUP_REMOVED lines=11> */
[----:B------:R-:W-:Y:S01]  /*fac0*/  IADD3.X R29, R33, R4, RZ, P1, !PT ;  /* 0x00000004211d7210 */ /* 0x000fe20000ffe4ff */
[----:B------:R0:W4:Y:S01]  /*fad0*/  LDG.E.U8.CONSTANT R8, [R32.64] ;  /* 0x0000000820087981 */ /* 0x000122000c1e9100 */
[----:B------:R-:W-:-:S03]  /*fae0*/  IADD3 R26, P1, R28, R14, RZ ;  /* 0x0000000e1c1a7210 */ /* 0x000fc60007f3e0ff */
[----:B---3--:R3:W4:Y:S02]  /*faf0*/  LDG.E.U8.CONSTANT R36, [R28.64] ;  /* 0x000000081c247981 */ /* 0x008724000c1e9100 */
[----:B------:R-:W-:Y:S01]  /*fb00*/  IMAD.X R27, R29, 0x1, R4, P1 ;  /* 0x000000011d1b7824 */ /* 0x000fe200008e0604 */
[----:B------:R-:W-:-:S04]  /*fb10*/  IADD3 R24, P1, R26, R14, RZ ;  /* 0x0000000e1a187210 */ /* 0x000fc80007f3e0ff */
[----:B------:R-:W-:Y:S01]  /*fb20*/  IADD3.X R25, R27, R4, RZ, P1, !PT ;  /* 0x000000041b197210 */ /* 0x000fe20000ffe4ff */
[----:B------:R1:W4:Y:S01]  /*fb30*/  LDG.E.U8.CONSTANT R26, [R26.64] ;  /* 0x000000081a1a7981 */ /* 0x000322000c1e9100 */
[----:B0-----:R-:W-:-:S05]  /*fb40*/  IADD3 R20, P1, R24, R14, RZ ;  /* 0x0000000e18147210 */ /* 0x001fca0007f3e0ff */
[----:B------:R-:W-:Y:S01]  /*fb50*/  IMAD.X R21, R25, 0x1, R4, P1 ;  /* 0x0000000119157824 */ /* 0x000fe200008e0604 */
[----:B------:R-:W-:Y:S01]  /*fb60*/  IADD3 R12, P1, R20, R14, RZ ;  /* 0x0000000e140c7210 */ /* 0x000fe20007f3e0ff */
[----:B------:R-:W4:Y:S03]  /*fb70*/  LDG.E.U8.CONSTANT R25, [R24.64] ;  /* 0x0000000818197981 */ /* 0x000f26000c1e9100 */
[----:B------:R-:W-:Y:S01]  /*fb80*/  IADD3.X R13, R21, R4, RZ, P1, !PT ;  /* 0x00000004150d7210 */ /* 0x000fe20000ffe4ff */
[----:B------:R-:W4:Y:S01]  /*fb90*/  LDG.E.U8.CONSTANT R20, [R20.64] ;  /* 0x0000000814147981 */ /* 0x000f22000c1e9100 */
[----:B------:R-:W-:-:S05]  /*fba0*/  IADD3 R22, P1, R12, R14, RZ ;  /* 0x0000000e0c167210 */ /* 0x000fca0007f3e0ff */
[----:B------:R-:W-:Y:S01]  /*fbb0*/  IMAD.X R23, R13, 0x1, R4, P1 ;  /* 0x000000010d177824 */ /* 0x000fe200008e0604 */
[----:B-1----:R-:W-:Y:S01]  /*fbc0*/  IADD3 R30, P1, R22, R14, RZ ;  /* 0x0000000e161e7210 */ /* 0x002fe20007f3e0ff */
[----:B------:R-:W4:Y:S03]  /*fbd0*/  LDG.E.U8.CONSTANT R13, [R12.64] ;  /* 0x000000080c0d7981 */ /* 0x000f26000c1e9100 */
[----:B------:R-:W-:Y:S01]  /*fbe0*/  IADD3.X R31, R23, R4, RZ, P1, !PT ;  /* 0x00000004171f7210 */ /* 0x000fe20000ffe4ff */
[----:B------:R-:W4:Y:S01]  /*fbf0*/  LDG.E.U8.CONSTANT R22, [R22.64] ;  /* 0x0000000816167981 */ /* 0x000f22000c1e9100 */
[----:B------:R-:W-:-:S05]  /*fc00*/  IADD3 R32, P1, R30, R14, RZ ;  /* 0x0000000e1e207210 */ /* 0x000fca0007f3e0ff */
[----:B------:R-:W-:Y:S01]  /*fc10*/  IMAD.X R33, R31, 0x1, R4, P1 ;  /* 0x000000011f217824 */ /* 0x000fe200008e0604 */
[----:B---3--:R-:W-:Y:S01]  /*fc20*/  IADD3 R28, P1, R32, R14, RZ ;  /* 0x0000000e201c7210 */ /* 0x008fe20007f3e0ff */
        /* <DEDUP_REMOVED lines=15> */
[----:B---3--:R-:W-:Y:S02]  /*fd20*/  IADD3 R8, R31, R8, R22 ;  /* 0x000000081f087210 */ /* 0x008fe40007ffe016 */
[----:B------:R-:W-:Y:S02]  /*fd30*/  IADD3.X R21, R29, R4, RZ, P2, !PT ;  /* 0x000000041d157210 */ /* 0x000fe400017fe4ff */
[----:B------:R-:W-:-:S04]  /*fd40*/  IADD3 R8, R27, R8, R32 ;  /* 0x000000081b087210 */ /* 0x000fc80007ffe020 */
[----:B------:R-:W-:Y:S01]  /*fd50*/  PRMT R7, R8, 0x7610, R7 ;  /* 0x0000761008077816 */ /* 0x000fe20000000007 */
[----:B------:R-:W-:Y:S05]  /*fd60*/  @!P1 BRA `(.L_x_1492) ;  /* 0xfffffc2000009947 */ /* 0x000fea000383ffff */
.L_x_1491:
[----:B------:R-:W-:Y:S05]  /*fd70*/  BSYNC B4 ;  /* 0x0000000000047941 */ /* 0x000fea0003800000 */
.L_x_1490:
        /* <DEDUP_REMOVED lines=12> */
[----:B------:R-:W-:-:S04]  /*fe40*/  IADD3 R12, P0, R10, R14, RZ ;  /* 0x0000000e0a0c7210 */ /* 0x000fc80007f1e0ff */
[----:B------:R-:W-:Y:S02]  /*fe50*/  IADD3.X R13, R11, R4, RZ, P0, !PT ;  /* 0x000000040b0d7210 */ /* 0x000fe400007fe4ff */
        /* <DEDUP_REMOVED lines=8> */
[----:B------:R-:W-:Y:S01]  /*fee0*/  IMAD.X R25, R23, 0x1, R4, P0 ;  /* 0x0000000117197824 */ /* 0x000fe200000e0604 */
[----:B------:R-:W-:Y:S01]  /*fef0*/  IADD3 R26, P0, R24, R14, RZ ;  /* 0x0000000e181a7210 */ /* 0x000fe20007f1e0ff */
[----:B------:R-:W4:Y:S03]  /*ff00*/  LDG.E.U8.CONSTANT R22, [R22.64] ;  /* 0x0000000816167981 */ /* 0x000f26000c1e9100 */
[----:B------:R-:W-:-:S02]  /*ff10*/  IADD3.X R27, R25, R4, RZ, P0, !PT ;  /* 0x00000004191b7210 */ /* 0x000fc400007fe4ff */
[----:B------:R-:W4:Y:S04]  /*ff20*/  LDG.E.U8.CONSTANT R25, [R24.64] ;  /* 0x0000000818197981 */ /* 0x000f28000c1e9100 */
[----:B------:R-:W4:Y:S01]  /*ff30*/  LDG.E.U8.CONSTANT R16, [R26.64] ;  /* 0x000000081a107981 */ /* 0x000f22000c1e9100 */
[----:B------:R-:W-:Y:S02]  /*ff40*/  IADD3 R2, P2, R2, 0x8, RZ ;  /* 0x0000000802027810 */ /* 0x000fe40007f5e0ff */
[----:B------:R-:W-:-:S03]  /*ff50*/  PLOP3.LUT P0, PT, PT, PT, PT, 0x8, 0x0 ;  /* 0x000000000000781c */ /* 0x000fc60003f0e170 */
[----:B------:R-:W-:Y:S01]  /*ff60*/  IMAD.X R0, RZ, RZ, R0, P2 ;  /* 0x000000ffff007224 */ /* 0x000fe200010e0600 */
[----:B--2--5:R-:W-:-:S04]  /*ff70*/  IADD3 R20, R28, R7, R20 ;  /* 0x000000071c147210 */ /* 0x024fc80007ffe014 */
[----:B---3--:R-:W-:-:S04]  /*ff80*/  IADD3 R20, R12, R20, R11 ;  /* 0x000000140c147210 */ /* 0x008fc80007ffe00b */
[----:B----4-:R-:W-:Y:S02]  /*ff90*/  IADD3 R6, R22, R20, R9 ;  /* 0x0000001416067210 */ /* 0x010fe40007ffe009 */
[----:B------:R-:W-:Y:S02]  /*ffa0*/  IADD3 R20, P1, R26, R14, RZ ;  /* 0x0000000e1a147210 */ /* 0x000fe40007f3e0ff */
[----:B------:R-:W-:Y:S02]  /*ffb0*/  IADD3 R6, R16, R6, R25 ;  /* 0x0000000610067210 */ /* 0x000fe40007ffe019 */
[----:B------:R-:W-:Y:S02]  /*ffc0*/  IADD3.X R21, R27, R4, RZ, P1, !PT ;  /* 0x000000041b157210 */ /* 0x000fe40000ffe4ff */
[----:B------:R-:W-:Y:S02]  /*ffd0*/  PRMT R7, R6, 0x7610, R7 ;  /* 0x0000761006077816 */ /* 0x000fe40000000007 */
.L_x_1494:
[----:B------:R-:W-:Y:S05]  /*ffe0*/  BSYNC B4 ;  /* 0x0000000000047941 */ /* 0x000fea0003800000 */
.L_x_1493:
        /* <DEDUP_REMOVED lines=15> */
.L_x_1489:
[----:B------:R-:W-:Y:S05]  /*100e0*/  BSYNC B3 ;  /* 0x0000000000037941 */ /* 0x000fea0003800000 */
.L_x_1488:
[----:B-----5:R0:W-:Y:S02]  /*100f0*/  STG.E.U8 [R18.64], R7 ;  /* 0x0000000712007986 */ /* 0x0201e4000c101108 */
.L_x_1485:
[----:B------:R-:W-:Y:S05]  /*10100*/  BSYNC B2 ;  /* 0x0000000000027941 */ /* 0x000fea0003800000 */
.L_x_1484:
[----:B------:R-:W-:Y:S02]  /*10110*/  IADD3 R17, R17, 0x80, RZ ;  /* 0x0000008011117810 */ /* 0x000fe40007ffe0ff */
.L_x_1458:
[----:B------:R-:W-:Y:S05]  /*10120*/  BSYNC B1 ;  /* 0x0000000000017941 */ /* 0x000fea0003800000 */
.L_x_1380:
        /* <DEDUP_REMOVED lines=256> */
.L_x_1495:
        /* <DEDUP_REMOVED lines=20> */
.L_x_1498:
        /* <DEDUP_REMOVED lines=19> */
.L_x_1497:
[----:B------:R-:W-:Y:S05]  /*113a0*/  BSYNC B1 ;  /* 0x0000000000017941 */ /* 0x000fea0003800000 */
.L_x_1496:
        /* <DEDUP_REMOVED lines=26> */
.L_x_1500:
        /* <DEDUP_REMOVED lines=19> */
.L_x_1501:
[----:B------:R-:W-:Y:S05]  /*11680*/  BSYNC B1 ;  /* 0x0000000000017941 */ /* 0x000fea0003800000 */
.L_x_1499:
        /* <DEDUP_REMOVED lines=29> */
[----:B------:R-:W-:Y:S01]  /*11860*/  IMAD.MOV.U32 R7, RZ, RZ, RZ ;  /* 0x000000ffff077224 */ /* 0x000fe200078e00ff */
[----:B------:R-:W-:Y:S01]  /*11870*/  MOV R6, R10 ;  /* 0x0000000a00067202 */ /* 0x000fe20000000f00 */
[----:B------:R-:W-:Y:S02]  /*11880*/  IMAD R13, R11, c[0x0][0x3f8], RZ ;  /* 0x0000fe000b0d7a24 */ /* 0x000fe400078e02ff */
[----:B------:R-:W-:Y:S02]  /*11890*/  IMAD.X R4, RZ, RZ, ~R11, P1 ;  /* 0x000000ffff047224 */ /* 0x000fe400008e0e0b */
[----:B------:R-:W-:-:S04]  /*118a0*/  IMAD.WIDE.U32 R8, R12, c[0x0][0x3f8], R6 ;  /* 0x0000fe000c087a25 */ /* 0x000fc800078e0006 */
[----:B------:R-:W-:Y:S01]  /*118b0*/  IMAD R4, R4, c[0x0][0x3e8], RZ ;  /* 0x0000fa0004047a24 */ /* 0x000fe200078e02ff */
[----:B------:R-:W-:Y:S01]  /*118c0*/  MOV R6, R8 ;  /* 0x0000000800067202 */ /* 0x000fe20000000f00 */
[----:B------:R-:W-:Y:S02]  /*118d0*/  IMAD R7, R12, c[0x0][0x3fc], R13 ;  /* 0x0000ff000c077a24 */ /* 0x000fe400078e020d */
[C---:B------:R-:W-:Y:S02]  /*118e0*/  IMAD R13, R15.reuse, c[0x0][0x3ec], R4 ;  /* 0x0000fb000f0d7a24 */ /* 0x040fe400078e0204 */
[----:B------:R-:W-:Y:S01]  /*118f0*/  IMAD.WIDE.U32 R14, R15, c[0x0][0x3e8], R16 ;  /* 0x0000fa000f0e7a25 */ /* 0x000fe200078e0010 */
[----:B------:R-:W-:-:S03]  /*11900*/  IADD3 R7, R9, R7, RZ ;  /* 0x0000000709077210 */ /* 0x000fc60007ffe0ff */
        /* <DEDUP_REMOVED lines=26> */
[----:B------:R-:W-:-:S04]  /*11ab0*/  IMAD.WIDE.U32 R6, R13, c[0x0][0x400], R14 ;  /* 0x000100000d067a25 */ /* 0x000fc800078e000e */
        /* <DEDUP_REMOVED lines=20> */
.L_x_1503:
[----:B0-----:R-:W-:Y:S05]  /*11c00*/  BSYNC B1 ;  /* 0x0000000000017941 */ /* 0x001fea0003800000 */
.L_x_1502:
[----:B------:R-:W-:Y:S01]  /*11c10*/  BSSY B1, `(.L_x_1504) ;  /* 0x00000a0000017945 */ /* 0x000fe20003800000 */
[----:B------:R-:W-:Y:S05]  /*11c20*/  @!P0 BRA `(.L_x_1505) ;  /* 0x000009e000008947 */ /* 0x000fea0003800000 */
[----:B------:R-:W-:Y:S01]  /*11c30*/  IADD3 R7, P0, RZ, -R4, RZ ;  /* 0x80000004ff077210 */ /* 0x000fe20007f1e0ff */
[----:B------:R-:W-:Y:S01]  /*11c40*/  IMAD R11, R13, c[0x0][0x3f8], RZ ;  /* 0x0000fe000d0b7a24 */ /* 0x000fe200078e02ff */
[----:B------:R-:W-:Y:S01]  /*11c50*/  IADD3 R12, P3, RZ, -c[0x0][0x3e8], RZ ;  /* 0x8000fa00ff0c7a10 */ /* 0x000fe20007f7e0ff */
[----:B------:R-:W-:Y:S01]  /*11c60*/  IMAD.MOV.U32 R15, RZ, RZ, c[0x0][0x400] ;  /* 0x00010000ff0f7624 */ /* 0x000fe200078e00ff */
[----:B------:R-:W-:Y:S01]  /*11c70*/  IADD3.X R2, RZ, ~R13, RZ, P0, !PT ;  /* 0x8000000dff027210 */ /* 0x000fe200007fe4ff */
[----:B------:R-:W-:Y:S01]  /*11c80*/  IMAD.WIDE.U32 R16, R7, c[0x0][0x3e8], R16 ;  /* 0x0000fa0007107a25 */ /* 0x000fe200078e0010 */
[----:B------:R-:W-:Y:S03]  /*11c90*/  BSSY B2, `(.L_x_1506) ;  /* 0x000005e000027945 */ /* 0x000fe60003800000 */
[----:B------:R-:W-:-:S02]  /*11ca0*/  IMAD R2, R2, c[0x0][0x3e8], RZ ;  /* 0x0000fa0002027a24 */ /* 0x000fc400078e02ff */
[----:B------:R-:W-:Y:S02]  /*11cb0*/  IMAD R11, R4, c[0x0][0x3fc], R11 ;  /* 0x0000ff00040b7a24 */ /* 0x000fe400078e020b */
[----:B------:R-:W-:-:S04]  /*11cc0*/  IMAD R7, R7, c[0x0][0x3ec], R2 ;  /* 0x0000fb0007077a24 */ /* 0x000fc800078e0202 */
[----:B------:R-:W-:Y:S02]  /*11cd0*/  IMAD.IADD R2, R17, 0x1, R7 ;  /* 0x0000000111027824 */ /* 0x000fe400078e0207 */
        /* <DEDUP_REMOVED lines=8> */
[----:B------:R-:W-:Y:S02]  /*11d60*/  ISETP.GT.U32.AND P1, PT, R8, 0xc, PT ;  /* 0x0000000c0800780c */ /* 0x000fe40003f24070 */
[----:B------:R-:W-:Y:S01]  /*11d70*/  MOV R8, R6 ;  /* 0x0000000600087202 */ /* 0x000fe20000000f00 */
[----:B------:R-:W-:Y:S01]  /*11d80*/  IMAD R13, R13, c[0x0][0x400], RZ ;  /* 0x000100000d0d7a24 */ /* 0x000fe200078e02ff */
[----:B------:R-:W-:Y:S02]  /*11d90*/  IADD3.X R6, ~R7, R0, RZ, P2, !PT ;  /* 0x0000000007067210 */ /* 0x000fe400017fe5ff */
[----:B------:R-:W-:Y:S01]  /*11da0*/  PLOP3.LUT P0, PT, PT, PT, PT, 0x80, 0x0 ;  /* 0x000000000000781c */ /* 0x000fe20003f0f070 */
[----:B------:R-:W-:Y:S01]  /*11db0*/  IMAD.WIDE.U32 R8, R4, c[0x0][0x3f8], R8 ;  /* 0x0000fe0004087a25 */ /* 0x000fe200078e0008 */
[----:B------:R-:W-:-:S03]  /*11dc0*/  ISETP.GT.AND.EX P1, PT, R6, RZ, PT, P1 ;  /* 0x000000ff0600720c */ /* 0x000fc60003f24310 */
        /* <DEDUP_REMOVED lines=10> */
.L_x_1508:
[----:B------:R-:W-:Y:S01]  /*11e70*/  IADD3 R26, P1, R6, R12, RZ ;  /* 0x0000000c061a7210 */ /* 0x000fe20007f3e0ff */
[----:B------:R-:W-:Y:S01]  /*11e80*/  IMAD.MOV.U32 R28, RZ, RZ, R6 ;  /* 0x000000ffff1c7224 */ /* 0x000fe200078e0006 */
[----:B------:R-:W-:-:S03]  /*11e90*/  MOV R29, R11 ;  /* 0x0000000b001d7202 */ /* 0x000fc60000000f00 */
[----:B------:R-:W-:Y:S01]  /*11ea0*/  IMAD.X R27, R11, 0x1, R8, P1 ;  /* 0x000000010b1b7824 */ /* 0x000fe200008e0608 */
[----:B------:R-:W-:Y:S01]  /*11eb0*/  IADD3 R30, P1, R26, R12, RZ ;  /* 0x0000000c1a1e7210 */ /* 0x000fe20007f3e0ff */
[----:B------:R0:W2:Y:S03]  /*11ec0*/  LDG.E.U8.CONSTANT R28, [R28.64] ;  /* 0x000000081c1c7981 */ /* 0x0000a6000c1e9100 */
[----:B------:R-:W-:Y:S01]  /*11ed0*/  IADD3.X R31, R27, R8, RZ, P1, !PT ;  /* 0x000000081b1f7210 */ /* 0x000fe20000ffe4ff */
[----:B------:R1:W2:Y:S01]  /*11ee0*/  LDG.E.U8.CONSTANT R6, [R26.64] ;  /* 0x000000081a067981 */ /* 0x0002a2000c1e9100 */
[----:B------:R-:W-:-:S05]  /*11ef0*/  IADD3 R32, P1, R30, R12, RZ ;  /* 0x0000000c1e207210 */ /* 0x000fca0007f3e0ff */
[----:B------:R-:W-:Y:S01]  /*11f00*/  IMAD.X R33, R31, 0x1, R8, P1 ;  /* 0x000000011f217824 */ /* 0x000fe200008e0608 */
[----:B------:R-:W-:Y:S01]  /*11f10*/  IADD3 R34, P1, R32, R12, RZ ;  /* 0x0000000c20227210 */ /* 0x000fe20007f3e0ff */
[----:B0-----:R0:W3:Y:S03]  /*11f20*/  LDG.E.U8.CONSTANT R29, [R30.64] ;  /* 0x000000081e1d7981 */ /* 0x0010e6000c1e9100 */
[----:B------:R-:W-:Y:S01]  /*11f30*/  IADD3.X R35, R33, R8, RZ, P1, !PT ;  /* 0x0000000821237210 */ /* 0x000fe20000ffe4ff */
[----:B------:R4:W3:Y:S01]  /*11f40*/  LDG.E.U8.CONSTANT R36, [R32.64] ;  /* 0x0000000820247981 */ /* 0x0008e2000c1e9100 */
[----:B------:R-:W-:-:S03]  /*11f50*/  IADD3 R16, P1, R34, R12, RZ ;  /* 0x0000000c22107210 */ /* 0x000fc60007f3e0ff */
[----:B------:R0:W3:Y:S02]  /*11f60*/  LDG.E.U8.CONSTANT R37, [R34.64] ;  /* 0x0000000822257981 */ /* 0x0000e4000c1e9100 */
[----:B------:R-:W-:Y:S01]  /*11f70*/  IMAD.X R17, R35, 0x1, R8, P1 ;  /* 0x0000000123117824 */ /* 0x000fe200008e0608 */
[----:B------:R-:W-:-:S04]  /*11f80*/  IADD3 R14, P1, R16, R12, RZ ;  /* 0x0000000c100e7210 */ /* 0x000fc80007f3e0ff */
[----:B------:R-:W-:Y:S01]  /*11f90*/  IADD3.X R15, R17, R8, RZ, P1, !PT ;  /* 0x00000008110f7210 */ /* 0x000fe20000ffe4ff */
[----:B------:R0:W3:Y:S01]  /*11fa0*/  LDG.E.U8.CONSTANT R16, [R16.64] ;  /* 0x0000000810107981 */ /* 0x0000e2000c1e9100 */
[----:B------:R-:W-:-:S05]  /*11fb0*/  IADD3 R10, P1, R14, R12, RZ ;  /* 0x0000000c0e0a7210 */ /* 0x000fca0007f3e0ff */
[--C-:B------:R-:W-:Y:S01]  /*11fc0*/  IMAD.X R11, R15, 0x1, R8.reuse, P1 ;  /* 0x000000010f0b7824 */ /* 0x100fe200008e0608 */
[----:B------:R-:W-:Y:S01]  /*11fd0*/  IADD3 R20, P1, R10, R12, RZ ;  /* 0x0000000c0a147210 */ /* 0x000fe20007f3e0ff */
[----:B0-----:R0:W3:Y:S03]  /*11fe0*/  LDG.E.U8.CONSTANT R17, [R14.64] ;  /* 0x000000080e117981 */ /* 0x0010e6000c1e9100 */
[----:B------:R-:W-:Y:S02]  /*11ff0*/  IADD3.X R21, R11, R8, RZ, P1, !PT ;  /* 0x000000080b157210 */ /* 0x000fe40000ffe4ff */
[-C--:B------:R-:W-:Y:S01]  /*12000*/  IADD3 R22, P1, R20, R12.reuse, RZ ;  /* 0x0000000c14167210 */ /* 0x080fe20007f3e0ff */
[----:B------:R0:W3:Y:S04]  /*12010*/  LDG.E.U8.CONSTANT R10, [R10.64] ;  /* 0x000000080a0a7981 */ /* 0x0000e8000c1e9100 */
[----:B------:R-:W-:Y:S01]  /*12020*/  IMAD.X R23, R21, 0x1, R8, P1 ;  /* 0x0000000115177824 */ /* 0x000fe200008e0608 */
[----:B------:R-:W-:Y:S01]  /*12030*/  IADD3 R24, P1, R22, R12, RZ ;  /* 0x0000000c16187210 */ /* 0x000fe20007f3e0ff */
[----:B------:R-:W3:Y:S03]  /*12040*/  LDG.E.U8.CONSTANT R20, [R20.64] ;  /* 0x0000000814147981 */ /* 0x000ee6000c1e9100 */
[----:B------:R-:W-:-:S02]  /*12050*/  IADD3.X R25, R23, R8, RZ, P1, !PT ;  /* 0x0000000817197210 */ /* 0x000fc40000ffe4ff */
[-C--:B-1----:R-:W-:Y:S01]  /*12060*/  IADD3 R26, P1, R24, R12.reuse, RZ ;  /* 0x0000000c181a7210 */ /* 0x082fe20007f3e0ff */
[----:B------:R-:W3:Y:S04]  /*12070*/  LDG.E.U8.CONSTANT R23, [R22.64] ;  /* 0x0000000816177981 */ /* 0x000ee8000c1e9100 */
[----:B------:R-:W-:Y:S01]  /*12080*/  IMAD.X R27, R25, 0x1, R8, P1 ;  /* 0x00000001191b7824 */ /* 0x000fe200008e0608 */
[----:B------:R-:W-:Y:S01]  /*12090*/  IADD3 R30, P1, R26, R12, RZ ;  /* 0x0000000c1a1e7210 */ /* 0x000fe20007f3e0ff */
[----:B------:R-:W3:Y:S03]  /*120a0*/  LDG.E.U8.CONSTANT R24, [R24.64] ;  /* 0x0000000818187981 */ /* 0x000ee6000c1e9100 */
[----:B------:R-:W-:-:S02]  /*120b0*/  IADD3.X R31, R27, R8, RZ, P1, !PT ;  /* 0x000000081b1f7210 */ /* 0x000fc40000ffe4ff */
[-C--:B----4-:R-:W-:Y:S01]  /*120c0*/  IADD3 R32, P1, R30, R12.reuse, RZ ;  /* 0x0000000c1e207210 */ /* 0x090fe20007f3e0ff */
[----:B------:R-:W4:Y:S04]  /*120d0*/  LDG.E.U8.CONSTANT R27, [R26.64] ;  /* 0x000000081a1b7981 */ /* 0x000f28000c1e9100 */
[----:B------:R-:W-:Y:S01]  /*120e0*/  IMAD.X R33, R31, 0x1, R8, P1 ;  /* 0x000000011f217824 */ /* 0x000fe200008e0608 */
[----:B------:R-:W-:Y:S01]  /*120f0*/  IADD3 R34, P1, R32, R12, RZ ;  /* 0x0000000c20227210 */ /* 0x000fe20007f3e0ff */
[----:B------:R-:W4:Y:S03]  /*12100*/  LDG.E.U8.CONSTANT R30, [R30.64] ;  /* 0x000000081e1e7981 */ /* 0x000f26000c1e9100 */
[----:B------:R-:W-:-:S02]  /*12110*/  IADD3.X R35, R33, R8, RZ, P1, !PT ;  /* 0x0000000821237210 */ /* 0x000fc40000ffe4ff */
[----:B0-----:R-:W-:Y:S01]  /*12120*/  IADD3 R14, P1, R34, R12, RZ ;  /* 0x0000000c220e7210 */ /* 0x001fe20007f3e0ff */
[----:B------:R-:W4:Y:S04]  /*12130*/  LDG.E.U8.CONSTANT R33, [R32.64] ;  /* 0x0000000820217981 */ /* 0x000f28000c1e9100 */
[----:B------:R-:W-:Y:S01]  /*12140*/  IMAD.X R15, R35, 0x1, R8, P1 ;  /* 0x00000001230f7824 */ /* 0x000fe200008e0608 */
[----:B------:R-:W4:Y:S04]  /*12150*/  LDG.E.U8.CONSTANT R34, [R34.64] ;  /* 0x0000000822227981 */ /* 0x000f28000c1e9100 */
[----:B------:R-:W4:Y:S01]  /*12160*/  LDG.E.U8.CONSTANT R11, [R14.64] ;  /* 0x000000080e0b7981 */ /* 0x000f22000c1e9100 */
        /* <DEDUP_REMOVED lines=8> */
[----:B------:R-:W-:-:S04]  /*121f0*/  IADD3 R6, R23, R6, R20 ;  /* 0x0000000617067210 */ /* 0x000fc80007ffe014 */
[----:B----4-:R-:W-:-:S04]  /*12200*/  IADD3 R6, R27, R6, R24 ;  /* 0x000000061b067210 */ /* 0x010fc80007ffe018 */
[----:B------:R-:W-:Y:S02]  /*12210*/  IADD3 R30, R33, R6, R30 ;  /* 0x00000006211e7210 */ /* 0x000fe40007ffe01e */
[----:B------:R-:W-:Y:S02]  /*12220*/  IADD3 R6, P2, R14, R12, RZ ;  /* 0x0000000c0e067210 */ /* 0x000fe40007f5e0ff */
[----:B------:R-:W-:-:S03]  /*12230*/  IADD3 R30, R11, R30, R34 ;  /* 0x0000001e0b1e7210 */ /* 0x000fc60007ffe022 */
[----:B------:R-:W-:Y:S01]  /*12240*/  IMAD.X R11, R15, 0x1, R8, P2 ;  /* 0x000000010f0b7824 */ /* 0x000fe200010e0608 */
[----:B------:R-:W-:Y:S01]  /*12250*/  PRMT R5, R30, 0x7610, R5 ;  /* 0x000076101e057816 */ /* 0x000fe20000000005 */
[----:B------:R-:W-:Y:S05]  /*12260*/  @!P1 BRA `(.L_x_1508) ;  /* 0xfffffc0000009947 */ /* 0x000fea000383ffff */
.L_x_1507:
[----:B------:R-:W-:Y:S05]  /*12270*/  BSYNC B2 ;  /* 0x0000000000027941 */ /* 0x000fea0003800000 */
.L_x_1506:
        /* <DEDUP_REMOVED lines=10> */
[----:B------:R-:W-:Y:S02]  /*12320*/  IADD3 R14, P0, R28, R12, RZ ;  /* 0x0000000c1c0e7210 */ /* 0x000fe40007f1e0ff */
[----:B------:R-:W2:Y:S02]  /*12330*/  LDG.E.U8.CONSTANT R26, [R26.64] ;  /* 0x000000081a1a7981 */ /* 0x000ea4000c1e9100 */
[----:B------:R-:W-:Y:S02]  /*12340*/  IADD3.X R15, R29, R8, RZ, P0, !PT ;  /* 0x000000081d0f7210 */ /* 0x000fe400007fe4ff */
[-C--:B------:R-:W-:Y:S01]  /*12350*/  IADD3 R16, P0, R14, R12.reuse, RZ ;  /* 0x0000000c0e107210 */ /* 0x080fe20007f1e0ff */
[----:B------:R-:W2:Y:S04]  /*12360*/  LDG.E.U8.CONSTANT R28, [R28.64] ;  /* 0x000000081c1c7981 */ /* 0x000ea8000c1e9100 */
        /* <DEDUP_REMOVED lines=15> */
[----:B------:R-:W-:Y:S02]  /*12460*/  IADD3 R6, P1, R22, R12, RZ ;  /* 0x0000000c16067210 */ /* 0x000fe40007f3e0ff */
[----:B------:R-:W-:Y:S02]  /*12470*/  IADD3 R2, P2, R2, 0x8, RZ ;  /* 0x0000000802027810 */ /* 0x000fe40007f5e0ff */
[----:B------:R-:W-:-:S02]  /*12480*/  PLOP3.LUT P0, PT, PT, PT, PT, 0x8, 0x0 ;  /* 0x000000000000781c */ /* 0x000fc40003f0e170 */
[----:B------:R-:W-:Y:S02]  /*12490*/  IADD3.X R7, RZ, R7, RZ, P2, !PT ;  /* 0x00000007ff077210 */ /* 0x000fe400017fe4ff */
[----:B--2--5:R-:W-:-:S04]  /*124a0*/  IADD3 R26, R28, R5, R26 ;  /* 0x000000051c1a7210 */ /* 0x024fc80007ffe01a */
[----:B---3--:R-:W-:-:S04]  /*124b0*/  IADD3 R26, R16, R26, R15 ;  /* 0x0000001a101a7210 */ /* 0x008fc80007ffe00f */
[----:B----4-:R-:W-:Y:S01]  /*124c0*/  IADD3 R26, R20, R26, R11 ;  /* 0x0000001a141a7210 */ /* 0x010fe20007ffe00b */
[----:B------:R-:W-:-:S03]  /*124d0*/  IMAD.X R11, R23, 0x1, R8, P1 ;  /* 0x00000001170b7824 */ /* 0x000fc600008e0608 */
[----:B------:R-:W-:-:S04]  /*124e0*/  IADD3 R4, R4, R26, R25 ;  /* 0x0000001a04047210 */ /* 0x000fc80007ffe019 */
[----:B------:R-:W-:Y:S02]  /*124f0*/  PRMT R5, R4, 0x7610, R5 ;  /* 0x0000761004057816 */ /* 0x000fe40000000005 */
.L_x_1510:
[----:B------:R-:W-:Y:S05]  /*12500*/  BSYNC B2 ;  /* 0x0000000000027941 */ /* 0x000fea0003800000 */
.L_x_1509:
[----:B------:R-:W-:-:S04]  /*12510*/  ISETP.LT.U32.AND P1, PT, R2, R3, PT ;  /* 0x000000030200720c */ /* 0x000fc80003f21070 */
[----:B------:R-:W-:-:S13]  /*12520*/  ISETP.LT.OR.EX P0, PT, R7, R0, P0, P1 ;  /* 0x000000000700720c */ /* 0x000fda0000701710 */
[----:B------:R-:W-:Y:S05]  /*12530*/  @!P0 BRA `(.L_x_1505) ;  /* 0x000000d000008947 */ /* 0x000fea0003800000 */
[-C--:B------:R-:W-:Y:S02]  /*12540*/  IADD3 R2, P0, R6, R12.reuse, RZ ;  /* 0x0000000c06027210 */ /* 0x080fe40007f1e0ff */
[----:B------:R-:W-:Y:S02]  /*12550*/  MOV R7, R11 ;  /* 0x0000000b00077202 */ /* 0x000fe40000000f00 */
[----:B------:R-:W-:Y:S02]  /*12560*/  IADD3 R14, P1, R2, R12, RZ ;  /* 0x0000000c020e7210 */ /* 0x000fe40007f3e0ff */
[----:B------:R-:W-:Y:S01]  /*12570*/  IADD3.X R3, R11, R8, RZ, P0, !PT ;  /* 0x000000080b037210 */ /* 0x000fe200007fe4ff */
[----:B------:R-:W2:Y:S01]  /*12580*/  LDG.E.U8.CONSTANT R6, [R6.64] ;  /* 0x0000000806067981 */ /* 0x000ea2000c1e9100 */
        /* <DEDUP_REMOVED lines=8> */
.L_x_1505:
[----:B------:R-:W-:Y:S05]  /*12610*/  BSYNC B1 ;  /* 0x0000000000017941 */ /* 0x000fea0003800000 */
.L_x_1504:
[----:B-----5:R-:W-:Y:S01]  /*12620*/  STG.E.U8 [R18.64], R5 ;  /* 0x0000000512007986 */ /* 0x020fe2000c101108 */
[----:B------:R-:W-:Y:S05]  /*12630*/  EXIT ;  /* 0x000000000000794d */ /* 0x000fea0003800000 */
        .weak           $__internal_10_$__cuda_sm20_div_s64
        .type           $__internal_10_$__cuda_sm20_div_s64,@function
        .size           $__internal_10_$__cuda_sm20_div_s64,(.L_x_1684 - $__internal_10_$__cuda_sm20_div_s64)
$__internal_10_$__cuda_sm20_div_s64:
        /* <DEDUP_REMOVED lines=83> */
[----:B------:R-:W-:Y:S06]  /*12b70*/  RET.REL.NODEC R4 `(_ZN2at6native61_GLOBAL__N__2cc7adc6_23_UnfoldBackwardKernel_cu_9e10b42f_333535_unfold_backward_elementwise_kernelILi128ELi8EZNS1_32_unfold_backward_internal_kernelIaEEvRNS_14TensorIteratorEllllllEUliE_EEviT1_) ;  /* 0xfffed48004007950 */ /* 0x000fec0003c3ffff */
.L_x_1511:
        /* <DEDUP_REMOVED lines=16> */
.L_x_1684:


//--------------------- .text._ZN2at6native61_GLOBAL__N__2cc7adc6_23_UnfoldBackwardKernel_cu_9e10b42f_333535_unfold_backward_elementwise_kernelILi128ELi8EZNS1_32_unfold_backward_internal_kernelIhEEvRNS_14TensorIteratorEllllllEUliE_EEviT1_ --------------------------
	.section	.text._ZN2at6native61_GLOBAL__N__2cc7adc6_23_UnfoldBackwardKernel_cu_9e10b42f_333535_unfold_backward_elementwise_kernelILi128ELi8EZNS1_32_unfold_backward_internal_kernelIhEEvRNS_14TensorIteratorEllllllEUliE_EEviT1_,"ax",@progbits
	.sectioninfo	@"SHI_REGISTERS=40"
	.align	128
.text._ZN2at6native61_GLOBAL__N__2cc7adc6_23_UnfoldBackwardKernel_cu_9e10b42f_333535_unfold_backward_elementwise_kernelILi128ELi8EZNS1_32_unfold_backward_internal_kernelIhEEvRNS_14TensorIteratorEllllllEUliE_EEviT1_:
        .type           _ZN2at6native61_GLOBAL__N__2cc7adc6_23_UnfoldBackwardKernel_cu_9e10b42f_333535_unfold_backward_elementwise_kernelILi128ELi8EZNS1_32_unfold_backward_internal_kernelIhEEvRNS_14TensorIteratorEllllllEUliE_EEviT1_,@function
        .size           _ZN2at6native61_GLOBAL__N__2cc7adc6_23_UnfoldBackwardKernel_cu_9e10b42f_333535_unfold_backward_elementwise_kernelILi128ELi8EZNS1_32_unfold_backward_internal_kernelIhEEvRNS_14TensorIteratorEllllllEUliE_EEviT1_,(.L_x_1686 - _ZN2at6native61_GLOBAL__N__2cc7adc6_23_UnfoldBackwardKernel_cu_9e10b42f_333535_unfold_backward_elementwise_kernelILi128ELi8EZNS1_32_unfold_backward_internal_kernelIhEEvRNS_14TensorIteratorEllllllEUliE_EEviT1_)
        .other          _ZN2at6native61_GLOBAL__N__2cc7adc6_23_UnfoldBackwardKernel_cu_9e10b42f_333535_unfold_backward_elementwise_kernelILi128ELi8EZNS1_32_unfold_backward_internal_kernelIhEEvRNS_14TensorIteratorEllllllEUliE_EEviT1_,@"STO_CUDA_ENTRY STV_DEFAULT"
_ZN2at6native61_GLOBAL__N__2cc7adc6_23_UnfoldBackwardKernel_cu_9e10b42f_333535_unfold_backward_elementwise_kernelILi128ELi8EZNS1_32_unfold_backward_internal_kernelIhEEvRNS_14TensorIteratorEllllllEUliE_EEviT1_:
        /* <DEDUP_REMOVED lines=261> */
.L_x_1514:
        /* <DEDUP_REMOVED lines=18> */
[----:B------:R-:W-:Y:S05]  /*1170*/  CALL.REL.NOINC `($__internal_11_$__cuda_sm20_div_s64) ;  /* 0x000114c000007944 */ /* 0x000fea0003c00000 */
[----:B------:R-:W-:Y:S05]  /*1180*/  BRA `(.L_x_1516) ;  /* 0x0000013000007947 */ /* 0x000fea0003800000 */
.L_x_1517:
        /* <DEDUP_REMOVED lines=19> */
.L_x_1516:
[----:B------:R-:W-:Y:S05]  /*12c0*/  BSYNC B1 ;  /* 0x0000000000017941 */ /* 0x000fea0003800000 */
.L_x_1515:
        /* <DEDUP_REMOVED lines=22> */
[----:B------:R-:W-:Y:S05]  /*1430*/  CALL.REL.NOINC `($__internal_11_$__cuda_sm20_div_s64) ;  /* 0x0001120000007944 */ /* 0x000fea0003c00000 */
[----:B------:R-:W-:Y:S01]  /*1440*/  IMAD.MOV.U32 R4, RZ, RZ, R2 ;  /* 0x000000ffff047224 */ /* 0x000fe200078e0002 */
[----:B------:R-:W-:Y:S01]  /*1450*/  MOV R5, R3 ;  /* 0x0000000300057202 */ /* 0x000fe20000000f00 */
[----:B------:R-:W-:Y:S05]  /*1460*/  BRA `(.L_x_1520) ;  /* 0x0000013000007947 */ /* 0x000fea0003800000 */
.L_x_1519:
        /* <DEDUP_REMOVED lines=19> */
.L_x_1520:
[----:B------:R-:W-:Y:S05]  /*15a0*/  BSYNC B1 ;  /* 0x0000000000017941 */ /* 0x000fea0003800000 */
.L_x_1518:
        /* <DEDUP_REMOVED lines=87> */
.L_x_1524:
[----:B0-----:R-:W-:Y:S05]  /*1b20*/  BSYNC B2 ;  /* 0x0000000000027941 */ /* 0x001fea0003800000 */
.L_x_1523:
        /* <DEDUP_REMOVED lines=38> */
.L_x_1529:
        /* <DEDUP_REMOVED lines=62> */
.L_x_1528:
[----:B------:R-:W-:Y:S05]  /*2170*/  BSYNC B3 ;  /* 0x0000000000037941 */ /* 0x000fea0003800000 */
.L_x_1527:
        /* <DEDUP_REMOVED lines=38> */
.L_x_1531:
[----:B------:R-:W-:Y:S05]  /*23e0*/  BSYNC B3 ;  /* 0x0000000000037941 */ /* 0x000fea0003800000 */
.L_x_1530:
        /* <DEDUP_REMOVED lines=15> */
.L_x_1526:
[----:B------:R-:W-:Y:S05]  /*24e0*/  BSYNC B2 ;  /* 0x0000000000027941 */ /* 0x000fea0003800000 */
.L_x_1525:
[----:B-----5:R0:W-:Y:S02]  /*24f0*/  STG.E.U8 [R18.64], R5 ;  /* 0x0000000512007986 */ /* 0x0201e4000c101108 */
.L_x_1522:
[----:B------:R-:W-:Y:S05]  /*2500*/  BSYNC B1 ;  /* 0x0000000000017941 */ /* 0x000fea0003800000 */
.L_x_1521:
[----:B------:R-:W-:-:S05]  /*2510*/  IMAD R10, R10, 0x400, R11 ;  /* 0x000004000a0a7824 */ /* 0x000fca00078e020b */
[----:B------:R-:W-:Y:S02]  /*2520*/  IADD3 R17, R10, 0x80, RZ ;  /* 0x000000800a117810 */ /* 0x000fe40007ffe0ff */
.L_x_1513:
[----:B------:R-:W-:Y:S05]  /*2530*/  BSYNC B0 ;  /* 0x0000000000007941 */ /* 0x000fea0003800000 */
.L_x_1512:
        /* <DEDUP_REMOVED lines=257> */
.L_x_1535:
        /* <DEDUP_REMOVED lines=18> */
[----:B------:R-:W-:Y:S05]  /*3670*/  CALL.REL.NOINC `($__internal_11_$__cuda_sm20_div_s64) ;  /* 0x0000efc000007944 */ /* 0x000fea0003c00000 */
[----:B------:R-:W-:Y:S05]  /*3680*/  BRA `(.L_x_1537) ;  /* 0x0000013000007947 */ /* 0x000fea0003800000 */
.L_x_1538:
        /* <DEDUP_REMOVED lines=19> */
.L_x_1537:
[----:B------:R-:W-:Y:S05]  /*37c0*/  BSYNC B2 ;  /* 0x0000000000027941 */ /* 0x000fea0003800000 */
.L_x_1536:
        /* <DEDUP_REMOVED lines=22> */
[----:B------:R-:W-:Y:S05]  /*3930*/  CALL.REL.NOINC `($__internal_11_$__cuda_sm20_div_s64) ;  /* 0x0000ed0000007944 */ /* 0x000fea0003c00000 */
[----:B------:R-:W-:Y:S05]  /*3940*/  BRA `(.L_x_1541) ;  /* 0x0000013000007947 */ /* 0x000fea0003800000 */
.L_x_1540:
        /* <DEDUP_REMOVED lines=19> */
.L_x_1541:
[----:B------:R-:W-:Y:S05]  /*3a80*/  BSYNC B2 ;  /* 0x0000000000027941 */ /* 0x000fea0003800000 */
.L_x_1539:
        /* <DEDUP_REMOVED lines=87> */
.L_x_1545:
[----:B0-----:R-:W-:Y:S05]  /*4000*/  BSYNC B3 ;  /* 0x0000000000037941 */ /* 0x001fea0003800000 */
.L_x_1544:
        /* <DEDUP_REMOVED lines=37> */
.L_x_1550:
        /* <DEDUP_REMOVED lines=62> */
.L_x_1549:
[----:B------:R-:W-:Y:S05]  /*4640*/  BSYNC B4 ;  /* 0x0000000000047941 */ /* 0x000fea0003800000 */
.L_x_1548:
        /* <DEDUP_REMOVED lines=37> */
.L_x_1552:
[----:B------:R-:W-:Y:S05]  /*48a0*/  BSYNC B4 ;  /* 0x0000000000047941 */ /* 0x000fea0003800000 */
.L_x_1551:
        /* <DEDUP_REMOVED lines=15> */
.L_x_1547:
[----:B------:R-:W-:Y:S05]  /*49a0*/  BSYNC B3 ;  /* 0x0000000000037941 */ /* 0x000fea0003800000 */
.L_x_1546:
[----:B-----5:R0:W-:Y:S02]  /*49b0*/  STG.E.U8 [R22.64], R5 ;  /* 0x0000000516007986 */ /* 0x0201e4000c101108 */
.L_x_1543:
[----:B------:R-:W-:Y:S05]  /*49c0*/  BSYNC B2 ;  /* 0x0000000000027941 */ /* 0x000fea0003800000 */
.L_x_1542:
        /* <DEDUP_REMOVED lines=256> */
.L_x_1554:
        /* <DEDUP_REMOVED lines=20> */
.L_x_1557:
        /* <DEDUP_REMOVED lines=19> */
.L_x_1556:
[----:B------:R-:W-:Y:S05]  /*5c40*/  BSYNC B2 ;  /* 0x0000000000027941 */ /* 0x000fea0003800000 */
.L_x_1555:
        /* <DEDUP_REMOVED lines=23> */
[----:B------:R-:W-:Y:S05]  /*5dc0*/  BRA `(.L_x_1560) ;  /* 0x0000013000007947 */ /* 0x000fea0003800000 */
.L_x_1559:
        /* <DEDUP_REMOVED lines=19> */
.L_x_1560:
[----:B------:R-:W-:Y:S05]  /*5f00*/  BSYNC B2 ;  /* 0x0000000000027941 */ /* 0x000fea0003800000 */
.L_x_1558:
        /* <DEDUP_REMOVED lines=87> */
.L_x_1564:
[----:B0-----:R-:W-:Y:S05]  /*6480*/  BSYNC B3 ;  /* 0x0000000000037941 */ /* 0x001fea0003800000 */
.L_x_1563:
        /* <DEDUP_REMOVED lines=37> */
.L_x_1569:
        /* <DEDUP_REMOVED lines=62> */
.L_x_1568:
[----:B------:R-:W-:Y:S05]  /*6ac0*/  BSYNC B4 ;  /* 0x0000000000047941 */ /* 0x000fea0003800000 */
.L_x_1567:
        /* <DEDUP_REMOVED lines=37> */
.L_x_1571:
[----:B------:R-:W-:Y:S05]  /*6d20*/  BSYNC B4 ;  /* 0x0000000000047941 */ /* 0x000fea0003800000 */
.L_x_1570:
        /* <DEDUP_REMOVED lines=15> */
.L_x_1566:
[----:B------:R-:W-:Y:S05]  /*6e20*/  BSYNC B3 ;  /* 0x0000000000037941 */ /* 0x000fea0003800000 */
.L_x_1565:
[----:B-----5:R0:W-:Y:S02]  /*6e30*/  STG.E.U8 [R22.64], R5 ;  /* 0x0000000516007986 */ /* 0x0201e4000c101108 */
.L_x_1562:
[----:B------:R-:W-:Y:S05]  /*6e40*/  BSYNC B2 ;  /* 0x0000000000027941 */ /* 0x000fea0003800000 */
.L_x_1561:
[----:B------:R-:W-:-:S04]  /*6e50*/  IADD3 R17, R17, 0x80, RZ ;  /* 0x0000008011117810 */ /* 0x000fc80007ffe0ff */
.L_x_1534:
        /* <DEDUP_REMOVED lines=255> */
.L_x_1573:
        /* <DEDUP_REMOVED lines=18> */
[----:B------:R-:W-:Y:S05]  /*7f70*/  CALL.REL.NOINC `($__internal_11_$__cuda_sm20_div_s64) ;  /* 0x0000a6c000007944 */ /* 0x000fea0003c00000 */
[----:B------:R-:W-:Y:S05]  /*7f80*/  BRA `(.L_x_1575) ;  /* 0x0000013000007947 */ /* 0x000fea0003800000 */
.L_x_1576:
        /* <DEDUP_REMOVED lines=19> */
.L_x_1575:
[----:B------:R-:W-:Y:S05]  /*80c0*/  BSYNC B2 ;  /* 0x0000000000027941 */ /* 0x000fea0003800000 */
.L_x_1574:
        /* <DEDUP_REMOVED lines=22> */
[----:B------:R-:W-:Y:S05]  /*8230*/  CALL.REL.NOINC `($__internal_11_$__cuda_sm20_div_s64) ;  /* 0x0000a40000007944 */ /* 0x000fea0003c00000 */
[----:B------:R-:W-:Y:S05]  /*8240*/  BRA `(.L_x_1579) ;  /* 0x0000013000007947 */ /* 0x000fea0003800000 */
.L_x_1578:
        /* <DEDUP_REMOVED lines=19> */
.L_x_1579:
[----:B------:R-:W-:Y:S05]  /*8380*/  BSYNC B2 ;  /* 0x0000000000027941 */ /* 0x000fea0003800000 */
.L_x_1577:
        /* <DEDUP_REMOVED lines=87> */
.L_x_1583:
[----:B0-----:R-:W-:Y:S05]  /*8900*/  BSYNC B3 ;  /* 0x0000000000037941 */ /* 0x001fea0003800000 */
.L_x_1582:
        /* <DEDUP_REMOVED lines=37> */
.L_x_1588:
        /* <DEDUP_REMOVED lines=62> */
.L_x_1587:
[----:B------:R-:W-:Y:S05]  /*8f40*/  BSYNC B4 ;  /* 0x0000000000047941 */ /* 0x000fea0003800000 */
.L_x_1586:
        /* <DEDUP_REMOVED lines=37> */
.L_x_1590:
[----:B------:R-:W-:Y:S05]  /*91a0*/  BSYNC B4 ;  /* 0x0000000000047941 */ /* 0x000fea0003800000 */
.L_x_1589:
        /* <DEDUP_REMOVED lines=15> */
.L_x_1585:
[----:B------:R-:W-:Y:S05]  /*92a0*/  BSYNC B3 ;  /* 0x0000000000037941 */ /* 0x000fea0003800000 */
.L_x_1584:
[----:B-----5:R0:W-:Y:S02]  /*92b0*/  STG.E.U8 [R22.64], R5 ;  /* 0x0000000516007986 */ /* 0x0201e4000c101108 */
.L_x_1581:
[----:B------:R-:W-:Y:S05]  /*92c0*/  BSYNC B2 ;  /* 0x0000000000027941 */ /* 0x000fea0003800000 */
.L_x_1580:
[----:B------:R-:W-:-:S04]  /*92d0*/  IADD3 R17, R17, 0x80, RZ ;  /* 0x0000008011117810 */ /* 0x000fc80007ffe0ff */
.L_x_1553:
        /* <DEDUP_REMOVED lines=255> */
.L_x_1592:
        /* <DEDUP_REMOVED lines=20> */
.L_x_1595:
        /* <DEDUP_REMOVED lines=19> */
.L_x_1594:
[----:B------:R-:W-:Y:S05]  /*a540*/  BSYNC B2 ;  /* 0x0000000000027941 */ /* 0x000fea0003800000 */
.L_x_1593:
        /* <DEDUP_REMOVED lines=23> */
[----:B------:R-:W-:Y:S02]  /*a6c0*/  IMAD.MOV.U32 R4, RZ, RZ, R2 ;  /* 0x000000ffff047224 */ /* 0x000fe400078e0002 */
[----:B------:R-:W-:Y:S01]  /*a6d0*/  IMAD.MOV.U32 R5, RZ, RZ, R3 ;  /* 0x000000ffff057224 */ /* 0x000fe200078e0003 */
[----:B------:R-:W-:Y:S05]  /*a6e0*/  BRA `(.L_x_1598) ;  /* 0x0000013000007947 */ /* 0x000fea0003800000 */
.L_x_1597:
        /* <DEDUP_REMOVED lines=19> */
.L_x_1598:
[----:B------:R-:W-:Y:S05]  /*a820*/  BSYNC B2 ;  /* 0x0000000000027941 */ /* 0x000fea0003800000 */
.L_x_1596:
        /* <DEDUP_REMOVED lines=87> */
.L_x_1602:
[----:B0-----:R-:W-:Y:S05]  /*ada0*/  BSYNC B3 ;  /* 0x0000000000037941 */ /* 0x001fea0003800000 */
.L_x_1601:
        /* <DEDUP_REMOVED lines=37> */
.L_x_1607:
        /* <DEDUP_REMOVED lines=62> */
.L_x_1606:
[----:B------:R-:W-:Y:S05]  /*b3e0*/  BSYNC B4 ;  /* 0x0000000000047941 */ /* 0x000fea0003800000 */
.L_x_1605:
        /* <DEDUP_REMOVED lines=38> */
.L_x_1609:
[----:B------:R-:W-:Y:S05]  /*b650*/  BSYNC B4 ;  /* 0x0000000000047941 */ /* 0x000fea0003800000 */
.L_x_1608:
        /* <DEDUP_REMOVED lines=15> */
.L_x_1604:
[----:B------:R-:W-:Y:S05]  /*b750*/  BSYNC B3 ;  /* 0x0000000000037941 */ /* 0x000fea0003800000 */
.L_x_1603:
[----:B-----5:R0:W-:Y:S02]  /*b760*/  STG.E.U8 [R22.64], R5 ;  /* 0x0000000516007986 */ /* 0x0201e4000c101108 */
.L_x_1600:
[----:B------:R-:W-:Y:S05]  /*b770*/  BSYNC B2 ;  /* 0x0000000000027941 */ /* 0x000fea0003800000 */
.L_x_1599:
[----:B------:R-:W-:-:S04]  /*b780*/  IADD3 R17, R17, 0x80, RZ ;  /* 0x0000008011117810 */ /* 0x000fc80007ffe0ff */
.L_x_1572:
        /* <DEDUP_REMOVED lines=256> */
.L_x_1611:
        /* <DEDUP_REMOVED lines=20> */
.L_x_1614:
        /* <DEDUP_REMOVED lines=19> */
.L_x_1613:
[----:B------:R-:W-:Y:S05]  /*ca00*/  BSYNC B2 ;  /* 0x0000000000027941 */ /* 0x000fea0003800000 */
.L_x_1612:
        /* <DEDUP_REMOVED lines=23> */
[----:B------:R-:W-:Y:S01]  /*cb80*/  MOV R4, R2 ;  /* 0x0000000200047202 */ /* 0x000fe20000000f00 */
[----:B------:R-:W-:Y:S01]  /*cb90*/  IMAD.MOV.U32 R5, RZ, RZ, R3 ;  /* 0x000000ffff057224 */ /* 0x000fe200078e0003 */
[----:B------:R-:W-:Y:S05]  /*cba0*/  BRA `(.L_x_1617) ;  /* 0x0000013000007947 */ /* 0x000fea0003800000 */
.L_x_1616:
        /* <DEDUP_REMOVED lines=19> */
.L_x_1617:
[----:B------:R-:W-:Y:S05]  /*cce0*/  BSYNC B2 ;  /* 0x0000000000027941 */ /* 0x000fea0003800000 */
.L_x_1615:
        /* <DEDUP_REMOVED lines=87> */
.L_x_1621:
[----:B0-----:R-:W-:Y:S05]  /*d260*/  BSYNC B3 ;  /* 0x0000000000037941 */ /* 0x001fea0003800000 */
.L_x_1620:
        /* <DEDUP_REMOVED lines=37> */
.L_x_1626:
        /* <DEDUP_REMOVED lines=62> */
.L_x_1625:
[----:B------:R-:W-:Y:S05]  /*d8a0*/  BSYNC B4 ;  /* 0x0000000000047941 */ /* 0x000fea0003800000 */
.L_x_1624:
        /* <DEDUP_REMOVED lines=38> */
.L_x_1628:
[----:B------:R-:W-:Y:S05]  /*db10*/  BSYNC B4 ;  /* 0x0000000000047941 */ /* 0x000fea0003800000 */
.L_x_1627:
        /* <DEDUP_REMOVED lines=15> */
.L_x_1623:
[----:B------:R-:W-:Y:S05]  /*dc10*/  BSYNC B3 ;  /* 0x0000000000037941 */ /* 0x000fea0003800000 */
.L_x_1622:
[----:B-----5:R0:W-:Y:S02]  /*dc20*/  STG.E.U8 [R18.64], R7 ;  /* 0x0000000712007986 */ /* 0x0201e4000c101108 */
.L_x_1619:
[----:B------:R-:W-:Y:S05]  /*dc30*/  BSYNC B2 ;  /* 0x0000000000027941 */ /* 0x000fea0003800000 */
.L_x_1618:
[----:B------:R-:W-:-:S04]  /*dc40*/  IADD3 R17, R17, 0x80, RZ ;  /* 0x0000008011117810 */ /* 0x000fc80007ffe0ff */
.L_x_1591:
[----:B------:R-:W-:-:S13]  /*dc50*/  ISETP.GE.AND P0, PT, R17, c[0x0][0x160], PT ;  /* 0x0000580011007a0c */ /* 0x000fda0003f06270 */
[----:B------:R-:W-:Y:S01]  /*dc60*/  @P0 BREAK B0 ;  /* 0x0000000000000942 */ /* 0x000fe20003800000 */
[----:B------:R-:W-:Y:S05]  /*dc70*/  @P0 BRA `(.L_x_1610) ;  /* 0x000024a000000947 */ /* 0x000fea0003800000 */
[----:B------:R-:W-:Y:S05]  /*dc80*/  BSYNC B0 ;  /* 0x0000000000007941 */ /* 0x000fea0003800000 */
.L_x_1533:
        /* <DEDUP_REMOVED lines=253> */
.L_x_1629:
        /* <DEDUP_REMOVED lines=20> */
.L_x_1632:
        /* <DEDUP_REMOVED lines=19> */
.L_x_1631:
[----:B------:R-:W-:Y:S05]  /*eed0*/  BSYNC B2 ;  /* 0x0000000000027941 */ /* 0x000fea0003800000 */
.L_x_1630:
        /* <DEDUP_REMOVED lines=22> */
[----:B------:R-:W-:Y:S05]  /*f040*/  CALL.REL.NOINC `($__internal_11_$__cuda_sm20_div_s64) ;  /* 0x000035f000007944 */ /* 0x000fea0003c00000 */
[----:B------:R-:W-:Y:S01]  /*f050*/  IMAD.MOV.U32 R4, RZ, RZ, R2 ;  /* 0x000000ffff047224 */ /* 0x000fe200078e0002 */
[----:B------:R-:W-:Y:S01]  /*f060*/  MOV R5, R3 ;  /* 0x0000000300057202 */ /* 0x000fe20000000f00 */
[----:B------:R-:W-:Y:S05]  /*f070*/  BRA `(.L_x_1635) ;  /* 0x0000013000007947 */ /* 0x000fea0003800000 */
.L_x_1634:
        /* <DEDUP_REMOVED lines=19> */
.L_x_1635:
[----:B------:R-:W-:Y:S05]  /*f1b0*/  BSYNC B2 ;  /* 0x0000000000027941 */ /* 0x000fea0003800000 */
.L_x_1633:
        /* <DEDUP_REMOVED lines=87> */
.L_x_1639:
[----:B0-----:R-:W-:Y:S05]  /*f730*/  BSYNC B3 ;  /* 0x0000000000037941 */ /* 0x001fea0003800000 */
.L_x_1638:
        /* <DEDUP_REMOVED lines=37> */
.L_x_1644:
        /* <DEDUP_REMOVED lines=62> */
.L_x_1643:
[----:B------:R-:W-:Y:S05]  /*fd70*/  BSYNC B4 ;  /* 0x0000000000047941 */ /* 0x000fea0003800000 */
.L_x_1642:
        /* <DEDUP_REMOVED lines=38> */
.L_x_1646:
[----:B------:R-:W-:Y:S05]  /*ffe0*/  BSYNC B4 ;  /* 0x0000000000047941 */ /* 0x000fea0003800000 */
.L_x_1645:
        /* <DEDUP_REMOVED lines=15> */
.L_x_1641:
[----:B------:R-:W-:Y:S05]  /*100e0*/  BSYNC B3 ;  /* 0x0000000000037941 */ /* 0x000fea0003800000 */
.L_x_1640:
[----:B-----5:R0:W-:Y:S02]  /*100f0*/  STG.E.U8 [R18.64], R7 ;  /* 0x0000000712007986 */ /* 0x0201e4000c101108 */
.L_x_1637:
[----:B------:R-:W-:Y:S05]  /*10100*/  BSYNC B2 ;  /* 0x0000000000027941 */ /* 0x000fea0003800000 */
.L_x_1636:
[----:B------:R-:W-:Y:S02]  /*10110*/  IADD3 R17, R17, 0x80, RZ ;  /* 0x0000008011117810 */ /* 0x000fe40007ffe0ff */
.L_x_1610:
[----:B------:R-:W-:Y:S05]  /*10120*/  BSYNC B1 ;  /* 0x0000000000017941 */ /* 0x000fea0003800000 */
.L_x_1532:
        /* <DEDUP_REMOVED lines=256> */
.L_x_1647:
        /* <DEDUP_REMOVED lines=20> */
.L_x_1650:
        /* <DEDUP_REMOVED lines=19> */
.L_x_1649:
[----:B------:R-:W-:Y:S05]  /*113a0*/  BSYNC B1 ;  /* 0x0000000000017941 */ /* 0x000fea0003800000 */
.L_x_1648:
        /* <DEDUP_REMOVED lines=26> */
.L_x_1652:
        /* <DEDUP_REMOVED lines=19> */
.L_x_1653:
[----:B------:R-:W-:Y:S05]  /*11680*/  BSYNC B1 ;  /* 0x0000000000017941 */ /* 0x000fea0003800000 */
.L_x_1651:
        /* <DEDUP_REMOVED lines=87> */
.L_x_1655:
[----:B0-----:R-:W-:Y:S05]  /*11c00*/  BSYNC B1 ;  /* 0x0000000000017941 */ /* 0x001fea0003800000 */
.L_x_1654:
        /* <DEDUP_REMOVED lines=38> */
.L_x_1660:
        /* <DEDUP_REMOVED lines=64> */
.L_x_1659:
[----:B------:R-:W-:Y:S05]  /*12270*/  BSYNC B2 ;  /* 0x0000000000027941 */ /* 0x000fea0003800000 */
.L_x_1658:
        /* <DEDUP_REMOVED lines=40> */
.L_x_1662:
[----:B------:R-:W-:Y:S05]  /*12500*/  BSYNC B2 ;  /* 0x0000000000027941 */ /* 0x000fea0003800000 */
.L_x_1661:
        /* <DEDUP_REMOVED lines=16> */
.L_x_1657:
[----:B------:R-:W-:Y:S05]  /*12610*/  BSYNC B1 ;  /* 0x0000000000017941 */ /* 0x000fea0003800000 */
.L_x_1656:
[----:B-----5:R-:W-:Y:S01]  /*12620*/  STG.E.U8 [R18.64], R5 ;  /* 0x0000000512007986 */ /* 0x020fe2000c101108 */
[----:B------:R-:W-:Y:S05]  /*12630*/  EXIT ;  /* 0x000000000000794d */ /* 0x000fea0003800000 */
        .weak           $__internal_11_$__cuda_sm20_div_s64
        .type           $__internal_11_$__cuda_sm20_div_s64,@function
        .size           $__internal_11_$__cuda_sm20_div_s64,(.L_x_1686 - $__internal_11_$__cuda_sm20_div_s64)
$__internal_11_$__cuda_sm20_div_s64:
        /* <DEDUP_REMOVED lines=83> */
[----:B------:R-:W-:Y:S06]  /*12b70*/  RET.REL.NODEC R4 `(_ZN2at6native61_GLOBAL__N__2cc7adc6_23_UnfoldBackwardKernel_cu_9e10b42f_333535_unfold_backward_elementwise_kernelILi128ELi8EZNS1_32_unfold_backward_internal_kernelIhEEvRNS_14TensorIteratorEllllllEUliE_EEviT1_) ;  /* 0xfffed48004007950 */ /* 0x000fec0003c3ffff */
.L_x_1663:
        /* <DEDUP_REMOVED lines=16> */
.L_x_1686:


//--------------------- .nv.global                --------------------------
	.section	.nv.global,"aw",@nobits
.nv.global:
	.type		_ZN59_INTERNAL_2cc7adc6_23_UnfoldBackwardKernel_cu_9e10b42f_33354cuda3std3__48in_placeE,@object
	.size		_ZN59_INTERNAL_2cc7adc6_23_UnfoldBackwardKernel_cu_9e10b42f_33354cuda3std3__48in_placeE,(_ZN59_INTERNAL_2cc7adc6_23_UnfoldBackwardKernel_cu_9e10b42f_33354cuda3std6ranges3__45__cpo8distanceE - _ZN59_INTERNAL_2cc7adc6_23_UnfoldBackwardKernel_cu_9e10b42f_33354cuda3std3__48in_placeE)
_ZN59_INTERNAL_2cc7adc6_23_UnfoldBackwardKernel_cu_9e10b42f_33354cuda3std3__48in_placeE:
	.zero		1
	.type		_ZN59_INTERNAL_2cc7adc6_23_UnfoldBackwardKernel_cu_9e10b42f_33354cuda3std6ranges3__45__cpo8distanceE,@object
	.size		_ZN59_INTERNAL_2cc7adc6_23_UnfoldBackwardKernel_cu_9e10b42f_33354cuda3std6ranges3__45__cpo8distanceE,(_ZN59_INTERNAL_2cc7adc6_23_UnfoldBackwardKernel_cu_9e10b42f_33354cuda3std3__45__cpo6cbeginE - _ZN59_INTERNAL_2cc7adc6_23_UnfoldBackwardKernel_cu_9e10b42f_33354cuda3std6ranges3__45__cpo8distanceE)
_ZN59_INTERNAL_2cc7adc6_23_UnfoldBackwardKernel_cu_9e10b42f_33354cuda3std6ranges3__45__cpo8distanceE:
	.zero		1
	.type		_ZN59_INTERNAL_2cc7adc6_23_UnfoldBackwardKernel_cu_9e10b42f_33354cuda3std3__45__cpo6cbeginE,@object
	.size		_ZN59_INTERNAL_2cc7adc6_23_UnfoldBackwardKernel_cu_9e10b42f_33354cuda3std3__45__cpo6cbeginE,(_ZN59_INTERNAL_2cc7adc6_23_UnfoldBackwardKernel_cu_9e10b42f_33354cuda3std6ranges3__45__cpo7advanceE - _ZN59_INTERNAL_2cc7adc6_23_UnfoldBackwardKernel_cu_9e10b42f_33354cuda3std3__45__cpo6cbeginE)
_ZN59_INTERNAL_2cc7adc6_23_UnfoldBackwardKernel_cu_9e10b42f_33354cuda3std3__45__cpo6cbeginE:
	.zero		1
	.type		_ZN59_INTERNAL_2cc7adc6_23_UnfoldBackwardKernel_cu_9e10b42f_33354cuda3std6ranges3__45__cpo7advanceE,@object
	.size		_ZN59_INTERNAL_2cc7adc6_23_UnfoldBackwardKernel_cu_9e10b42f_33354cuda3std6ranges3__45__cpo7advanceE,(_ZN59_INTERNAL_2cc7adc6_23_UnfoldBackwardKernel_cu_9e10b42f_33354cuda3std3__45__cpo7crbeginE - _ZN59_INTERNAL_2cc7adc6_23_UnfoldBackwardKernel_cu_9e10b42f_33354cuda3std6ranges3__45__cpo7advanceE)
_ZN59_INTERNAL_2cc7adc6_23_UnfoldBackwardKernel_cu_9e10b42f_33354cuda3std6ranges3__45__cpo7advanceE:
	.zero		1
	.type		_ZN59_INTERNAL_2cc7adc6_23_UnfoldBackwardKernel_cu_9e10b42f_33354cuda3std3__45__cpo7crbeginE,@object
	.size		_ZN59_INTERNAL_2cc7adc6_23_UnfoldBackwardKernel_cu_9e10b42f_33354cuda3std3__45__cpo7crbeginE,(_ZN59_INTERNAL_2cc7adc6_23_UnfoldBackwardKernel_cu_9e10b42f_33354cuda3std6ranges3__45__cpo4dataE - _ZN59_INTERNAL_2cc7adc6_23_UnfoldBackwardKernel_cu_9e10b42f_33354cuda3std3__45__cpo7crbeginE)
_ZN59_INTERNAL_2cc7adc6_23_UnfoldBackwardKernel_cu_9e10b42f_33354cuda3std3__45__cpo7crbeginE:
	.zero		1
	.type		_ZN59_INTERNAL_2cc7adc6_23_UnfoldBackwardKernel_cu_9e10b42f_33354cuda3std6ranges3__45__cpo4dataE,@object
	.size		_ZN59_INTERNAL_2cc7adc6_23_UnfoldBackwardKernel_cu_9e10b42f_33354cuda3std6ranges3__45__cpo4dataE,(_ZN59_INTERNAL_2cc7adc6_23_UnfoldBackwardKernel_cu_9e10b42f_33354cuda3std6ranges3__45__cpo5beginE - _ZN59_INTERNAL_2cc7adc6_23_UnfoldBackwardKernel_cu_9e10b42f_33354cuda3std6ranges3__45__cpo4dataE)
_ZN59_INTERNAL_2cc7adc6_23_UnfoldBackwardKernel_cu_9e10b42f_33354cuda3std6ranges3__45__cpo4dataE:
	.zero		1
	.type		_ZN59_INTERNAL_2cc7adc6_23_UnfoldBackwardKernel_cu_9e10b42f_33354cuda3std6ranges3__45__cpo5beginE,@object
	.size		_ZN59_INTERNAL_2cc7adc6_23_UnfoldBackwardKernel_cu_9e10b42f_33354cuda3std6ranges3__45__cpo5beginE,(_ZN59_INTERNAL_2cc7adc6_23_UnfoldBackwardKernel_cu_9e10b42f_33354cuda3std3__461_GLOBAL__N__2cc7adc6_23_UnfoldBackwardKernel_cu_9e10b42f_33356ignoreE - _ZN59_INTERNAL_2cc7adc6_23_UnfoldBackwardKernel_cu_9e10b42f_33354cuda3std6ranges3__45__cpo5beginE)
_ZN59_INTERNAL_2cc7adc6_23_UnfoldBackwardKernel_cu_9e10b42f_33354cuda3std6ranges3__45__cpo5beginE:
	.zero		1
	.type		_ZN59_INTERNAL_2cc7adc6_23_UnfoldBackwardKernel_cu_9e10b42f_33354cuda3std3__461_GLOBAL__N__2cc7adc6_23_UnfoldBackwardKernel_cu_9e10b42f_33356ignoreE,@object
	.size		_ZN59_INTERNAL_2cc7adc6_23_UnfoldBackwardKernel_cu_9e10b42f_33354cuda3std3__461_GLOBAL__N__2cc7adc6_23_UnfoldBackwardKernel_cu_9e10b42f_33356ignoreE,(_ZN59_INTERNAL_2cc7adc6_23_UnfoldBackwardKernel_cu_9e10b42f_33354cuda3std6ranges3__45__cpo4sizeE - _ZN59_INTERNAL_2cc7adc6_23_UnfoldBackwardKernel_cu_9e10b42f_33354cuda3std3__461_GLOBAL__N__2cc7adc6_23_UnfoldBackwardKernel_cu_9e10b42f_33356ignoreE)
_ZN59_INTERNAL_2cc7adc6_23_UnfoldBackwardKernel_cu_9e10b42f_33354cuda3std3__461_GLOBAL__N__2cc7adc6_23_UnfoldBackwardKernel_cu_9e10b42f_33356ignoreE:
	.zero		1
	.type		_ZN59_INTERNAL_2cc7adc6_23_UnfoldBackwardKernel_cu_9e10b42f_33354cuda3std6ranges3__45__cpo4sizeE,@object
	.size		_ZN59_INTERNAL_2cc7adc6_23_UnfoldBackwardKernel_cu_9e10b42f_33354cuda3std6ranges3__45__cpo4sizeE,(_ZN59_INTERNAL_2cc7adc6_23_UnfoldBackwardKernel_cu_9e10b42f_33354cuda3std3__45__cpo5beginE - _ZN59_INTERNAL_2cc7adc6_23_UnfoldBackwardKernel_cu_9e10b42f_33354cuda3std6ranges3__45__cpo4sizeE)
_ZN59_INTERNAL_2cc7adc6_23_UnfoldBackwardKernel_cu_9e10b42f_33354cuda3std6ranges3__45__cpo4sizeE:
	.zero		1
	.type		_ZN59_INTERNAL_2cc7adc6_23_UnfoldBackwardKernel_cu_9e10b42f_33354cuda3std3__45__cpo5beginE,@object
	.size		_ZN59_INTERNAL_2cc7adc6_23_UnfoldBackwardKernel_cu_9e10b42f_33354cuda3std3__45__cpo5beginE,(_ZN59_INTERNAL_2cc7adc6_23_UnfoldBackwardKernel_cu_9e10b42f_33354cuda3std6ranges3__45__cpo6cbeginE - _ZN59_INTERNAL_2cc7adc6_23_UnfoldBackwardKernel_cu_9e10b42f_33354cuda3std3__45__cpo5beginE)
_ZN59_INTERNAL_2cc7adc6_23_UnfoldBackwardKernel_cu_9e10b42f_33354cuda3std3__45__cpo5beginE:
	.zero		1
	.type		_ZN59_INTERNAL_2cc7adc6_23_UnfoldBackwardKernel_cu_9e10b42f_33354cuda3std6ranges3__45__cpo6cbeginE,@object
	.size		_ZN59_INTERNAL_2cc7adc6_23_UnfoldBackwardKernel_cu_9e10b42f_33354cuda3std6ranges3__45__cpo6cbeginE,(_ZN59_INTERNAL_2cc7adc6_23_UnfoldBackwardKernel_cu_9e10b42f_33354cuda3std3__45__cpo6rbeginE - _ZN59_INTERNAL_2cc7adc6_23_UnfoldBackwardKernel_cu_9e10b42f_33354cuda3std6ranges3__45__cpo6cbeginE)
_ZN59_INTERNAL_2cc7adc6_23_UnfoldBackwardKernel_cu_9e10b42f_33354cuda3std6ranges3__45__cpo6cbeginE:
	.zero		1
	.type		_ZN59_INTERNAL_2cc7adc6_23_UnfoldBackwardKernel_cu_9e10b42f_33354cuda3std3__45__cpo6rbeginE,@object
	.size		_ZN59_INTERNAL_2cc7adc6_23_UnfoldBackwardKernel_cu_9e10b42f_33354cuda3std3__45__cpo6rbeginE,(_ZN59_INTERNAL_2cc7adc6_23_UnfoldBackwardKernel_cu_9e10b42f_33354cuda3std6ranges3__45__cpo4nextE - _ZN59_INTERNAL_2cc7adc6_23_UnfoldBackwardKernel_cu_9e10b42f_33354cuda3std3__45__cpo6rbeginE)
_ZN59_INTERNAL_2cc7adc6_23_UnfoldBackwardKernel_cu_9e10b42f_33354cuda3std3__45__cpo6rbeginE:
	.zero		1
	.type		_ZN59_INTERNAL_2cc7adc6_23_UnfoldBackwardKernel_cu_9e10b42f_33354cuda3std6ranges3__45__cpo4nextE,@object
	.size		_ZN59_INTERNAL_2cc7adc6_23_UnfoldBackwardKernel_cu_9e10b42f_33354cuda3std6ranges3__45__cpo4nextE,(_ZN59_INTERNAL_2cc7adc6_23_UnfoldBackwardKernel_cu_9e10b42f_33354cuda3std6ranges3__45__cpo4swapE - _ZN59_INTERNAL_2cc7adc6_23_UnfoldBackwardKernel_cu_9e10b42f_33354cuda3std6ranges3__45__cpo4nextE)
_ZN59_INTERNAL_2cc7adc6_23_UnfoldBackwardKernel_cu_9e10b42f_33354cuda3std6ranges3__45__cpo4nextE:
	.zero		1
	.type		_ZN59_INTERNAL_2cc7adc6_23_UnfoldBackwardKernel_cu_9e10b42f_33354cuda3std6ranges3__45__cpo4swapE,@object
	.size		_ZN59_INTERNAL_2cc7adc6_23_UnfoldBackwardKernel_cu_9e10b42f_33354cuda3std6ranges3__45__cpo4swapE,(_ZN59_INTERNAL_2cc7adc6_23_UnfoldBackwardKernel_cu_9e10b42f_33354cuda3std3__420unreachable_sentinelE - _ZN59_INTERNAL_2cc7adc6_23_UnfoldBackwardKernel_cu_9e10b42f_33354cuda3std6ranges3__45__cpo4swapE)
_ZN59_INTERNAL_2cc7adc6_23_UnfoldBackwardKernel_cu_9e10b42f_33354cuda3std6ranges3__45__cpo4swapE:
	.zero		1
	.type		_ZN59_INTERNAL_2cc7adc6_23_UnfoldBackwardKernel_cu_9e10b42f_33354cuda3std3__420unreachable_sentinelE,@object
	.size		_ZN59_INTERNAL_2cc7adc6_23_UnfoldBackwardKernel_cu_9e10b42f_33354cuda3std3__420unreachable_sentinelE,(_ZN59_INTERNAL_2cc7adc6_23_UnfoldBackwardKernel_cu_9e10b42f_33356thrust23THRUST_300001_SM_800_NS6system6detail10sequential3seqE - _ZN59_INTERNAL_2cc7adc6_23_UnfoldBackwardKernel_cu_9e10b42f_33354cuda3std3__420unreachable_sentinelE)
_ZN59_INTERNAL_2cc7adc6_23_UnfoldBackwardKernel_cu_9e10b42f_33354cuda3std3__420unreachable_sentinelE:
	.zero		1
	.type		_ZN59_INTERNAL_2cc7adc6_23_UnfoldBackwardKernel_cu_9e10b42f_33356thrust23THRUST_300001_SM_800_NS6system6detail10sequential3seqE,@object
	.size		_ZN59_INTERNAL_2cc7adc6_23_UnfoldBackwardKernel_cu_9e10b42f_33356thrust23THRUST_300001_SM_800_NS6system6detail10sequential3seqE,(_ZN59_INTERNAL_2cc7adc6_23_UnfoldBackwardKernel_cu_9e10b42f_33354cuda3std3__45__cpo4cendE - _ZN59_INTERNAL_2cc7adc6_23_UnfoldBackwardKernel_cu_9e10b42f_33356thrust23THRUST_300001_SM_800_NS6system6detail10sequential3seqE)
_ZN59_INTERNAL_2cc7adc6_23_UnfoldBackwardKernel_cu_9e10b42f_33356thrust23THRUST_300001_SM_800_NS6system6detail10sequential3seqE:
	.zero		1
	.type		_ZN59_INTERNAL_2cc7adc6_23_UnfoldBackwardKernel_cu_9e10b42f_33354cuda3std3__45__cpo4cendE,@object
	.size		_ZN59_INTERNAL_2cc7adc6_23_UnfoldBackwardKernel_cu_9e10b42f_33354cuda3std3__45__cpo4cendE,(_ZN59_INTERNAL_2cc7adc6_23_UnfoldBackwardKernel_cu_9e10b42f_33354cuda3std6ranges3__45__cpo9iter_swapE - _ZN59_INTERNAL_2cc7adc6_23_UnfoldBackwardKernel_cu_9e10b42f_33354cuda3std3__45__cpo4cendE)
_ZN59_INTERNAL_2cc7adc6_23_UnfoldBackwardKernel_cu_9e10b42f_33354cuda3std3__45__cpo4cendE:
	.zero		1
	.type		_ZN59_INTERNAL_2cc7adc6_23_UnfoldBackwardKernel_cu_9e10b42f_33354cuda3std6ranges3__45__cpo9iter_swapE,@object
	.size		_ZN59_INTERNAL_2cc7adc6_23_UnfoldBackwardKernel_cu_9e10b42f_33354cuda3std6ranges3__45__cpo9iter_swapE,(_ZN59_INTERNAL_2cc7adc6_23_UnfoldBackwardKernel_cu_9e10b42f_33354cuda3std3__45__cpo5crendE - _ZN59_INTERNAL_2cc7adc6_23_UnfoldBackwardKernel_cu_9e10b42f_33354cuda3std6ranges3__45__cpo9iter_swapE)
_ZN59_INTERNAL_2cc7adc6_23_UnfoldBackwardKernel_cu_9e10b42f_33354cuda3std6ranges3__45__cpo9iter_swapE:
	.zero		1
	.type		_ZN59_INTERNAL_2cc7adc6_23_UnfoldBackwardKernel_cu_9e10b42f_33354cuda3std3__45__cpo5crendE,@object
	.size		_ZN59_INTERNAL_2cc7adc6_23_UnfoldBackwardKernel_cu_9e10b42f_33354cuda3std3__45__cpo5crendE,(_ZN59_INTERNAL_2cc7adc6_23_UnfoldBackwardKernel_cu_9e10b42f_33354cuda3std6ranges3__45__cpo5cdataE - _ZN59_INTERNAL_2cc7adc6_23_UnfoldBackwardKernel_cu_9e10b42f_33354cuda3std3__45__cpo5crendE)
_ZN59_INTERNAL_2cc7adc6_23_UnfoldBackwardKernel_cu_9e10b42f_33354cuda3std3__45__cpo5crendE:
	.zero		1
	.type		_ZN59_INTERNAL_2cc7adc6_23_UnfoldBackwardKernel_cu_9e10b42f_33354cuda3std6ranges3__45__cpo5cdataE,@object
	.size		_ZN59_INTERNAL_2cc7adc6_23_UnfoldBackwardKernel_cu_9e10b42f_33354cuda3std6ranges3__45__cpo5cdataE,(_ZN59_INTERNAL_2cc7adc6_23_UnfoldBackwardKernel_cu_9e10b42f_33354cuda3std6ranges3__45__cpo3endE - _ZN59_INTERNAL_2cc7adc6_23_UnfoldBackwardKernel_cu_9e10b42f_33354cuda3std6ranges3__45__cpo5cdataE)
_ZN59_INTERNAL_2cc7adc6_23_UnfoldBackwardKernel_cu_9e10b42f_33354cuda3std6ranges3__45__cpo5cdataE:
	.zero		1
	.type		_ZN59_INTERNAL_2cc7adc6_23_UnfoldBackwardKernel_cu_9e10b42f_33354cuda3std6ranges3__45__cpo3endE,@object
	.size		_ZN59_INTERNAL_2cc7adc6_23_UnfoldBackwardKernel_cu_9e10b42f_33354cuda3std6ranges3__45__cpo3endE,(_ZN59_INTERNAL_2cc7adc6_23_UnfoldBackwardKernel_cu_9e10b42f_33354cuda3std3__419piecewise_constructE - _ZN59_INTERNAL_2cc7adc6_23_UnfoldBackwardKernel_cu_9e10b42f_33354cuda3std6ranges3__45__cpo3endE)
_ZN59_INTERNAL_2cc7adc6_23_UnfoldBackwardKernel_cu_9e10b42f_33354cuda3std6ranges3__45__cpo3endE:
	.zero		1
	.type		_ZN59_INTERNAL_2cc7adc6_23_UnfoldBackwardKernel_cu_9e10b42f_33354cuda3std3__419piecewise_constructE,@object
	.size		_ZN59_INTERNAL_2cc7adc6_23_UnfoldBackwardKernel_cu_9e10b42f_33354cuda3std3__419piecewise_constructE,(_ZN59_INTERNAL_2cc7adc6_23_UnfoldBackwardKernel_cu_9e10b42f_33354cuda3std6ranges3__45__cpo5ssizeE - _ZN59_INTERNAL_2cc7adc6_23_UnfoldBackwardKernel_cu_9e10b42f_33354cuda3std3__419piecewise_constructE)
_ZN59_INTERNAL_2cc7adc6_23_UnfoldBackwardKernel_cu_9e10b42f_33354cuda3std3__419piecewise_constructE:
	.zero		1
	.type		_ZN59_INTERNAL_2cc7adc6_23_UnfoldBackwardKernel_cu_9e10b42f_33354cuda3std6ranges3__45__cpo5ssizeE,@object
	.size		_ZN59_INTERNAL_2cc7adc6_23_UnfoldBackwardKernel_cu_9e10b42f_33354cuda3std6ranges3__45__cpo5ssizeE,(_ZN59_INTERNAL_2cc7adc6_23_UnfoldBackwardKernel_cu_9e10b42f_33354cuda3std3__45__cpo3endE - _ZN59_INTERNAL_2cc7adc6_23_UnfoldBackwardKernel_cu_9e10b42f_33354cuda3std6ranges3__45__cpo5ssizeE)
_ZN59_INTERNAL_2cc7adc6_23_UnfoldBackwardKernel_cu_9e10b42f_33354cuda3std6ranges3__45__cpo5ssizeE:
	.zero		1
	.type		_ZN59_INTERNAL_2cc7adc6_23_UnfoldBackwardKernel_cu_9e10b42f_33354cuda3std3__45__cpo3endE,@object
	.size		_ZN59_INTERNAL_2cc7adc6_23_UnfoldBackwardKernel_cu_9e10b42f_33354cuda3std3__45__cpo3endE,(_ZN59_INTERNAL_2cc7adc6_23_UnfoldBackwardKernel_cu_9e10b42f_33354cuda3std6ranges3__45__cpo4cendE - _ZN59_INTERNAL_2cc7adc6_23_UnfoldBackwardKernel_cu_9e10b42f_33354cuda3std3__45__cpo3endE)
_ZN59_INTERNAL_2cc7adc6_23_UnfoldBackwardKernel_cu_9e10b42f_33354cuda3std3__45__cpo3endE:
	.zero		1
	.type		_ZN59_INTERNAL_2cc7adc6_23_UnfoldBackwardKernel_cu_9e10b42f_33354cuda3std6ranges3__45__cpo4cendE,@object
	.size		_ZN59_INTERNAL_2cc7adc6_23_UnfoldBackwardKernel_cu_9e10b42f_33354cuda3std6ranges3__45__cpo4cendE,(_ZN59_INTERNAL_2cc7adc6_23_UnfoldBackwardKernel_cu_9e10b42f_33354cuda3std3__45__cpo4rendE - _ZN59_INTERNAL_2cc7adc6_23_UnfoldBackwardKernel_cu_9e10b42f_33354cuda3std6ranges3__45__cpo4cendE)
_ZN59_INTERNAL_2cc7adc6_23_UnfoldBackwardKernel_cu_9e10b42f_33354cuda3std6ranges3__45__cpo4cendE:
	.zero		1
	.type		_ZN59_INTERNAL_2cc7adc6_23_UnfoldBackwardKernel_cu_9e10b42f_33354cuda3std3__45__cpo4rendE,@object
	.size		_ZN59_INTERNAL_2cc7adc6_23_UnfoldBackwardKernel_cu_9e10b42f_33354cuda3std3__45__cpo4rendE,(_ZN59_INTERNAL_2cc7adc6_23_UnfoldBackwardKernel_cu_9e10b42f_33354cuda3std6ranges3__45__cpo4prevE - _ZN59_INTERNAL_2cc7adc6_23_UnfoldBackwardKernel_cu_9e10b42f_33354cuda3std3__45__cpo4rendE)
_ZN59_INTERNAL_2cc7adc6_23_UnfoldBackwardKernel_cu_9e10b42f_33354cuda3std3__45__cpo4rendE:
	.zero		1
	.type		_ZN59_INTERNAL_2cc7adc6_23_UnfoldBackwardKernel_cu_9e10b42f_33354cuda3std6ranges3__45__cpo4prevE,@object
	.size		_ZN59_INTERNAL_2cc7adc6_23_UnfoldBackwardKernel_cu_9e10b42f_33354cuda3std6ranges3__45__cpo4prevE,(_ZN59_INTERNAL_2cc7adc6_23_UnfoldBackwardKernel_cu_9e10b42f_33354cuda3std6ranges3__45__cpo9iter_moveE - _ZN59_INTERNAL_2cc7adc6_23_UnfoldBackwardKernel_cu_9e10b42f_33354cuda3std6ranges3__45__cpo4prevE)
_ZN59_INTERNAL_2cc7adc6_23_UnfoldBackwardKernel_cu_9e10b42f_33354cuda3std6ranges3__45__cpo4prevE:
	.zero		1
	.type		_ZN59_INTERNAL_2cc7adc6_23_UnfoldBackwardKernel_cu_9e10b42f_33354cuda3std6ranges3__45__cpo9iter_moveE,@object
	.size		_ZN59_INTERNAL_2cc7adc6_23_UnfoldBackwardKernel_cu_9e10b42f_33354cuda3std6ranges3__45__cpo9iter_moveE,(.L_13 - _ZN59_INTERNAL_2cc7adc6_23_UnfoldBackwardKernel_cu_9e10b42f_33354cuda3std6ranges3__45__cpo9iter_moveE)
_ZN59_INTERNAL_2cc7adc6_23_UnfoldBackwardKernel_cu_9e10b42f_33354cuda3std6ranges3__45__cpo9iter_moveE:
	.zero		1
.L_13:
